	.target	sm_90a

	.elftype	@"ET_EXEC"


//--------------------- .note.nv.tkinfo           --------------------------
	.section	.note.nv.tkinfo,"",@"SHT_NOTE"
	.sectionflags	@"SHF_NOTE_NV_TKINFO"
	.tkinfo
        /*0018*/ 	.word	0x00000002
        /*0030*/ 	.string	""
        /*0030*/ 	.string	"ptxas"
        /*0030*/ 	.string	"Cuda compilation tools, release 13.0, V13.0.88"
        /*0030*/ 	.string	"Build cuda_13.0.r13.0/compiler.36424714_0"
        /*0030*/ 	.string	"-arch sm_90a -m 64 "



//--------------------- .note.nv.cuinfo           --------------------------
	.section	.note.nv.cuinfo,"",@"SHT_NOTE"
	.sectionflags	@"SHF_NOTE_NV_CUINFO"
        /*0018*/ 	.short	0x0002
        /*001a*/ 	.short	0x005a
        /*001c*/ 	.short	0x0082
	.zero		2


//--------------------- .nv.info                  --------------------------
	.section	.nv.info,"",@"SHT_CUDA_INFO"
	.align	4


	//----- nvinfo : EIATTR_REGCOUNT
	.align		4
        /*0000*/ 	.byte	0x04, 0x2f
        /*0002*/ 	.short	(.L_12 - .L_11)
	.align		4
.L_11:
        /*0004*/ 	.word	index@(_ZN7cutlass13device_kernelINS_4gemm6kernel13GemmUniversalIN4cute5tupleIJiiiiEEENS1_10collective13CollectiveMmaINS1_37MainloopSm90TmaGmmaWarpSpecializedFP8ILi6ENS5_IJNS4_1CILi1EEESB_SB_EEENS1_35KernelTmaWarpSpecializedCooperativeEEENS5_IJNSA_ILi192EEENSA_ILi384EEENSA_ILi64EEEEEENS_12float_e4m3_tENS5_IJlSB_lEEESJ_SK_NS4_8TiledMMAINS4_8MMA_AtomIJNS4_4SM904GMMA31MMA_64x192x32_F32E4M3E4M3_SS_TNILNSO_7ScaleInE1ELSQ_1EEEEEENS4_6LayoutINS5_IJNSA_ILi2EEESB_SB_EEENS5_IJSB_NSA_ILi0EEESW_EEEEENS5_IJNS4_10UnderscoreESZ_SZ_EEEEENS4_13SM90_TMA_LOADENS4_14ComposedLayoutINS4_7SwizzleILi2ELi4ELi3EEENS4_18smem_ptr_flag_bitsILi8EEENST_INS5_IJNSA_ILi8EEESH_EEENS5_IJSH_SB_EEEEEEEvNS4_8identityES12_S1C_vS1D_EENS_8epilogue10collective6detail29Sm90TmaWarpSpecializedAdapterINS1G_15DefaultEpilogueISJ_SK_SK_NS1F_6thread17LinearCombinationISJ_Li1EffLNS1K_9ScaleType4KindE0ELNS_15FloatRoundStyleE2ESJ_EENS1_15EpilogueDefaultEEEEEvvEEEEvNT_6ParamsE)
        /*0008*/ 	.word	0x000000a8


	//----- nvinfo : EIATTR_FRAME_SIZE
	.align		4
.L_12:
        /*000c*/ 	.byte	0x04, 0x11
        /*000e*/ 	.short	(.L_14 - .L_13)
	.align		4
.L_13:
        /*0010*/ 	.word	index@(_ZN7cutlass13device_kernelINS_4gemm6kernel13GemmUniversalIN4cute5tupleIJiiiiEEENS1_10collective13CollectiveMmaINS1_37MainloopSm90TmaGmmaWarpSpecializedFP8ILi6ENS5_IJNS4_1CILi1EEESB_SB_EEENS1_35KernelTmaWarpSpecializedCooperativeEEENS5_IJNSA_ILi192EEENSA_ILi384EEENSA_ILi64EEEEEENS_12float_e4m3_tENS5_IJlSB_lEEESJ_SK_NS4_8TiledMMAINS4_8MMA_AtomIJNS4_4SM904GMMA31MMA_64x192x32_F32E4M3E4M3_SS_TNILNSO_7ScaleInE1ELSQ_1EEEEEENS4_6LayoutINS5_IJNSA_ILi2EEESB_SB_EEENS5_IJSB_NSA_ILi0EEESW_EEEEENS5_IJNS4_10UnderscoreESZ_SZ_EEEEENS4_13SM90_TMA_LOADENS4_14ComposedLayoutINS4_7SwizzleILi2ELi4ELi3EEENS4_18smem_ptr_flag_bitsILi8EEENST_INS5_IJNSA_ILi8EEESH_EEENS5_IJSH_SB_EEEEEEEvNS4_8identityES12_S1C_vS1D_EENS_8epilogue10collective6detail29Sm90TmaWarpSpecializedAdapterINS1G_15DefaultEpilogueISJ_SK_SK_NS1F_6thread17LinearCombinationISJ_Li1EffLNS1K_9ScaleType4KindE0ELNS_15FloatRoundStyleE2ESJ_EENS1_15EpilogueDefaultEEEEEvvEEEEvNT_6ParamsE)
        /*0014*/ 	.word	0x00000e70


	//----- nvinfo : EIATTR_MIN_STACK_SIZE
	.align		4
.L_14:
        /*0018*/ 	.byte	0x04, 0x12
        /*001a*/ 	.short	(.L_16 - .L_15)
	.align		4
.L_15:
        /*001c*/ 	.word	index@(_ZN7cutlass13device_kernelINS_4gemm6kernel13GemmUniversalIN4cute5tupleIJiiiiEEENS1_10collective13CollectiveMmaINS1_37MainloopSm90TmaGmmaWarpSpecializedFP8ILi6ENS5_IJNS4_1CILi1EEESB_SB_EEENS1_35KernelTmaWarpSpecializedCooperativeEEENS5_IJNSA_ILi192EEENSA_ILi384EEENSA_ILi64EEEEEENS_12float_e4m3_tENS5_IJlSB_lEEESJ_SK_NS4_8TiledMMAINS4_8MMA_AtomIJNS4_4SM904GMMA31MMA_64x192x32_F32E4M3E4M3_SS_TNILNSO_7ScaleInE1ELSQ_1EEEEEENS4_6LayoutINS5_IJNSA_ILi2EEESB_SB_EEENS5_IJSB_NSA_ILi0EEESW_EEEEENS5_IJNS4_10UnderscoreESZ_SZ_EEEEENS4_13SM90_TMA_LOADENS4_14ComposedLayoutINS4_7SwizzleILi2ELi4ELi3EEENS4_18smem_ptr_flag_bitsILi8EEENST_INS5_IJNSA_ILi8EEESH_EEENS5_IJSH_SB_EEEEEEEvNS4_8identityES12_S1C_vS1D_EENS_8epilogue10collective6detail29Sm90TmaWarpSpecializedAdapterINS1G_15DefaultEpilogueISJ_SK_SK_NS1F_6thread17LinearCombinationISJ_Li1EffLNS1K_9ScaleType4KindE0ELNS_15FloatRoundStyleE2ESJ_EENS1_15EpilogueDefaultEEEEEvvEEEEvNT_6ParamsE)
        /*0020*/ 	.word	0x00000e70
.L_16:


//--------------------- .nv.compat                --------------------------
	.section	.nv.compat,"",@"SHT_CUDA_COMPAT_INFO"
	.align	4
        /*0000*/ 	.byte	0x02, 0x09, 0x01, 0x00, 0x02, 0x02, 0x04, 0x00, 0x02, 0x05, 0x05, 0x00, 0x03, 0x07, 0x01, 0x01
        /*0010*/ 	.byte	0x02, 0x03, 0x01, 0x00, 0x02, 0x06, 0x01, 0x00, 0x04, 0x0b, 0x08, 0x00, 0x00, 0x00, 0x00, 0x00
        /*0020*/ 	.byte	0x00, 0x00, 0x00, 0x00


//--------------------- .nv.info._ZN7cutlass13device_kernelINS_4gemm6kernel13GemmUniversalIN4cute5tupleIJiiiiEEENS1_10collective13CollectiveMmaINS1_37MainloopSm90TmaGmmaWarpSpecializedFP8ILi6ENS5_IJNS4_1CILi1EEESB_SB_EEENS1_35KernelTmaWarpSpecializedCooperativeEEENS5_IJNSA_ILi192EEENSA_ILi384EEENSA_ILi64EEEEEENS_12float_e4m3_tENS5_IJlSB_lEEESJ_SK_NS4_8TiledMMAINS4_8MMA_AtomIJNS4_4SM904GMMA31MMA_64x192x32_F32E4M3E4M3_SS_TNILNSO_7ScaleInE1ELSQ_1EEEEEENS4_6LayoutINS5_IJNSA_ILi2EEESB_SB_EEENS5_IJSB_NSA_ILi0EEESW_EEEEENS5_IJNS4_10UnderscoreESZ_SZ_EEEEENS4_13SM90_TMA_LOADENS4_14ComposedLayoutINS4_7SwizzleILi2ELi4ELi3EEENS4_18smem_ptr_flag_bitsILi8EEENST_INS5_IJNSA_ILi8EEESH_EEENS5_IJSH_SB_EEEEEEEvNS4_8identityES12_S1C_vS1D_EENS_8epilogue10collective6detail29Sm90TmaWarpSpecializedAdapterINS1G_15DefaultEpilogueISJ_SK_SK_NS1F_6thread17LinearCombinationISJ_Li1EffLNS1K_9ScaleType4KindE0ELNS_15FloatRoundStyleE2ESJ_EENS1_15EpilogueDefaultEEEEEvvEEEEvNT_6ParamsE --------------------------
	.section	.nv.info._ZN7cutlass13device_kernelINS_4gemm6kernel13GemmUniversalIN4cute5tupleIJiiiiEEENS1_10collective13CollectiveMmaINS1_37MainloopSm90TmaGmmaWarpSpecializedFP8ILi6ENS5_IJNS4_1CILi1EEESB_SB_EEENS1_35KernelTmaWarpSpecializedCooperativeEEENS5_IJNSA_ILi192EEENSA_ILi384EEENSA_ILi64EEEEEENS_12float_e4m3_tENS5_IJlSB_lEEESJ_SK_NS4_8TiledMMAINS4_8MMA_AtomIJNS4_4SM904GMMA31MMA_64x192x32_F32E4M3E4M3_SS_TNILNSO_7ScaleInE1ELSQ_1EEEEEENS4_6LayoutINS5_IJNSA_ILi2EEESB_SB_EEENS5_IJSB_NSA_ILi0EEESW_EEEEENS5_IJNS4_10UnderscoreESZ_SZ_EEEEENS4_13SM90_TMA_LOADENS4_14ComposedLayoutINS4_7SwizzleILi2ELi4ELi3EEENS4_18smem_ptr_flag_bitsILi8EEENST_INS5_IJNSA_ILi8EEESH_EEENS5_IJSH_SB_EEEEEEEvNS4_8identityES12_S1C_vS1D_EENS_8epilogue10collective6detail29Sm90TmaWarpSpecializedAdapterINS1G_15DefaultEpilogueISJ_SK_SK_NS1F_6thread17LinearCombinationISJ_Li1EffLNS1K_9ScaleType4KindE0ELNS_15FloatRoundStyleE2ESJ_EENS1_15EpilogueDefaultEEEEEvvEEEEvNT_6ParamsE,"",@"SHT_CUDA_INFO"
	.sectionflags	@""
	.align	4


	//----- nvinfo : EIATTR_CUDA_API_VERSION
	.align		4
        /*0000*/ 	.byte	0x04, 0x37
        /*0002*/ 	.short	(.L_18 - .L_17)
.L_17:
        /*0004*/ 	.word	0x00000082


	//----- nvinfo : EIATTR_KPARAM_INFO
	.align		4
.L_18:
        /*0008*/ 	.byte	0x04, 0x17
        /*000a*/ 	.short	(.L_20 - .L_19)
.L_19:
        /*000c*/ 	.word	0x00000000
        /*0010*/ 	.short	0x0000
        /*0012*/ 	.short	0x0070
        /*0014*/ 	.byte	0x00, 0xf0, 0x01, 0x10


	//----- nvinfo : EIATTR_SPARSE_MMA_MASK
	.align		4
.L_20:
        /*0018*/ 	.byte	0x03, 0x50
        /*001a*/ 	.short	0x0000


	//----- nvinfo : EIATTR_MAXREG_COUNT
	.align		4
        /*001c*/ 	.byte	0x03, 0x1b
        /*001e*/ 	.short	0x00a8


	//----- nvinfo : EIATTR_NUM_BARRIERS
	.align		4
        /*0020*/ 	.byte	0x02, 0x4c
        /*0022*/ 	.byte	0x01
	.zero		1


	//----- nvinfo : EIATTR_ANNOTATIONS
	.align		4
        /*0024*/ 	.byte	0x04, 0x55
        /*0026*/ 	.short	(.L_22 - .L_21)


	//   ....[0]....
.L_21:
        /*0028*/ 	.word	0x00000001
        /*002c*/ 	.byte	0xd0, 0x05, 0x00, 0x00, 0x01, 0x00, 0x00, 0x00, 0xf0, 0x05, 0x00, 0x00, 0x01, 0x00, 0x00, 0x00
        /* <DEDUP_REMOVED lines=2709> */
        /*a98c*/ 	.byte	0x30, 0x86, 0x03, 0x00, 0x01, 0x00, 0x00, 0x00, 0x80, 0x86, 0x03, 0x00


	//----- nvinfo : EIATTR_MERCURY_ISA_VERSION
	.align		4
.L_22:
        /*a998*/ 	.byte	0x03, 0x5f
        /*a99a*/ 	.short	0x0101


	//----- nvinfo : EIATTR_INT_WARP_WIDE_INSTR_OFFSETS
	.align		4
        /*a99c*/ 	.byte	0x04, 0x31
        /*a99e*/ 	.short	(.L_24 - .L_23)


	//   ....[0]....
.L_23:
        /*a9a0*/ 	.word	0x000004c0


	//   ....[1]....
        /*a9a4*/ 	.word	0x000004e0


	//   ....[2]....
        /*a9a8*/ 	.word	0x000005e0


	//----- nvinfo : EIATTR_COOP_GROUP_MASK_REGIDS
	.align		4
.L_24:
        /*a9ac*/ 	.byte	0x04, 0x29
        /*a9ae*/ 	.short	(.L_26 - .L_25)


	//   ....[0]....
.L_25:
        /*a9b0*/ 	.word	0xffffffff


	//   ....[1]....
        /*a9b4*/ 	.word	0xffffffff


	//   ....[2]....
        /*a9b8*/ 	.word	0xffffffff


	//   ....[3]....
        /*a9bc*/ 	.word	0xffffffff


	//   ....[4]....
        /*a9c0*/ 	.word	0xffffffff


	//----- nvinfo : EIATTR_COOP_GROUP_INSTR_OFFSETS
	.align		4
.L_26:
        /*a9c4*/ 	.byte	0x04, 0x28
        /*a9c6*/ 	.short	(.L_28 - .L_27)


	//   ....[0]....
.L_27:
        /*a9c8*/ 	.word	0x00000070


	//   ....[1]....
        /*a9cc*/ 	.word	0x00000080


	//   ....[2]....
        /*a9d0*/ 	.word	0x000001a0


	//   ....[3]....
        /*a9d4*/ 	.word	0x00000400


	//   ....[4]....
        /*a9d8*/ 	.word	0x00003710


	//----- nvinfo : EIATTR_REG_RECONFIG
	.align		4
.L_28:
        /*a9dc*/ 	.byte	0x01, 0x54
	.zero		2


	//----- nvinfo : EIATTR_MBARRIER_INSTR_OFFSETS
	.align		4
        /*a9e0*/ 	.byte	0x04, 0x39
        /*a9e2*/ 	.short	(.L_30 - .L_29)


	//   ....[0]....
.L_29:
        /*a9e4*/ 	.word	0x00000320
        /*a9e8*/ 	.word	0x000000ff
        /*a9ec*/ 	.word	0x00000000
        /*a9f0*/ 	.short	0x0100
        /*a9f2*/ 	.byte	0x09
	.zero		1


	//   ....[1]....
        /*a9f4*/ 	.word	0x00000330
        /*a9f8*/ 	.word	0x000000ff
        /*a9fc*/ 	.word	0x00000030
        /*aa00*/ 	.short	0x0100
        /*aa02*/ 	.byte	0x09
	.zero		1


	//   ....[2]....
        /*aa04*/ 	.word	0x00000340
        /*aa08*/ 	.word	0x000000ff
        /*aa0c*/ 	.word	0x00000008
        /*aa10*/ 	.short	0x0100
        /*aa12*/ 	.byte	0x09
	.zero		1


	//   ....[3]....
        /*aa14*/ 	.word	0x00000350
        /*aa18*/ 	.word	0x000000ff
        /*aa1c*/ 	.word	0x00000038
        /*aa20*/ 	.short	0x0100
        /*aa22*/ 	.byte	0x09
	.zero		1


	//   ....[4]....
        /*aa24*/ 	.word	0x00000360
        /*aa28*/ 	.word	0x000000ff
        /*aa2c*/ 	.word	0x00000010
        /*aa30*/ 	.short	0x0100
        /*aa32*/ 	.byte	0x09
	.zero		1


	//   ....[5]....
        /*aa34*/ 	.word	0x00000370
        /*aa38*/ 	.word	0x000000ff
        /*aa3c*/ 	.word	0x00000040
        /*aa40*/ 	.short	0x0100
        /*aa42*/ 	.byte	0x09
	.zero		1


	//   ....[6]....
        /*aa44*/ 	.word	0x00000380
        /*aa48*/ 	.word	0x000000ff
        /*aa4c*/ 	.word	0x00000018
        /*aa50*/ 	.short	0x0100
        /*aa52*/ 	.byte	0x09
	.zero		1


	//   ....[7]....
        /*aa54*/ 	.word	0x00000390
        /*aa58*/ 	.word	0x000000ff
        /*aa5c*/ 	.word	0x00000048
        /*aa60*/ 	.short	0x0100
        /*aa62*/ 	.byte	0x09
	.zero		1


	//   ....[8]....
        /*aa64*/ 	.word	0x000003a0
        /*aa68*/ 	.word	0x000000ff
        /*aa6c*/ 	.word	0x00000020
        /*aa70*/ 	.short	0x0100
        /*aa72*/ 	.byte	0x09
	.zero		1


	//   ....[9]....
        /*aa74*/ 	.word	0x000003b0
        /*aa78*/ 	.word	0x000000ff
        /*aa7c*/ 	.word	0x00000050
        /*aa80*/ 	.short	0x0100
        /*aa82*/ 	.byte	0x09
	.zero		1


	//   ....[10]....
        /*aa84*/ 	.word	0x000003c0
        /*aa88*/ 	.word	0x000000ff
        /*aa8c*/ 	.word	0x00000028
        /*aa90*/ 	.short	0x0100
        /*aa92*/ 	.byte	0x09
	.zero		1


	//   ....[11]....
        /*aa94*/ 	.word	0x000003d0
        /*aa98*/ 	.word	0x000000ff
        /*aa9c*/ 	.word	0x00000058
        /*aaa0*/ 	.short	0x0100
        /*aaa2*/ 	.byte	0x09
	.zero		1


	//   ....[12]....
        /*aaa4*/ 	.word	0x00000610
        /*aaa8*/ 	.word	0x000000ff
        /*aaac*/ 	.word	0x00000070
        /*aab0*/ 	.short	0x0100
        /*aab2*/ 	.byte	0x06
	.zero		1


	//   ....[13]....
        /*aab4*/ 	.word	0x00000620
        /*aab8*/ 	.word	0x000000ff
        /*aabc*/ 	.word	0x00000078
        /*aac0*/ 	.short	0x0100
        /*aac2*/ 	.byte	0x06
	.zero		1


	//   ....[14]....
        /*aac4*/ 	.word	0x00003b00
        /*aac8*/ 	.word	0x000000ff
        /*aacc*/ 	.word	0x00000000
        /*aad0*/ 	.short	0x010a
        /*aad2*/ 	.byte	0x07
	.zero		1


	//   ....[15]....
        /*aad4*/ 	.word	0x00003b60
        /*aad8*/ 	.word	0x000000ff
        /*aadc*/ 	.word	0x00000000
        /*aae0*/ 	.short	0x010a
        /*aae2*/ 	.byte	0x07
	.zero		1


	//   ....[16]....
        /*aae4*/ 	.word	0x0000b5c0
        /*aae8*/ 	.word	0x000000ff
        /*aaec*/ 	.word	0x00000000
        /*aaf0*/ 	.short	0x010a
        /*aaf2*/ 	.byte	0x09
	.zero		1


	//   ....[17]....
        /*aaf4*/ 	.word	0x0000b600
        /*aaf8*/ 	.word	0x000000ff
        /*aafc*/ 	.word	0x00000000
        /*ab00*/ 	.short	0x010a
        /*ab02*/ 	.byte	0x09
	.zero		1


	//   ....[18]....
        /*ab04*/ 	.word	0x00014400
        /*ab08*/ 	.word	0x000000ff
        /*ab0c*/ 	.word	0x00000000
        /*ab10*/ 	.short	0x0101
        /*ab12*/ 	.byte	0x08
	.zero		1


	//   ....[19]....
        /*ab14*/ 	.word	0x00019c80
        /*ab18*/ 	.word	0x000000ff
        /*ab1c*/ 	.word	0x00000000
        /*ab20*/ 	.short	0x0101
        /*ab22*/ 	.byte	0x08
	.zero		1


	//   ....[20]....
        /*ab24*/ 	.word	0x00037790
        /*ab28*/ 	.word	0x00000010
        /*ab2c*/ 	.word	0x00000030
        /*ab30*/ 	.short	0x010a
        /*ab32*/ 	.byte	0x3f
	.zero		1


	//   ....[21]....
        /*ab34*/ 	.word	0x00037af0
        /*ab38*/ 	.word	0x00000002
        /*ab3c*/ 	.word	0x00000078
        /*ab40*/ 	.short	0x0101
        /*ab42*/ 	.byte	0x3f
	.zero		1


	//   ....[22]....
        /*ab44*/ 	.word	0x000382a0
        /*ab48*/ 	.word	0x00000003
        /*ab4c*/ 	.word	0x00000000
        /*ab50*/ 	.short	0x010a
        /*ab52*/ 	.byte	0x3f
	.zero		1


	//   ....[23]....
        /*ab54*/ 	.word	0x00038330
        /*ab58*/ 	.word	0x00000003
        /*ab5c*/ 	.word	0x00000000
        /*ab60*/ 	.short	0x010a
        /*ab62*/ 	.byte	0x3f
	.zero		1


	//   ....[24]....
        /*ab64*/ 	.word	0x000383c0
        /*ab68*/ 	.word	0x00000003
        /*ab6c*/ 	.word	0x00000000
        /*ab70*/ 	.short	0x010a
        /*ab72*/ 	.byte	0x3f
	.zero		1


	//   ....[25]....
        /*ab74*/ 	.word	0x00038450
        /*ab78*/ 	.word	0x00000003
        /*ab7c*/ 	.word	0x00000000
        /*ab80*/ 	.short	0x010a
        /*ab82*/ 	.byte	0x3f
	.zero		1


	//   ....[26]....
        /*ab84*/ 	.word	0x000384e0
        /*ab88*/ 	.word	0x00000003
        /*ab8c*/ 	.word	0x00000000
        /*ab90*/ 	.short	0x010a
        /*ab92*/ 	.byte	0x3f
	.zero		1


	//   ....[27]....
        /*ab94*/ 	.word	0x00038570
        /*ab98*/ 	.word	0x00000003
        /*ab9c*/ 	.word	0x00000000
        /*aba0*/ 	.short	0x010a
        /*aba2*/ 	.byte	0x3f
	.zero		1


	//   ....[28]....
        /*aba4*/ 	.word	0x000385e0
        /*aba8*/ 	.word	0x00000003
        /*abac*/ 	.word	0x00000000
        /*abb0*/ 	.short	0x010a
        /*abb2*/ 	.byte	0x3f
	.zero		1


	//   ....[29]....
        /*abb4*/ 	.word	0x00038650
        /*abb8*/ 	.word	0x00000000
        /*abbc*/ 	.word	0x00000000
        /*abc0*/ 	.short	0x010a
        /*abc2*/ 	.byte	0x3f
	.zero		1


	//   ....[30]....
        /*abc4*/ 	.word	0x00038730
        /*abc8*/ 	.word	0x00000010
        /*abcc*/ 	.word	0x00000030
        /*abd0*/ 	.short	0x010a
        /*abd2*/ 	.byte	0x3f
	.zero		1


	//   ....[31]....
        /*abd4*/ 	.word	0x00038810
        /*abd8*/ 	.word	0x00000003
        /*abdc*/ 	.word	0x00000000
        /*abe0*/ 	.short	0x010a
        /*abe2*/ 	.byte	0x3f
	.zero		1


	//   ....[32]....
        /*abe4*/ 	.word	0x00038860
        /*abe8*/ 	.word	0x00000003
        /*abec*/ 	.word	0x00000000
        /*abf0*/ 	.short	0x010a
        /*abf2*/ 	.byte	0x3f
	.zero		1


	//   ....[33]....
        /*abf4*/ 	.word	0x000388b0
        /*abf8*/ 	.word	0x00000003
        /*abfc*/ 	.word	0x00000000
        /*ac00*/ 	.short	0x010a
        /*ac02*/ 	.byte	0x3f
	.zero		1


	//   ....[34]....
        /*ac04*/ 	.word	0x00038900
        /*ac08*/ 	.word	0x00000003
        /*ac0c*/ 	.word	0x00000000
        /*ac10*/ 	.short	0x010a
        /*ac12*/ 	.byte	0x3f
	.zero		1


	//   ....[35]....
        /*ac14*/ 	.word	0x00038950
        /*ac18*/ 	.word	0x00000003
        /*ac1c*/ 	.word	0x00000000
        /*ac20*/ 	.short	0x010a
        /*ac22*/ 	.byte	0x3f
	.zero		1


	//----- nvinfo : EIATTR_NUM_MBARRIERS
	.align		4
.L_30:
        /*ac24*/ 	.byte	0x03, 0x38
        /*ac26*/ 	.short	0x000e


	//----- nvinfo : EIATTR_EXIT_INSTR_OFFSETS
	.align		4
        /*ac28*/ 	.byte	0x04, 0x1c
        /*ac2a*/ 	.short	(.L_32 - .L_31)


	//   ....[0]....
.L_31:
        /*ac2c*/ 	.word	0x00000680


	//   ....[1]....
        /*ac30*/ 	.word	0x00000fe0


	//   ....[2]....
        /*ac34*/ 	.word	0x00036dc0


	//   ....[3]....
        /*ac38*/ 	.word	0x00037420


	//   ....[4]....
        /*ac3c*/ 	.word	0x000385c0


	//----- nvinfo : EIATTR_MAX_THREADS
	.align		4
.L_32:
        /*ac40*/ 	.byte	0x04, 0x05
        /*ac42*/ 	.short	(.L_34 - .L_33)
.L_33:
        /*ac44*/ 	.word	0x00000180
        /*ac48*/ 	.word	0x00000001
        /*ac4c*/ 	.word	0x00000001


	//----- nvinfo : EIATTR_CRS_STACK_SIZE
	.align		4
.L_34:
        /*ac50*/ 	.byte	0x04, 0x1e
        /*ac52*/ 	.short	(.L_36 - .L_35)
.L_35:
        /*ac54*/ 	.word	0x00000000


	//----- nvinfo : EIATTR_CBANK_PARAM_SIZE
	.align		4
.L_36:
        /*ac58*/ 	.byte	0x03, 0x19
        /*ac5a*/ 	.short	0x0470


	//----- nvinfo : EIATTR_PARAM_CBANK
	.align		4
        /*ac5c*/ 	.byte	0x04, 0x0a
        /*ac5e*/ 	.short	(.L_38 - .L_37)
	.align		4
.L_37:
        /*ac60*/ 	.word	index@(.nv.constant0._ZN7cutlass13device_kernelINS_4gemm6kernel13GemmUniversalIN4cute5tupleIJiiiiEEENS1_10collective13CollectiveMmaINS1_37MainloopSm90TmaGmmaWarpSpecializedFP8ILi6ENS5_IJNS4_1CILi1EEESB_SB_EEENS1_35KernelTmaWarpSpecializedCooperativeEEENS5_IJNSA_ILi192EEENSA_ILi384EEENSA_ILi64EEEEEENS_12float_e4m3_tENS5_IJlSB_lEEESJ_SK_NS4_8TiledMMAINS4_8MMA_AtomIJNS4_4SM904GMMA31MMA_64x192x32_F32E4M3E4M3_SS_TNILNSO_7ScaleInE1ELSQ_1EEEEEENS4_6LayoutINS5_IJNSA_ILi2EEESB_SB_EEENS5_IJSB_NSA_ILi0EEESW_EEEEENS5_IJNS4_10UnderscoreESZ_SZ_EEEEENS4_13SM90_TMA_LOADENS4_14ComposedLayoutINS4_7SwizzleILi2ELi4ELi3EEENS4_18smem_ptr_flag_bitsILi8EEENST_INS5_IJNSA_ILi8EEESH_EEENS5_IJSH_SB_EEEEEEEvNS4_8identityES12_S1C_vS1D_EENS_8epilogue10collective6detail29Sm90TmaWarpSpecializedAdapterINS1G_15DefaultEpilogueISJ_SK_SK_NS1F_6thread17LinearCombinationISJ_Li1EffLNS1K_9ScaleType4KindE0ELNS_15FloatRoundStyleE2ESJ_EENS1_15EpilogueDefaultEEEEEvvEEEEvNT_6ParamsE)
        /*ac64*/ 	.short	0x0210
        /*ac66*/ 	.short	0x0470


	//----- nvinfo : EIATTR_SW_WAR
	.align		4
.L_38:
        /*ac68*/ 	.byte	0x04, 0x36
        /*ac6a*/ 	.short	(.L_40 - .L_39)
.L_39:
        /*ac6c*/ 	.word	0x00000008
.L_40:


//--------------------- .nv.callgraph             --------------------------
	.section	.nv.callgraph,"",@"SHT_CUDA_CALLGRAPH"
	.align	4
	.sectionentsize	8
	.align		4
        /*0000*/ 	.word	0x00000000
	.align		4
        /*0004*/ 	.word	0xffffffff
	.align		4
        /*0008*/ 	.word	0x00000000
	.align		4
        /*000c*/ 	.word	0xfffffffe
	.align		4
        /*0010*/ 	.word	0x00000000
	.align		4
        /*0014*/ 	.word	0xfffffffd
	.align		4
        /*0018*/ 	.word	0x00000000
	.align		4
        /*001c*/ 	.word	0xfffffffc


//--------------------- .nv.constant4             --------------------------
	.section	.nv.constant4,"a",@progbits
	.align	8
	.align		8
.nv.constant4:
        /*0000*/ 	.dword	_ZN40_INTERNAL_18c8603c_4_k_cu_7aedba8c_125244cuda3std3__45__cpo5beginE
	.align		8
        /*0008*/ 	.dword	_ZN40_INTERNAL_18c8603c_4_k_cu_7aedba8c_125244cuda3std3__45__cpo3endE
	.align		8
        /*0010*/ 	.dword	_ZN40_INTERNAL_18c8603c_4_k_cu_7aedba8c_125244cuda3std3__45__cpo6cbeginE
	.align		8
        /*0018*/ 	.dword	_ZN40_INTERNAL_18c8603c_4_k_cu_7aedba8c_125244cuda3std3__45__cpo4cendE
	.align		8
        /*0020*/ 	.dword	_ZN40_INTERNAL_18c8603c_4_k_cu_7aedba8c_125244cuda3std3__442_GLOBAL__N__18c8603c_4_k_cu_7aedba8c_125246ignoreE
	.align		8
        /*0028*/ 	.dword	_ZN40_INTERNAL_18c8603c_4_k_cu_7aedba8c_125244cuda3std3__419piecewise_constructE
	.align		8
        /*0030*/ 	.dword	_ZN40_INTERNAL_18c8603c_4_k_cu_7aedba8c_125244cuda3std3__48in_placeE
	.align		8
        /*0038*/ 	.dword	_ZN40_INTERNAL_18c8603c_4_k_cu_7aedba8c_125244cuda3std6ranges3__45__cpo4swapE
	.align		8
        /*0040*/ 	.dword	_ZN40_INTERNAL_18c8603c_4_k_cu_7aedba8c_125244cuda3std6ranges3__45__cpo9iter_moveE
	.align		8
        /*0048*/ 	.dword	_ZN40_INTERNAL_18c8603c_4_k_cu_7aedba8c_125244cute7productE
	.align		8
        /*0050*/ 	.dword	_ZN40_INTERNAL_18c8603c_4_k_cu_7aedba8c_125244cute1_E


//--------------------- .text._ZN7cutlass13device_kernelINS_4gemm6kernel13GemmUniversalIN4cute5tupleIJiiiiEEENS1_10collective13CollectiveMmaINS1_37MainloopSm90TmaGmmaWarpSpecializedFP8ILi6ENS5_IJNS4_1CILi1EEESB_SB_EEENS1_35KernelTmaWarpSpecializedCooperativeEEENS5_IJNSA_ILi192EEENSA_ILi384EEENSA_ILi64EEEEEENS_12float_e4m3_tENS5_IJlSB_lEEESJ_SK_NS4_8TiledMMAINS4_8MMA_AtomIJNS4_4SM904GMMA31MMA_64x192x32_F32E4M3E4M3_SS_TNILNSO_7ScaleInE1ELSQ_1EEEEEENS4_6LayoutINS5_IJNSA_ILi2EEESB_SB_EEENS5_IJSB_NSA_ILi0EEESW_EEEEENS5_IJNS4_10UnderscoreESZ_SZ_EEEEENS4_13SM90_TMA_LOADENS4_14ComposedLayoutINS4_7SwizzleILi2ELi4ELi3EEENS4_18smem_ptr_flag_bitsILi8EEENST_INS5_IJNSA_ILi8EEESH_EEENS5_IJSH_SB_EEEEEEEvNS4_8identityES12_S1C_vS1D_EENS_8epilogue10collective6detail29Sm90TmaWarpSpecializedAdapterINS1G_15DefaultEpilogueISJ_SK_SK_NS1F_6thread17LinearCombinationISJ_Li1EffLNS1K_9ScaleType4KindE0ELNS_15FloatRoundStyleE2ESJ_EENS1_15EpilogueDefaultEEEEEvvEEEEvNT_6ParamsE --------------------------
	.section	.text._ZN7cutlass13device_kernelINS_4gemm6kernel13GemmUniversalIN4cute5tupleIJiiiiEEENS1_10collective13CollectiveMmaINS1_37MainloopSm90TmaGmmaWarpSpecializedFP8ILi6ENS5_IJNS4_1CILi1EEESB_SB_EEENS1_35KernelTmaWarpSpecializedCooperativeEEENS5_IJNSA_ILi192EEENSA_ILi384EEENSA_ILi64EEEEEENS_12float_e4m3_tENS5_IJlSB_lEEESJ_SK_NS4_8TiledMMAINS4_8MMA_AtomIJNS4_4SM904GMMA31MMA_64x192x32_F32E4M3E4M3_SS_TNILNSO_7ScaleInE1ELSQ_1EEEEEENS4_6LayoutINS5_IJNSA_ILi2EEESB_SB_EEENS5_IJSB_NSA_ILi0EEESW_EEEEENS5_IJNS4_10UnderscoreESZ_SZ_EEEEENS4_13SM90_TMA_LOADENS4_14ComposedLayoutINS4_7SwizzleILi2ELi4ELi3EEENS4_18smem_ptr_flag_bitsILi8EEENST_INS5_IJNSA_ILi8EEESH_EEENS5_IJSH_SB_EEEEEEEvNS4_8identityES12_S1C_vS1D_EENS_8epilogue10collective6detail29Sm90TmaWarpSpecializedAdapterINS1G_15DefaultEpilogueISJ_SK_SK_NS1F_6thread17LinearCombinationISJ_Li1EffLNS1K_9ScaleType4KindE0ELNS_15FloatRoundStyleE2ESJ_EENS1_15EpilogueDefaultEEEEEvvEEEEvNT_6ParamsE,"ax",@progbits
	.align	128
.text._ZN7cutlass13device_kernelINS_4gemm6kernel13GemmUniversalIN4cute5tupleIJiiiiEEENS1_10collective13CollectiveMmaINS1_37MainloopSm90TmaGmmaWarpSpecializedFP8ILi6ENS5_IJNS4_1CILi1EEESB_SB_EEENS1_35KernelTmaWarpSpecializedCooperativeEEENS5_IJNSA_ILi192EEENSA_ILi384EEENSA_ILi64EEEEEENS_12float_e4m3_tENS5_IJlSB_lEEESJ_SK_NS4_8TiledMMAINS4_8MMA_AtomIJNS4_4SM904GMMA31MMA_64x192x32_F32E4M3E4M3_SS_TNILNSO_7ScaleInE1ELSQ_1EEEEEENS4_6LayoutINS5_IJNSA_ILi2EEESB_SB_EEENS5_IJSB_NSA_ILi0EEESW_EEEEENS5_IJNS4_10UnderscoreESZ_SZ_EEEEENS4_13SM90_TMA_LOADENS4_14ComposedLayoutINS4_7SwizzleILi2ELi4ELi3EEENS4_18smem_ptr_flag_bitsILi8EEENST_INS5_IJNSA_ILi8EEESH_EEENS5_IJSH_SB_EEEEEEEvNS4_8identityES12_S1C_vS1D_EENS_8epilogue10collective6detail29Sm90TmaWarpSpecializedAdapterINS1G_15DefaultEpilogueISJ_SK_SK_NS1F_6thread17LinearCombinationISJ_Li1EffLNS1K_9ScaleType4KindE0ELNS_15FloatRoundStyleE2ESJ_EENS1_15EpilogueDefaultEEEEEvvEEEEvNT_6ParamsE:
        .type           _ZN7cutlass13device_kernelINS_4gemm6kernel13GemmUniversalIN4cute5tupleIJiiiiEEENS1_10collective13CollectiveMmaINS1_37MainloopSm90TmaGmmaWarpSpecializedFP8ILi6ENS5_IJNS4_1CILi1EEESB_SB_EEENS1_35KernelTmaWarpSpecializedCooperativeEEENS5_IJNSA_ILi192EEENSA_ILi384EEENSA_ILi64EEEEEENS_12float_e4m3_tENS5_IJlSB_lEEESJ_SK_NS4_8TiledMMAINS4_8MMA_AtomIJNS4_4SM904GMMA31MMA_64x192x32_F32E4M3E4M3_SS_TNILNSO_7ScaleInE1ELSQ_1EEEEEENS4_6LayoutINS5_IJNSA_ILi2EEESB_SB_EEENS5_IJSB_NSA_ILi0EEESW_EEEEENS5_IJNS4_10UnderscoreESZ_SZ_EEEEENS4_13SM90_TMA_LOADENS4_14ComposedLayoutINS4_7SwizzleILi2ELi4ELi3EEENS4_18smem_ptr_flag_bitsILi8EEENST_INS5_IJNSA_ILi8EEESH_EEENS5_IJSH_SB_EEEEEEEvNS4_8identityES12_S1C_vS1D_EENS_8epilogue10collective6detail29Sm90TmaWarpSpecializedAdapterINS1G_15DefaultEpilogueISJ_SK_SK_NS1F_6thread17LinearCombinationISJ_Li1EffLNS1K_9ScaleType4KindE0ELNS_15FloatRoundStyleE2ESJ_EENS1_15EpilogueDefaultEEEEEvvEEEEvNT_6ParamsE,@function
        .size           _ZN7cutlass13device_kernelINS_4gemm6kernel13GemmUniversalIN4cute5tupleIJiiiiEEENS1_10collective13CollectiveMmaINS1_37MainloopSm90TmaGmmaWarpSpecializedFP8ILi6ENS5_IJNS4_1CILi1EEESB_SB_EEENS1_35KernelTmaWarpSpecializedCooperativeEEENS5_IJNSA_ILi192EEENSA_ILi384EEENSA_ILi64EEEEEENS_12float_e4m3_tENS5_IJlSB_lEEESJ_SK_NS4_8TiledMMAINS4_8MMA_AtomIJNS4_4SM904GMMA31MMA_64x192x32_F32E4M3E4M3_SS_TNILNSO_7ScaleInE1ELSQ_1EEEEEENS4_6LayoutINS5_IJNSA_ILi2EEESB_SB_EEENS5_IJSB_NSA_ILi0EEESW_EEEEENS5_IJNS4_10UnderscoreESZ_SZ_EEEEENS4_13SM90_TMA_LOADENS4_14ComposedLayoutINS4_7SwizzleILi2ELi4ELi3EEENS4_18smem_ptr_flag_bitsILi8EEENST_INS5_IJNSA_ILi8EEESH_EEENS5_IJSH_SB_EEEEEEEvNS4_8identityES12_S1C_vS1D_EENS_8epilogue10collective6detail29Sm90TmaWarpSpecializedAdapterINS1G_15DefaultEpilogueISJ_SK_SK_NS1F_6thread17LinearCombinationISJ_Li1EffLNS1K_9ScaleType4KindE0ELNS_15FloatRoundStyleE2ESJ_EENS1_15EpilogueDefaultEEEEEvvEEEEvNT_6ParamsE,(.L_x_845 - _ZN7cutlass13device_kernelINS_4gemm6kernel13GemmUniversalIN4cute5tupleIJiiiiEEENS1_10collective13CollectiveMmaINS1_37MainloopSm90TmaGmmaWarpSpecializedFP8ILi6ENS5_IJNS4_1CILi1EEESB_SB_EEENS1_35KernelTmaWarpSpecializedCooperativeEEENS5_IJNSA_ILi192EEENSA_ILi384EEENSA_ILi64EEEEEENS_12float_e4m3_tENS5_IJlSB_lEEESJ_SK_NS4_8TiledMMAINS4_8MMA_AtomIJNS4_4SM904GMMA31MMA_64x192x32_F32E4M3E4M3_SS_TNILNSO_7ScaleInE1ELSQ_1EEEEEENS4_6LayoutINS5_IJNSA_ILi2EEESB_SB_EEENS5_IJSB_NSA_ILi0EEESW_EEEEENS5_IJNS4_10UnderscoreESZ_SZ_EEEEENS4_13SM90_TMA_LOADENS4_14ComposedLayoutINS4_7SwizzleILi2ELi4ELi3EEENS4_18smem_ptr_flag_bitsILi8EEENST_INS5_IJNSA_ILi8EEESH_EEENS5_IJSH_SB_EEEEEEEvNS4_8identityES12_S1C_vS1D_EENS_8epilogue10collective6detail29Sm90TmaWarpSpecializedAdapterINS1G_15DefaultEpilogueISJ_SK_SK_NS1F_6thread17LinearCombinationISJ_Li1EffLNS1K_9ScaleType4KindE0ELNS_15FloatRoundStyleE2ESJ_EENS1_15EpilogueDefaultEEEEEvvEEEEvNT_6ParamsE)
        .other          _ZN7cutlass13device_kernelINS_4gemm6kernel13GemmUniversalIN4cute5tupleIJiiiiEEENS1_10collective13CollectiveMmaINS1_37MainloopSm90TmaGmmaWarpSpecializedFP8ILi6ENS5_IJNS4_1CILi1EEESB_SB_EEENS1_35KernelTmaWarpSpecializedCooperativeEEENS5_IJNSA_ILi192EEENSA_ILi384EEENSA_ILi64EEEEEENS_12float_e4m3_tENS5_IJlSB_lEEESJ_SK_NS4_8TiledMMAINS4_8MMA_AtomIJNS4_4SM904GMMA31MMA_64x192x32_F32E4M3E4M3_SS_TNILNSO_7ScaleInE1ELSQ_1EEEEEENS4_6LayoutINS5_IJNSA_ILi2EEESB_SB_EEENS5_IJSB_NSA_ILi0EEESW_EEEEENS5_IJNS4_10UnderscoreESZ_SZ_EEEEENS4_13SM90_TMA_LOADENS4_14ComposedLayoutINS4_7SwizzleILi2ELi4ELi3EEENS4_18smem_ptr_flag_bitsILi8EEENST_INS5_IJNSA_ILi8EEESH_EEENS5_IJSH_SB_EEEEEEEvNS4_8identityES12_S1C_vS1D_EENS_8epilogue10collective6detail29Sm90TmaWarpSpecializedAdapterINS1G_15DefaultEpilogueISJ_SK_SK_NS1F_6thread17LinearCombinationISJ_Li1EffLNS1K_9ScaleType4KindE0ELNS_15FloatRoundStyleE2ESJ_EENS1_15EpilogueDefaultEEEEEvvEEEEvNT_6ParamsE,@"STO_CUDA_ENTRY STV_DEFAULT"
_ZN7cutlass13device_kernelINS_4gemm6kernel13GemmUniversalIN4cute5tupleIJiiiiEEENS1_10collective13CollectiveMmaINS1_37MainloopSm90TmaGmmaWarpSpecializedFP8ILi6ENS5_IJNS4_1CILi1EEESB_SB_EEENS1_35KernelTmaWarpSpecializedCooperativeEEENS5_IJNSA_ILi192EEENSA_ILi384EEENSA_ILi64EEEEEENS_12float_e4m3_tENS5_IJlSB_lEEESJ_SK_NS4_8TiledMMAINS4_8MMA_AtomIJNS4_4SM904GMMA31MMA_64x192x32_F32E4M3E4M3_SS_TNILNSO_7ScaleInE1ELSQ_1EEEEEENS4_6LayoutINS5_IJNSA_ILi2EEESB_SB_EEENS5_IJSB_NSA_ILi0EEESW_EEEEENS5_IJNS4_10UnderscoreESZ_SZ_EEEEENS4_13SM90_TMA_LOADENS4_14ComposedLayoutINS4_7SwizzleILi2ELi4ELi3EEENS4_18smem_ptr_flag_bitsILi8EEENST_INS5_IJNSA_ILi8EEESH_EEENS5_IJSH_SB_EEEEEEEvNS4_8identityES12_S1C_vS1D_EENS_8epilogue10collective6detail29Sm90TmaWarpSpecializedAdapterINS1G_15DefaultEpilogueISJ_SK_SK_NS1F_6thread17LinearCombinationISJ_Li1EffLNS1K_9ScaleType4KindE0ELNS_15FloatRoundStyleE2ESJ_EENS1_15EpilogueDefaultEEEEEvvEEEEvNT_6ParamsE:
[----:B------:R-:W0:Y:S02]  /*0000*/  LDC R1, c[0x0][0x28] ;  /* 0x00000a00ff017b82 */ /* 0x000e240000000800 */
[----:B0-----:R-:W-:Y:S01]  /*0010*/  VIADD R1, R1, 0xfffff190 ;  /* 0xfffff19001017836 */ /* 0x001fe20000000000 */
[----:B------:R-:W0:Y:S01]  /*0020*/  S2R R2, SR_TID.X ;  /* 0x0000000000027919 */ /* 0x000e220000002100 */
[----:B------:R-:W-:Y:S01]  /*0030*/  ELECT P0, URZ, PT ;  /* 0x00000000003f782f */ /* 0x000fe20003800000 */
[----:B------:R-:W-:Y:S01]  /*0040*/  BSSY B0, `(.L_x_0) ;  /* 0x0000015000007945 */ /* 0x000fe20003800000 */
[--C-:B0-----:R-:W-:Y:S02]  /*0050*/  SHF.R.U32.HI R0, RZ, 0x5, R2.reuse ;  /* 0x00000005ff007819 */ /* 0x101fe40000011602 */
[----:B------:R-:W-:-:S03]  /*0060*/  SHF.R.U32.HI R2, RZ, 0x7, R2 ;  /* 0x00000007ff027819 */ /* 0x000fc60000011602 */
[----:B------:R-:W0:Y:S04]  /*0070*/  SHFL.IDX PT, R3, R0, RZ, 0x1f ;  /* 0x00001fff00037589 */ /* 0x000e2800000e0000 */
[----:B------:R-:W1:Y:S01]  /*0080*/  SHFL.IDX PT, R2, R2, RZ, 0x1f ;  /* 0x00001fff02027589 */ /* 0x000e6200000e0000 */
[----:B0-----:R-:W-:Y:S02]  /*0090*/  R2UR UR4, R3 ;  /* 0x00000000030472ca */ /* 0x001fe400000e0000 */
[----:B-1----:R-:W-:-:S11]  /*00a0*/  R2UR UR6, R2 ;  /* 0x00000000020672ca */ /* 0x002fd600000e0000 */
[----:B------:R-:W-:Y:S02]  /*00b0*/  USHF.R.S32.HI UR5, URZ, 0x1f, UR4 ;  /* 0x0000001f3f057899 */ /* 0x000fe40008011404 */
[----:B------:R-:W-:Y:S02]  /*00c0*/  ISETP.NE.OR P0, PT, RZ, UR4, !P0 ;  /* 0x00000004ff007c0c */ /* 0x000fe4000c705670 */
[----:B------:R-:W-:-:S04]  /*00d0*/  ULEA.HI UR5, UR5, UR4, URZ, 0x2 ;  /* 0x0000000405057291 */ /* 0x000fc8000f8f103f */
[----:B------:R-:W-:-:S04]  /*00e0*/  ULOP3.LUT UR5, UR5, 0xfffffffc, URZ, 0xc0, !UPT ;  /* 0xfffffffc05057892 */ /* 0x000fc8000f8ec03f */
[----:B------:R-:W-:-:S03]  /*00f0*/  UIADD3 UR8, UR4, -UR5, URZ ;  /* 0x8000000504087290 */ /* 0x000fc6000fffe03f */
[----:B------:R-:W-:Y:S09]  /*0100*/  @P0 BRA `(.L_x_1) ;  /* 0x0000000000200947 */ /* 0x000ff20003800000 */
[----:B------:R-:W-:Y:S02]  /*0110*/  ULDC.64 UR4, c[0x0][0x198] ;  /* 0x0000660000047ab9 */ /* 0x000fe40000000a00 */
[----:B------:R-:W-:Y:S02]  /*0120*/  UIADD3 UR10, UP0, UR4, 0xf0, URZ ;  /* 0x000000f0040a7890 */ /* 0x000fe4000ff1e03f */
[----:B------:R-:W-:Y:S02]  /*0130*/  UIADD3 UR4, UP1, UR4, 0x1f0, URZ ;  /* 0x000001f004047890 */ /* 0x000fe4000ff3e03f */
[----:B------:R-:W-:Y:S02]  /*0140*/  UIADD3.X UR11, URZ, UR5, URZ, UP0, !UPT ;  /* 0x000000053f0b7290 */ /* 0x000fe400087fe43f */
[----:B------:R-:W-:-:S07]  /*0150*/  UIADD3.X UR5, URZ, UR5, URZ, UP1, !UPT ;  /* 0x000000053f057290 */ /* 0x000fce0008ffe43f */
[----:B------:R0:W-:Y:S02]  /*0160*/  UTMACCTL.PF [UR10] ;  /* 0x000000000a0079b9 */ /* 0x0001e40008040000 */
[----:B------:R0:W-:Y:S02]  /*0170*/  UTMACCTL.PF [UR4] ;  /* 0x00000000040079b9 */ /* 0x0001e40008040000 */
[----:B0-----:R-:W-:Y:S01]  /*0180*/  NOP ;  /* 0x0000000000007918 */ /* 0x001fe20000000000 */
.L_x_1:
[----:B------:R-:W-:Y:S05]  /*0190*/  BSYNC B0 ;  /* 0x0000000000007941 */ /* 0x000fea0003800000 */
.L_x_0:
[----:B------:R-:W0:Y:S01]  /*01a0*/  SHFL.IDX PT, R2, R0, RZ, 0x1f ;  /* 0x00001fff00027589 */ /* 0x000e2200000e0000 */
[----:B------:R-:W-:Y:S01]  /*01b0*/  UISETP.NE.AND UP0, UPT, UR8, 0x3, UPT ;  /* 0x000000030800788c */ /* 0x000fe2000bf05270 */
[----:B------:R-:W-:Y:S01]  /*01c0*/  ISETP.NE.AND P1, PT, RZ, UR6, PT ;  /* 0x00000006ff007c0c */ /* 0x000fe2000bf25270 */
[----:B------:R-:W-:Y:S02]  /*01d0*/  UIADD3 UR10, UR6, -0x1, URZ ;  /* 0xffffffff060a7890 */ /* 0x000fe4000fffe03f */
[----:B------:R-:W-:Y:S02]  /*01e0*/  UISETP.EQ.OR UP0, UPT, UR8, URZ, !UP0 ;  /* 0x0000003f0800728c */ /* 0x000fe4000c702670 */
[----:B------:R-:W-:Y:S02]  /*01f0*/  UISETP.GE.U32.AND UP1, UPT, UR10, 0x2, UPT ;  /* 0x000000020a00788c */ /* 0x000fe4000bf26070 */
[----:B------:R-:W-:-:S04]  /*0200*/  UISETP.EQ.AND UP0, UPT, UR6, URZ, UP0 ;  /* 0x0000003f0600728c */ /* 0x000fc80008702270 */
[----:B------:R-:W-:-:S04]  /*0210*/  USEL UR13, URZ, 0x1, !UP0 ;  /* 0x000000013f0d7887 */ /* 0x000fc8000c000000 */
[----:B------:R-:W-:Y:S01]  /*0220*/  USEL UR13, UR13, 0x2, UP1 ;  /* 0x000000020d0d7887 */ /* 0x000fe20008800000 */
[----:B0-----:R-:W-:-:S13]  /*0230*/  ISETP.NE.AND P0, PT, R2, RZ, PT ;  /* 0x000000ff0200720c */ /* 0x001fda0003f05270 */
[----:B------:R-:W-:Y:S05]  /*0240*/  @P0 BRA `(.L_x_2) ;  /* 0x0000000000680947 */ /* 0x000fea0003800000 */
[----:B------:R-:W0:Y:S01]  /*0250*/  S2UR UR9, SR_CgaCtaId ;  /* 0x00000000000979c3 */ /* 0x000e220000008800 */
[----:B------:R-:W-:Y:S01]  /*0260*/  UMOV UR4, 0x400 ;  /* 0x0000040000047882 */ /* 0x000fe20000000000 */
[----:B------:R-:W-:Y:S01]  /*0270*/  UMOV UR5, 0x1 ;  /* 0x0000000100057882 */ /* 0x000fe20000000000 */
[----:B------:R-:W-:Y:S01]  /*0280*/  UMOV UR6, 0x100 ;  /* 0x0000010000067882 */ /* 0x000fe20000000000 */
[----:B------:R-:W-:Y:S01]  /*0290*/  ELECT P0, URZ, PT ;  /* 0x00000000003f782f */ /* 0x000fe20003800000 */
[----:B------:R-:W-:-:S04]  /*02a0*/  UIADD3 UR6, -UR6, 0x100000, URZ ;  /* 0x0010000006067890 */ /* 0x000fc8000fffe13f */
[----:B------:R-:W-:Y:S02]  /*02b0*/  USHF.L.U32 UR7, UR6, 0xb, URZ ;  /* 0x0000000b06077899 */ /* 0x000fe4000800063f */
[----:B------:R-:W-:Y:S02]  /*02c0*/  USHF.L.U32 UR6, UR6, 0x1, URZ ;  /* 0x0000000106067899 */ /* 0x000fe4000800063f */
[----:B0-----:R-:W-:Y:S02]  /*02d0*/  ULEA UR9, UR9, UR4, 0x18 ;  /* 0x0000000409097291 */ /* 0x001fe4000f8ec03f */
[----:B------:R-:W-:-:S04]  /*02e0*/  UIADD3 UR4, -UR5, 0x100000, URZ ;  /* 0x0010000005047890 */ /* 0x000fc8000fffe13f */
[----:B------:R-:W-:Y:S02]  /*02f0*/  USHF.L.U32 UR5, UR4, 0xb, URZ ;  /* 0x0000000b04057899 */ /* 0x000fe4000800063f */
[----:B------:R-:W-:Y:S01]  /*0300*/  USHF.L.U32 UR4, UR4, 0x1, URZ ;  /* 0x0000000104047899 */ /* 0x000fe2000800063f */
[----:B------:R-:W0:Y:S11]  /*0310*/  FENCE.VIEW.ASYNC.S ;  /* 0x00000000000073c6 */ /* 0x000e360000000000 */
[----:B0-----:R0:W1:Y:S01]  /*0320*/  SYNCS.EXCH.64 URZ, [UR9], UR4 ;  /* 0x00000004093f75b2 */ /* 0x0010620008000100 */
[----:B------:R0:W2:Y:S01]  /*0330*/  SYNCS.EXCH.64 URZ, [UR9+0x30], UR6 ;  /* 0x00003006093f75b2 */ /* 0x0000a20008000100 */
[----:B------:R0:W3:Y:S01]  /*0340*/  SYNCS.EXCH.64 URZ, [UR9+0x8], UR4 ;  /* 0x00000804093f75b2 */ /* 0x0000e20008000100 */
[----:B------:R0:W4:Y:S01]  /*0350*/  SYNCS.EXCH.64 URZ, [UR9+0x38], UR6 ;  /* 0x00003806093f75b2 */ /* 0x0001220008000100 */
[----:B------:R0:W0:Y:S01]  /*0360*/  SYNCS.EXCH.64 URZ, [UR9+0x10], UR4 ;  /* 0x00001004093f75b2 */ /* 0x0000220008000100 */
[----:B------:R0:W0:Y:S01]  /*0370*/  SYNCS.EXCH.64 URZ, [UR9+0x40], UR6 ;  /* 0x00004006093f75b2 */ /* 0x0000220008000100 */
[----:B------:R0:W0:Y:S01]  /*0380*/  SYNCS.EXCH.64 URZ, [UR9+0x18], UR4 ;  /* 0x00001804093f75b2 */ /* 0x0000220008000100 */
[----:B------:R0:W0:Y:S01]  /*0390*/  SYNCS.EXCH.64 URZ, [UR9+0x48], UR6 ;  /* 0x00004806093f75b2 */ /* 0x0000220008000100 */
[----:B------:R0:W0:Y:S01]  /*03a0*/  SYNCS.EXCH.64 URZ, [UR9+0x20], UR4 ;  /* 0x00002004093f75b2 */ /* 0x0000220008000100 */
[----:B------:R0:W0:Y:S01]  /*03b0*/  SYNCS.EXCH.64 URZ, [UR9+0x50], UR6 ;  /* 0x00005006093f75b2 */ /* 0x0000220008000100 */
[----:B------:R0:W0:Y:S01]  /*03c0*/  SYNCS.EXCH.64 URZ, [UR9+0x28], UR4 ;  /* 0x00002804093f75b2 */ /* 0x0000220008000100 */
[----:B------:R0:W0:Y:S01]  /*03d0*/  SYNCS.EXCH.64 URZ, [UR9+0x58], UR6 ;  /* 0x00005806093f75b2 */ /* 0x0000220008000100 */
[----:B------:R-:W-:Y:S01]  /*03e0*/  NOP ;  /* 0x0000000000007918 */ /* 0x000fe20000000000 */
.L_x_2:
[----:B------:R-:W5:Y:S01]  /*03f0*/  LDC R2, c[0x0][0x65c] ;  /* 0x00019700ff027b82 */ /* 0x000f620000000800 */
[----:B------:R-:W1:Y:S01]  /*0400*/  SHFL.IDX PT, R0, R0, RZ, 0x1f ;  /* 0x00001fff00007589 */ /* 0x000e6200000e0000 */
[----:B------:R-:W-:Y:S01]  /*0410*/  ELECT P0, URZ, PT ;  /* 0x00000000003f782f */ /* 0x000fe20003800000 */
[----:B------:R-:W-:Y:S01]  /*0420*/  IMAD.MOV.U32 R3, RZ, RZ, RZ ;  /* 0x000000ffff037224 */ /* 0x000fe200078e00ff */
[----:B0-----:R-:W-:Y:S01]  /*0430*/  UMOV UR4, 0x20 ;  /* 0x0000002000047882 */ /* 0x001fe20000000000 */
[----:B------:R-:W0:Y:S01]  /*0440*/  S2R R11, SR_CTAID.Y ;  /* 0x00000000000b7919 */ /* 0x000e220000002600 */
[----:B------:R-:W-:Y:S01]  /*0450*/  NOP ;  /* 0x0000000000007918 */ /* 0x000fe20000000000 */
[----:B------:R-:W-:Y:S01]  /*0460*/  NOP ;  /* 0x0000000000007918 */ /* 0x000fe20000000000 */
[----:B-----5:R-:W-:Y:S02]  /*0470*/  ISETP.NE.AND P4, PT, R2, 0x1, PT ;  /* 0x000000010200780c */ /* 0x020fe40003f85270 */
[----:B------:R-:W5:Y:S01]  /*0480*/  S2R R2, SR_CTAID.X ;  /* 0x0000000000027919 */ /* 0x000f620000002500 */
[----:B-1----:R-:W-:-:S10]  /*0490*/  ISETP.NE.OR P0, PT, R0, RZ, !P0 ;  /* 0x000000ff0000720c */ /* 0x002fd40004705670 */
[----:B------:R-:W5:Y:S01]  /*04a0*/  @P4 LDC R7, c[0x0][0x10] ;  /* 0x00000400ff074b82 */ /* 0x000f620000000800 */
[----:B0-----:R-:W-:Y:S02]  /*04b0*/  @P4 IMAD.MOV.U32 R4, RZ, RZ, R11 ;  /* 0x000000ffff044224 */ /* 0x001fe400078e000b */
[----:B------:R-:W-:Y:S01]  /*04c0*/  VOTEU.ALL UP0, P0 ;  /* 0x00000000003f7886 */ /* 0x000fe20000000000 */
[----:B------:R-:W-:Y:S01]  /*04d0*/  @P4 IMAD.MOV.U32 R5, RZ, RZ, RZ ;  /* 0x000000ffff054224 */ /* 0x000fe200078e00ff */
[----:B------:R-:W-:Y:S01]  /*04e0*/  VOTEU.ALL UP1, P0 ;  /* 0x00000000003f7886 */ /* 0x000fe20000020000 */
[----:B------:R-:W-:Y:S02]  /*04f0*/  @P4 IMAD.MOV.U32 R13, RZ, RZ, RZ ;  /* 0x000000ffff0d4224 */ /* 0x000fe400078e00ff */
[----:B------:R-:W0:Y:S01]  /*0500*/  @!P4 LDC R9, c[0x0][0xc] ;  /* 0x00000300ff09cb82 */ /* 0x000e220000000800 */
[----:B------:R-:W-:Y:S01]  /*0510*/  @!UP0 UMOV UR6, 0x400 ;  /* 0x0000040000068882 */ /* 0x000fe20000000000 */
[----:B------:R-:W-:-:S04]  /*0520*/  @!UP0 UIADD3 UR4, -UR4, 0x100000, URZ ;  /* 0x0010000004048890 */ /* 0x000fc8000fffe13f */
[----:B------:R-:W-:Y:S02]  /*0530*/  @!UP0 USHF.L.U32 UR5, UR4, 0xb, URZ ;  /* 0x0000000b04058899 */ /* 0x000fe4000800063f */
[----:B------:R-:W-:Y:S01]  /*0540*/  @!UP0 USHF.L.U32 UR4, UR4, 0x1, URZ ;  /* 0x0000000104048899 */ /* 0x000fe2000800063f */
[----:B------:R-:W1:Y:S01]  /*0550*/  @!UP0 S2UR UR7, SR_CgaCtaId ;  /* 0x00000000000789c3 */ /* 0x000e620000008800 */
[----:B-----5:R-:W-:-:S04]  /*0560*/  @P4 IMAD.WIDE.U32 R6, R2, R7, R4 ;  /* 0x0000000702064225 */ /* 0x020fc800078e0004 */
[----:B------:R-:W-:Y:S02]  /*0570*/  @P4 IMAD.MOV.U32 R10, RZ, RZ, R6 ;  /* 0x000000ffff0a4224 */ /* 0x000fe400078e0006 */
[----:B------:R-:W-:Y:S02]  /*0580*/  @P4 IMAD.IADD R14, R7, 0x1, R13 ;  /* 0x00000001070e4824 */ /* 0x000fe400078e020d */
[----:B0-----:R-:W-:-:S04]  /*0590*/  @!P4 IMAD.WIDE.U32 R4, R9, R11, R2 ;  /* 0x0000000b0904c225 */ /* 0x001fc800078e0002 */
[----:B------:R-:W-:Y:S02]  /*05a0*/  @!P4 IMAD.MOV.U32 R10, RZ, RZ, R4 ;  /* 0x000000ffff0ac224 */ /* 0x000fe400078e0004 */
[----:B------:R-:W-:Y:S01]  /*05b0*/  @!P4 IMAD.MOV.U32 R14, RZ, RZ, R5 ;  /* 0x000000ffff0ec224 */ /* 0x000fe200078e0005 */
[----:B-1----:R-:W-:Y:S02]  /*05c0*/  @!UP0 ULEA UR6, UR7, UR6, 0x18 ;  /* 0x0000000607068291 */ /* 0x002fe4000f8ec03f */
[----:B------:R0:W-:Y:S01]  /*05d0*/  STL [R1+0x858], R10 ;  /* 0x0008580a01007387 */ /* 0x0001e20000100800 */
[----:B------:R-:W-:-:S03]  /*05e0*/  VOTEU.ALL UP0, P0 ;  /* 0x00000000003f7886 */ /* 0x000fc60000000000 */
[----:B------:R0:W-:Y:S04]  /*05f0*/  STL [R1+0x854], R14 ;  /* 0x0008540e01007387 */ /* 0x0001e80000100800 */
[----:B------:R-:W1:Y:S02]  /*0600*/  FENCE.VIEW.ASYNC.S ;  /* 0x00000000000073c6 */ /* 0x000e640000000000 */
[----:B-1----:R0:W2:Y:S01]  /*0610*/  @!UP0 SYNCS.EXCH.64 URZ, [UR6+0x70], UR4 ;  /* 0x00007004063f85b2 */ /* 0x0020a20008000100 */
[----:B------:R0:W2:Y:S01]  /*0620*/  @!UP1 SYNCS.EXCH.64 URZ, [UR6+0x78], UR4 ;  /* 0x00007804063f95b2 */ /* 0x0000a20008000100 */
[----:B------:R-:W-:Y:S01]  /*0630*/  NOP ;  /* 0x0000000000007918 */ /* 0x000fe20000000000 */
[----:B--234-:R-:W-:Y:S06]  /*0640*/  BAR.SYNC.DEFER_BLOCKING 0x0 ;  /* 0x0000000000007b1d */ /* 0x01cfec0000010000 */
[----:B0-----:R-:W-:Y:S05]  /*0650*/  @!P1 BRA `(.L_x_3) ;  /* 0x0000036400dc9947 */ /* 0x001fea0003800000 */
[----:B------:R-:W-:-:S06]  /*0660*/  UISETP.GT.U32.AND UP0, UPT, UR10, 0x1, UPT ;  /* 0x000000010a00788c */ /* 0x000fcc000bf04070 */
[----:B------:R-:W-:-:S13]  /*0670*/  PLOP3.LUT P0, PT, PT, PT, UP0, 0x80, 0x0 ;  /* 0x000000000000781c */ /* 0x000fda0003f0f008 */
[----:B------:R-:W-:Y:S05]  /*0680*/  @P0 EXIT ;  /* 0x000000000000094d */ /* 0x000fea0003800000 */
[----:B------:R-:W-:Y:S01]  /*0690*/  IMAD.MOV.U32 R5, RZ, RZ, -0x1 ;  /* 0xffffffffff057424 */ /* 0x000fe200078e00ff */
[----:B------:R-:W-:Y:S01]  /*06a0*/  ULDC.64 UR4, c[0x0][0x650] ;  /* 0x0001940000047ab9 */ /* 0x000fe20000000a00 */
[----:B------:R-:W-:Y:S01]  /*06b0*/  IMAD.MOV.U32 R4, RZ, RZ, -0x1 ;  /* 0xffffffffff047424 */ /* 0x000fe200078e00ff */
[----:B------:R-:W-:Y:S01]  /*06c0*/  ISETP.GE.U32.AND P0, PT, R10, UR4, PT ;  /* 0x000000040a007c0c */ /* 0x000fe2000bf06070 */
[----:B------:R-:W-:Y:S01]  /*06d0*/  UMOV UR12, 0xffffffff ;  /* 0xffffffff000c7882 */ /* 0x000fe20000000000 */
[----:B------:R0:W-:Y:S01]  /*06e0*/  STL [R1+0x85c], R5 ;  /* 0x00085c0501007387 */ /* 0x0001e20000100800 */
[----:B------:R-:W-:Y:S02]  /*06f0*/  PRMT R0, RZ, 0x7610, R0 ;  /* 0x00007610ff007816 */ /* 0x000fe40000000000 */
[----:B------:R-:W-:Y:S01]  /*0700*/  ISETP.GE.U32.AND.EX P0, PT, R14, UR5, PT, P0 ;  /* 0x000000050e007c0c */ /* 0x000fe2000bf06100 */
[----:B------:R0:W-:-:S12]  /*0710*/  STL [R1+0x860], R4 ;  /* 0x0008600401007387 */ /* 0x0001d80000100800 */
[----:B0-----:R-:W-:Y:S05]  /*0720*/  @P0 BRA `(.L_x_4) ;  /* 0x00000004006c0947 */ /* 0x001fea0003800000 */
[----:B------:R-:W-:Y:S01]  /*0730*/  ULDC.64 UR14, c[0x0][0x628] ;  /* 0x00018a00000e7ab9 */ /* 0x000fe20000000a00 */
[----:B------:R-:W0:Y:S01]  /*0740*/  LDC.64 R12, c[0x0][0x620] ;  /* 0x00018800ff0c7b82 */ /* 0x000e220000000a00 */
[----:B------:R-:W-:Y:S01]  /*0750*/  ISETP.NE.U32.AND P0, PT, RZ, UR14, PT ;  /* 0x0000000eff007c0c */ /* 0x000fe2000bf05070 */
[----:B------:R-:W-:Y:S01]  /*0760*/  ULDC UR11, c[0x0][0x630] ;  /* 0x00018c00000b7ab9 */ /* 0x000fe20000000800 */
[----:B------:R-:W-:Y:S02]  /*0770*/  R2UR UR4, R10 ;  /* 0x000000000a0472ca */ /* 0x000fe400000e0000 */
[----:B------:R-:W-:Y:S02]  /*0780*/  ISETP.NE.AND.EX P0, PT, RZ, UR15, PT, P0 ;  /* 0x0000000fff007c0c */ /* 0x000fe4000bf05300 */
[----:B------:R-:W-:-:S11]  /*0790*/  R2UR UR5, R14 ;  /* 0x000000000e0572ca */ /* 0x000fd600000e0000 */
[----:B------:R-:W-:Y:S05]  /*07a0*/  @!P0 BRA `(.L_x_5) ;  /* 0x0000000000308947 */ /* 0x000fea0003800000 */
[----:B------:R-:W-:Y:S01]  /*07b0*/  R2UR UR4, R10 ;  /* 0x000000000a0472ca */ /* 0x000fe200000e0000 */
[----:B------:R-:W-:Y:S01]  /*07c0*/  ULDC UR8, c[0x0][0x634] ;  /* 0x00018d0000087ab9 */ /* 0x000fe20000000800 */
[----:B------:R-:W-:-:S11]  /*07d0*/  R2UR UR10, R14 ;  /* 0x000000000e0a72ca */ /* 0x000fd600000e0000 */
[----:B------:R-:W-:-:S04]  /*07e0*/  UIADD3 UR8, UP0, UR4, UR8, URZ ;  /* 0x0000000804087290 */ /* 0x000fc8000ff1e03f */
[----:B------:R-:W-:-:S04]  /*07f0*/  UIADD3.X UR10, URZ, UR10, URZ, UP0, !UPT ;  /* 0x0000000a3f0a7290 */ /* 0x000fc800087fe43f */
[----:B------:R-:W-:-:S04]  /*0800*/  UIMAD.WIDE.U32 UR4, UR10, UR14, URZ ;  /* 0x0000000e0a0472a5 */ /* 0x000fc8000f8e003f */
[----:B------:R-:W-:Y:S02]  /*0810*/  UIMAD.WIDE.U32 UR6, UP0, UR8, UR15, UR4 ;  /* 0x0000000f080672a5 */ /* 0x000fe4000f800004 */
[----:B------:R-:W-:Y:S02]  /*0820*/  UIMAD.WIDE.U32 UR4, UR8, UR14, URZ ;  /* 0x0000000e080472a5 */ /* 0x000fe4000f8e003f */
[----:B------:R-:W-:Y:S02]  /*0830*/  UIADD3.X UR9, URZ, URZ, URZ, UP0, !UPT ;  /* 0x0000003f3f097290 */ /* 0x000fe400087fe43f */
[----:B------:R-:W-:Y:S01]  /*0840*/  UIADD3 URZ, UP0, UR5, UR6, URZ ;  /* 0x00000006053f7290 */ /* 0x000fe2000ff1e03f */
[----:B------:R-:W-:-:S03]  /*0850*/  UMOV UR8, UR7 ;  /* 0x0000000700087c82 */ /* 0x000fc60008000000 */
[----:B------:R-:W-:-:S12]  /*0860*/  UIMAD.WIDE.U32.X UR4, UR10, UR15, UR8, UP0 ;  /* 0x0000000f0a0472a5 */ /* 0x000fd800080e0408 */
.L_x_5:
[----:B------:R-:W-:Y:S01]  /*0870*/  USHF.R.U64 UR12, UR4, UR11, UR5 ;  /* 0x0000000b040c7299 */ /* 0x000fe20008001205 */
[----:B------:R-:W1:Y:S01]  /*0880*/  LDC R8, c[0x0][0x618] ;  /* 0x00018600ff087b82 */ /* 0x000e620000000800 */
[----:B------:R-:W-:Y:S01]  /*0890*/  USHF.R.U32.HI UR4, URZ, UR11, UR5 ;  /* 0x0000000b3f047299 */ /* 0x000fe20008011605 */
[----:B------:R-:W-:Y:S01]  /*08a0*/  I2FP.F32.U32 R0, R2 ;  /* 0x0000000200007245 */ /* 0x000fe20000201000 */
[----:B------:R-:W-:Y:S01]  /*08b0*/  IMAD.MOV.U32 R4, RZ, RZ, R10 ;  /* 0x000000ffff047224 */ /* 0x000fe200078e000a */
[----:B------:R-:W-:Y:S01]  /*08c0*/  ULDC UR5, c[0x0][0x150] ;  /* 0x0000540000057ab9 */ /* 0x000fe20000000800 */
[----:B------:R-:W-:Y:S01]  /*08d0*/  IADD3 R7, P0, RZ, -UR12, RZ ;  /* 0x8000000cff077c10 */ /* 0x000fe2000ff1e0ff */
[----:B------:R-:W-:Y:S02]  /*08e0*/  IMAD.MOV.U32 R5, RZ, RZ, R14 ;  /* 0x000000ffff057224 */ /* 0x000fe400078e000e */
[----:B------:R-:W-:Y:S01]  /*08f0*/  FMUL R0, R0, UR5 ;  /* 0x0000000500007c20 */ /* 0x000fe20008400000 */
[----:B------:R-:W2:Y:S01]  /*0900*/  LDC.64 R20, c[0x0][0x640] ;  /* 0x00019000ff147b82 */ /* 0x000ea20000000a00 */
[----:B------:R-:W-:Y:S01]  /*0910*/  IMAD.X R9, RZ, RZ, ~UR4, P0 ;  /* 0x80000004ff097e24 */ /* 0x000fe200080e06ff */
[----:B------:R-:W-:Y:S01]  /*0920*/  ULDC UR4, c[0x0][0x154] ;  /* 0x0000550000047ab9 */ /* 0x000fe20000000800 */
[----:B0-----:R-:W-:-:S02]  /*0930*/  IMAD.WIDE.U32 R4, R7, R12, R4 ;  /* 0x0000000c07047225 */ /* 0x001fc400078e0004 */
[----:B------:R-:W0:Y:S03]  /*0940*/  F2I.U32.TRUNC.NTZ R0, R0 ;  /* 0x0000000000007305 */ /* 0x000e26000020f000 */
[----:B------:R-:W3:Y:S01]  /*0950*/  LDC R3, c[0x0][0x144] ;  /* 0x00005100ff037b82 */ /* 0x000ee20000000800 */
[----:B------:R-:W-:-:S04]  /*0960*/  IMAD R6, R9, R12, RZ ;  /* 0x0000000c09067224 */ /* 0x000fc800078e02ff */
[----:B------:R-:W-:-:S03]  /*0970*/  IMAD R7, R7, R13, R6 ;  /* 0x0000000d07077224 */ /* 0x000fc600078e0206 */
[----:B------:R-:W4:Y:S01]  /*0980*/  LDC R10, c[0x0][0x608] ;  /* 0x00018200ff0a7b82 */ /* 0x000f220000000800 */
[----:B------:R-:W-:Y:S02]  /*0990*/  IMAD.IADD R5, R5, 0x1, R7 ;  /* 0x0000000105057824 */ /* 0x000fe400078e0207 */
[----:B------:R-:W-:Y:S02]  /*09a0*/  IMAD.MOV.U32 R7, RZ, RZ, -0x1 ;  /* 0xffffffffff077424 */ /* 0x000fe400078e00ff */
[----:B0-----:R-:W-:Y:S01]  /*09b0*/  IMAD.MOV R6, RZ, RZ, -R0 ;  /* 0x000000ffff067224 */ /* 0x001fe200078e0a00 */
[----:B-1----:R-:W-:Y:S02]  /*09c0*/  SHF.R.U64 R14, R4, R8, R5 ;  /* 0x00000008040e7219 */ /* 0x002fe40000001205 */
[----:B------:R-:W0:Y:S01]  /*09d0*/  LDC R18, c[0x0][0x658] ;  /* 0x00019600ff127b82 */ /* 0x000e220000000800 */
[----:B------:R-:W-:Y:S02]  /*09e0*/  I2FP.F32.U32 R4, R11 ;  /* 0x0000000b00047245 */ /* 0x000fe40000201000 */
[----:B--2---:R-:W-:-:S02]  /*09f0*/  ISETP.NE.U32.AND P0, PT, R20, RZ, PT ;  /* 0x000000ff1400720c */ /* 0x004fc40003f05070 */
[----:B------:R-:W-:Y:S01]  /*0a00*/  SHF.R.U32.HI R5, RZ, R8, R5 ;  /* 0x00000008ff057219 */ /* 0x000fe20000011605 */
[----:B------:R-:W-:Y:S01]  /*0a10*/  FMUL R4, R4, UR4 ;  /* 0x0000000404047c20 */ /* 0x000fe20008400000 */
[----:B------:R-:W-:Y:S01]  /*0a20*/  ISETP.NE.AND.EX P0, PT, R21, RZ, PT, P0 ;  /* 0x000000ff1500720c */ /* 0x000fe20003f05300 */
[----:B------:R-:W1:Y:S01]  /*0a30*/  LDC R12, c[0x0][0x148] ;  /* 0x00005200ff0c7b82 */ /* 0x000e620000000800 */
[----:B---3--:R-:W-:-:S07]  /*0a40*/  IMAD R0, R3, R6, R2 ;  /* 0x0000000603007224 */ /* 0x008fce00078e0202 */
[----:B------:R-:W2:Y:S01]  /*0a50*/  LDC R16, c[0x0][0x600] ;  /* 0x00018000ff107b82 */ /* 0x000ea20000000800 */
[-CC-:B----4-:R-:W-:Y:S02]  /*0a60*/  SHF.R.U64 R22, R14, R10.reuse, R5.reuse ;  /* 0x0000000a0e167219 */ /* 0x190fe40000001205 */
[----:B------:R-:W-:Y:S01]  /*0a70*/  SHF.R.U32.HI R3, RZ, R10, R5 ;  /* 0x0000000aff037219 */ /* 0x000fe20000011605 */
[----:B------:R-:W-:Y:S01]  /*0a80*/  IMAD.MOV.U32 R5, RZ, RZ, 0x1 ;  /* 0x00000001ff057424 */ /* 0x000fe200078e00ff */
[----:B------:R3:W4:Y:S03]  /*0a90*/  F2I.U32.TRUNC.NTZ R10, R4 ;  /* 0x00000004000a7305 */ /* 0x000726000020f000 */
[----:B------:R-:W1:Y:S01]  /*0aa0*/  LDC R15, c[0x0][0x648] ;  /* 0x00019200ff0f7b82 */ /* 0x000e620000000800 */
[-C--:B0-----:R-:W-:Y:S02]  /*0ab0*/  SHF.L.U32 R2, R7, R18.reuse, RZ ;  /* 0x0000001207027219 */ /* 0x081fe400000006ff */
[----:B------:R-:W-:-:S02]  /*0ac0*/  SHF.R.U64 R24, R22, R18, R3 ;  /* 0x0000001216187219 */ /* 0x000fc40000001203 */
[----:B------:R-:W-:Y:S02]  /*0ad0*/  LOP3.LUT R9, RZ, R2, RZ, 0x33, !PT ;  /* 0x00000002ff097212 */ /* 0x000fe400078e33ff */
[-C--:B------:R-:W-:Y:S01]  /*0ae0*/  SHF.R.U32.HI R3, RZ, R18.reuse, R3 ;  /* 0x00000012ff037219 */ /* 0x080fe20000011603 */
[----:B------:R-:W0:Y:S01]  /*0af0*/  LDC R17, c[0x0][0x638] ;  /* 0x00018e00ff117b82 */ /* 0x000e220000000800 */
[----:B------:R-:W-:Y:S01]  /*0b00*/  SHF.L.U32 R8, R5, R18, RZ ;  /* 0x0000001205087219 */ /* 0x000fe200000006ff */
[----:B------:R-:W-:-:S06]  /*0b10*/  IMAD.MOV.U32 R2, RZ, RZ, R24 ;  /* 0x000000ffff027224 */ /* 0x000fcc00078e0018 */
[----:B------:R-:W0:Y:S01]  /*0b20*/  LDC R19, c[0x0][0x610] ;  /* 0x00018400ff137b82 */ /* 0x000e220000000800 */
[----:B---34-:R-:W-:Y:S05]  /*0b30*/  @!P0 BRA `(.L_x_6) ;  /* 0x0000000000288947 */ /* 0x018fea0003800000 */
[----:B------:R-:W3:Y:S02]  /*0b40*/  LDC R7, c[0x0][0x64c] ;  /* 0x00019300ff077b82 */ /* 0x000ee40000000800 */
[----:B---3--:R-:W-:-:S05]  /*0b50*/  IADD3 R7, P0, R24, R7, RZ ;  /* 0x0000000718077210 */ /* 0x008fca0007f1e0ff */
[----:B------:R-:W-:-:S04]  /*0b60*/  IMAD.X R13, RZ, RZ, R3, P0 ;  /* 0x000000ffff0d7224 */ /* 0x000fc800000e0603 */
[----:B------:R-:W-:-:S04]  /*0b70*/  IMAD.WIDE.U32 R2, R13, R20, RZ ;  /* 0x000000140d027225 */ /* 0x000fc800078e00ff */
[----:B------:R-:W-:-:S04]  /*0b80*/  IMAD.WIDE.U32 R4, P0, R7, R21, R2 ;  /* 0x0000001507047225 */ /* 0x000fc80007800002 */
[----:B------:R-:W-:-:S04]  /*0b90*/  IMAD.WIDE.U32 R2, R7, R20, RZ ;  /* 0x0000001407027225 */ /* 0x000fc800078e00ff */
[----:B------:R-:W-:Y:S01]  /*0ba0*/  IMAD.X R7, RZ, RZ, RZ, P0 ;  /* 0x000000ffff077224 */ /* 0x000fe200000e06ff */
[----:B------:R-:W-:Y:S01]  /*0bb0*/  IADD3 RZ, P0, R3, R4, RZ ;  /* 0x0000000403ff7210 */ /* 0x000fe20007f1e0ff */
[----:B------:R-:W-:-:S04]  /*0bc0*/  IMAD.MOV.U32 R6, RZ, RZ, R5 ;  /* 0x000000ffff067224 */ /* 0x000fc800078e0005 */
[----:B------:R-:W-:-:S08]  /*0bd0*/  IMAD.WIDE.U32.X R2, R13, R21, R6, P0 ;  /* 0x000000150d027225 */ /* 0x000fd000000e0406 */
.L_x_6:
[----:B-1----:R-:W-:Y:S01]  /*0be0*/  SHF.R.U64 R2, R2, R15, R3 ;  /* 0x0000000f02027219 */ /* 0x002fe20000001203 */
[----:B--2---:R-:W-:Y:S01]  /*0bf0*/  VIADD R3, R16, 0xffffffff ;  /* 0xffffffff10037836 */ /* 0x004fe20000000000 */
[----:B------:R-:W-:Y:S01]  /*0c00*/  LOP3.LUT R9, R22, R9, RZ, 0xc0, !PT ;  /* 0x0000000916097212 */ /* 0x000fe200078ec0ff */
[----:B------:R-:W-:Y:S02]  /*0c10*/  IMAD.MOV R10, RZ, RZ, -R10 ;  /* 0x000000ffff0a7224 */ /* 0x000fe400078e0a0a */
[----:B------:R-:W-:Y:S01]  /*0c20*/  IMAD.MOV R4, RZ, RZ, -R2 ;  /* 0x000000ffff047224 */ /* 0x000fe200078e0a02 */
[----:B------:R-:W-:Y:S01]  /*0c30*/  LOP3.LUT R14, R14, R3, RZ, 0xc0, !PT ;  /* 0x000000030e0e7212 */ /* 0x000fe200078ec0ff */
[----:B------:R-:W-:Y:S02]  /*0c40*/  @P4 IMAD R0, R12, R10, R11 ;  /* 0x0000000a0c004224 */ /* 0x000fe400078e020b */
[----:B------:R-:W-:Y:S02]  /*0c50*/  IMAD R9, R8, R2, R9 ;  /* 0x0000000208097224 */ /* 0x000fe400078e0209 */
[----:B0-----:R-:W-:-:S02]  /*0c60*/  IMAD R3, R4, R17, R24 ;  /* 0x0000001104037224 */ /* 0x001fc400078e0218 */
[----:B------:R-:W-:Y:S02]  /*0c70*/  IMAD R2, R9, R19, R0 ;  /* 0x0000001309027224 */ /* 0x000fe400078e0200 */
[----:B------:R-:W-:Y:S02]  /*0c80*/  IMAD R3, R3, R16, R14 ;  /* 0x0000001003037224 */ /* 0x000fe400078e020e */
[----:B------:R-:W-:-:S03]  /*0c90*/  IMAD.MOV.U32 R0, RZ, RZ, 0x1 ;  /* 0x00000001ff007424 */ /* 0x000fc600078e00ff */
[----:B------:R-:W-:Y:S02]  /*0ca0*/  SEL R4, R3, R2, !P4 ;  /* 0x0000000203047207 */ /* 0x000fe40006000000 */
[----:B------:R-:W-:-:S03]  /*0cb0*/  SEL R2, R2, R3, !P4 ;  /* 0x0000000302027207 */ /* 0x000fc60006000000 */
[----:B------:R0:W-:Y:S04]  /*0cc0*/  STL [R1+0x860], R4 ;  /* 0x0008600401007387 */ /* 0x0001e80000100800 */
[----:B------:R0:W-:Y:S02]  /*0cd0*/  STL [R1+0x85c], R2 ;  /* 0x00085c0201007387 */ /* 0x0001e40000100800 */
.L_x_4:
[----:B------:R-:W-:-:S08]  /*0ce0*/  NOP ;  /* 0x0000000000007918 */ /* 0x000fd00000000000 */
[----:B------:R-:W1:Y:S02]  /*0cf0*/  USETMAXREG.TRY_ALLOC.CTAPOOL UP0, 0xf0 ;  /* 0x000000f0000079c8 */ /* 0x000e640008000600 */
[----:B-1----:R-:W-:-:S13]  /*0d00*/  PLOP3.LUT P0, PT, PT, PT, UP0, 0x80, 0x0 ;  /* 0x000000000000781c */ /* 0x002fda0003f0f008 */
[----:B------:R-:W-:Y:S05]  /*0d10*/  @!P0 BRA `(.L_x_4) ;  /* 0xfffffffc00f08947 */ /* 0x000fea000383ffff */
[----:B------:R-:W-:Y:S01]  /*0d20*/  ULDC.64 UR4, c[0x0][0x598] ;  /* 0x0001660000047ab9 */ /* 0x000fe20000000a00 */
[----:B------:R-:W-:Y:S01]  /*0d30*/  ULDC.64 UR18, c[0x0][0x208] ;  /* 0x0000820000127ab9 */ /* 0x000fe20000000a00 */
[----:B------:R-:W-:-:S04]  /*0d40*/  ISETP.NE.U32.AND P0, PT, RZ, UR4, PT ;  /* 0x00000004ff007c0c */ /* 0x000fc8000bf05070 */
[----:B------:R-:W-:-:S13]  /*0d50*/  ISETP.NE.AND.EX P0, PT, RZ, UR5, PT, P0 ;  /* 0x00000005ff007c0c */ /* 0x000fda000bf05300 */
[----:B------:R-:W-:Y:S05]  /*0d60*/  @!P0 BRA `(.L_x_7) ;  /* 0x0000000000208947 */ /* 0x000fea0003800000 */
[----:B0-----:R-:W0:Y:S02]  /*0d70*/  LDC.64 R2, c[0x0][0x598] ;  /* 0x00016600ff027b82 */ /* 0x001e240000000a00 */
[----:B0-----:R-:W2:Y:S02]  /*0d80*/  LDG.E.64 R2, desc[UR18][R2.64] ;  /* 0x0000001202027981 */ /* 0x001ea4000c1e1b00 */
[----:B--2---:R-:W-:-:S04]  /*0d90*/  ISETP.NE.U32.AND P0, PT, R2, RZ, PT ;  /* 0x000000ff0200720c */ /* 0x004fc80003f05070 */
[----:B------:R-:W-:-:S13]  /*0da0*/  ISETP.NE.AND.EX P0, PT, R3, RZ, PT, P0 ;  /* 0x000000ff0300720c */ /* 0x000fda0003f05300 */
[----:B------:R-:W-:Y:S05]  /*0db0*/  @!P0 BRA `(.L_x_7) ;  /* 0x00000000000c8947 */ /* 0x000fea0003800000 */
[----:B------:R-:W2:Y:S02]  /*0dc0*/  LD.E R2, desc[UR18][R2.64] ;  /* 0x0000001202027980 */ /* 0x000ea4000c101900 */
[----:B--2---:R-:W-:Y:S01]  /*0dd0*/  R2UR UR17, R2 ;  /* 0x00000000021172ca */ /* 0x004fe200000e0000 */
[----:B------:R-:W-:-:S14]  /*0de0*/  BRA `(.L_x_8) ;  /* 0x0000000000247947 */ /* 0x000fdc0003800000 */
.L_x_7:
[----:B------:R-:W-:Y:S02]  /*0df0*/  ULDC.64 UR4, c[0x0][0x588] ;  /* 0x0001620000047ab9 */ /* 0x000fe40000000a00 */
[----:B------:R-:W-:-:S04]  /*0e00*/  ISETP.NE.U32.AND P0, PT, RZ, UR4, PT ;  /* 0x00000004ff007c0c */ /* 0x000fc8000bf05070 */
[----:B------:R-:W-:-:S13]  /*0e10*/  ISETP.NE.AND.EX P0, PT, RZ, UR5, PT, P0 ;  /* 0x00000005ff007c0c */ /* 0x000fda000bf05300 */
[----:B------:R-:W-:Y:S05]  /*0e20*/  @!P0 BRA `(.L_x_9) ;  /* 0x0000000000108947 */ /* 0x000fea0003800000 */
[----:B0-----:R-:W0:Y:S02]  /*0e30*/  LDC.64 R2, c[0x0][0x588] ;  /* 0x00016200ff027b82 */ /* 0x001e240000000a00 */
[----:B0-----:R-:W2:Y:S02]  /*0e40*/  LDG.E R2, desc[UR18][R2.64] ;  /* 0x0000001202027981 */ /* 0x001ea4000c1e1900 */
[----:B--2---:R-:W-:Y:S01]  /*0e50*/  R2UR UR17, R2 ;  /* 0x00000000021172ca */ /* 0x004fe200000e0000 */
[----:B------:R-:W-:-:S14]  /*0e60*/  BRA `(.L_x_8) ;  /* 0x0000000000047947 */ /* 0x000fdc0003800000 */
.L_x_9:
[----:B------:R-:W-:-:S05]  /*0e70*/  ULDC UR17, c[0x0][0x580] ;  /* 0x0001600000117ab9 */ /* 0x000fca0000000800 */
.L_x_8:
[----:B------:R-:W-:Y:S02]  /*0e80*/  ULDC.64 UR4, c[0x0][0x5a0] ;  /* 0x0001680000047ab9 */ /* 0x000fe40000000a00 */
        /* <DEDUP_REMOVED lines=11> */
.L_x_10:
        /* <DEDUP_REMOVED lines=8> */
.L_x_12:
[----:B------:R-:W-:-:S05]  /*0fc0*/  ULDC UR24, c[0x0][0x584] ;  /* 0x0001610000187ab9 */ /* 0x000fca0000000800 */
.L_x_11:
[----:B------:R-:W-:-:S13]  /*0fd0*/  LOP3.LUT P0, RZ, R0, 0xff, RZ, 0xc0, !PT ;  /* 0x000000ff00ff7812 */ /* 0x000fda000780c0ff */
[----:B------:R-:W-:Y:S05]  /*0fe0*/  @!P0 EXIT ;  /* 0x000000000000894d */ /* 0x000fea0003800000 */
[----:B------:R-:W-:Y:S01]  /*0ff0*/  ULDC UR4, c[0x0][0x28c] ;  /* 0x0000a30000047ab9 */ /* 0x000fe20000000800 */
[----:B------:R-:W-:Y:S02]  /*1000*/  ULOP3.LUT UR25, UR13, 0x1, URZ, 0xfc, !UPT ;  /* 0x000000010d197892 */ /* 0x000fe4000f8efc3f */
[----:B------:R-:W-:-:S04]  /*1010*/  UIADD3 UR4, UR4, 0x3f, URZ ;  /* 0x0000003f04047890 */ /* 0x000fc8000fffe03f */
[----:B------:R-:W-:-:S04]  /*1020*/  USHF.R.S32.HI UR5, URZ, 0x1f, UR4 ;  /* 0x0000001f3f057899 */ /* 0x000fc80008011404 */
[----:B------:R-:W-:-:S03]  /*1030*/  ULEA.HI UR5, UR5, UR4, URZ, 0x6 ;  /* 0x0000000405057291 */ /* 0x000fc6000f8f303f */
[----:B------:R-:W-:Y:S01]  /*1040*/  UMOV UR4, URZ ;  /* 0x0000003f00047c82 */ /* 0x000fe20008000000 */
[----:B------:R-:W-:-:S03]  /*1050*/  USHF.R.S32.HI UR14, URZ, 0x6, UR5 ;  /* 0x000000063f0e7899 */ /* 0x000fc60008011405 */
[----:B------:R-:W-:-:S09]  /*1060*/  UMOV UR5, URZ ;  /* 0x0000003f00057c82 */ /* 0x000fd20008000000 */
.L_x_805:
[----:B------:R-:W-:Y:S01]  /*1070*/  STL [R1+0x850], RZ ;  /* 0x000850ff01007387 */ /* 0x000fe20000100800 */
[----:B-1----:R-:W1:Y:S01]  /*1080*/  S2UR UR11, SR_CgaCtaId ;  /* 0x00000000000b79c3 */ /* 0x002e620000008800 */
[----:B------:R-:W-:Y:S01]  /*1090*/  UMOV UR16, 0x400 ;  /* 0x0000040000107882 */ /* 0x000fe20000000000 */
[----:B------:R-:W-:Y:S01]  /*10a0*/  UMOV UR6, URZ ;  /* 0x0000003f00067c82 */ /* 0x000fe20008000000 */
[----:B------:R-:W-:Y:S01]  /*10b0*/  STL [R1+0x84c], RZ ;  /* 0x00084cff01007387 */ /* 0x000fe20000100800 */
[----:B------:R-:W-:Y:S01]  /*10c0*/  UMOV UR7, URZ ;  /* 0x0000003f00077c82 */ /* 0x000fe20008000000 */
[----:B------:R-:W-:Y:S01]  /*10d0*/  UMOV UR8, URZ ;  /* 0x0000003f00087c82 */ /* 0x000fe20008000000 */
[----:B------:R-:W-:Y:S01]  /*10e0*/  UMOV UR26, UR5 ;  /* 0x00000005001a7c82 */ /* 0x000fe20008000000 */
[----:B------:R-:W-:Y:S01]  /*10f0*/  STL [R1+0x848], RZ ;  /* 0x000848ff01007387 */ /* 0x000fe20000100800 */
[----:B0-2---:R-:W0:Y:S01]  /*1100*/  LDC R2, c[0x0][0x28c] ;  /* 0x0000a300ff027b82 */ /* 0x005e220000000800 */
[----:B------:R-:W-:-:S02]  /*1110*/  CS2R R236, SRZ ;  /* 0x0000000000ec7805 */ /* 0x000fc4000001ff00 */
[----:B------:R-:W-:Y:S01]  /*1120*/  CS2R R234, SRZ ;  /* 0x0000000000ea7805 */ /* 0x000fe2000001ff00 */
[----:B------:R-:W-:Y:S01]  /*1130*/  STL [R1+0x844], RZ ;  /* 0x000844ff01007387 */ /* 0x000fe20000100800 */
[----:B------:R-:W-:Y:S02]  /*1140*/  CS2R R232, SRZ ;  /* 0x0000000000e87805 */ /* 0x000fe4000001ff00 */
[----:B------:R-:W-:Y:S02]  /*1150*/  CS2R R230, SRZ ;  /* 0x0000000000e67805 */ /* 0x000fe4000001ff00 */
[----:B------:R-:W-:Y:S01]  /*1160*/  CS2R R228, SRZ ;  /* 0x0000000000e47805 */ /* 0x000fe2000001ff00 */
[----:B------:R-:W-:Y:S01]  /*1170*/  STL [R1+0x840], RZ ;  /* 0x000840ff01007387 */ /* 0x000fe20000100800 */
[----:B------:R-:W-:Y:S02]  /*1180*/  CS2R R226, SRZ ;  /* 0x0000000000e27805 */ /* 0x000fe4000001ff00 */
[----:B------:R-:W-:-:S02]  /*1190*/  CS2R R224, SRZ ;  /* 0x0000000000e07805 */ /* 0x000fc4000001ff00 */
[----:B------:R-:W-:Y:S01]  /*11a0*/  CS2R R222, SRZ ;  /* 0x0000000000de7805 */ /* 0x000fe2000001ff00 */
[----:B------:R-:W-:Y:S01]  /*11b0*/  STL [R1+0x83c], RZ ;  /* 0x00083cff01007387 */ /* 0x000fe20000100800 */
[----:B------:R-:W-:Y:S02]  /*11c0*/  CS2R R220, SRZ ;  /* 0x0000000000dc7805 */ /* 0x000fe4000001ff00 */
[----:B------:R-:W-:Y:S02]  /*11d0*/  CS2R R218, SRZ ;  /* 0x0000000000da7805 */ /* 0x000fe4000001ff00 */
[----:B------:R-:W-:Y:S01]  /*11e0*/  CS2R R216, SRZ ;  /* 0x0000000000d87805 */ /* 0x000fe2000001ff00 */
[----:B------:R-:W-:Y:S01]  /*11f0*/  STL [R1+0x838], RZ ;  /* 0x000838ff01007387 */ /* 0x000fe20000100800 */
[----:B-1----:R-:W-:Y:S01]  /*1200*/  ULEA UR16, UR11, UR16, 0x18 ;  /* 0x000000100b107291 */ /* 0x002fe2000f8ec03f */
[----:B------:R-:W-:Y:S02]  /*1210*/  CS2R R22, SRZ ;  /* 0x0000000000167805 */ /* 0x000fe4000001ff00 */
[----:B------:R-:W-:Y:S01]  /*1220*/  CS2R R20, SRZ ;  /* 0x0000000000147805 */ /* 0x000fe2000001ff00 */
[----:B------:R-:W-:Y:S01]  /*1230*/  STL [R1+0x834], RZ ;  /* 0x000834ff01007387 */ /* 0x000fe20000100800 */
[----:B------:R-:W-:-:S02]  /*1240*/  CS2R R18, SRZ ;  /* 0x0000000000127805 */ /* 0x000fc4000001ff00 */
[----:B------:R-:W-:Y:S02]  /*1250*/  CS2R R16, SRZ ;  /* 0x0000000000107805 */ /* 0x000fe4000001ff00 */
[----:B------:R-:W-:Y:S01]  /*1260*/  CS2R R14, SRZ ;  /* 0x00000000000e7805 */ /* 0x000fe2000001ff00 */
[----:B------:R-:W-:Y:S01]  /*1270*/  STL [R1+0x830], RZ ;  /* 0x000830ff01007387 */ /* 0x000fe20000100800 */
[----:B0-----:R-:W-:Y:S02]  /*1280*/  ISETP.GE.AND P0, PT, R2, 0x1, PT ;  /* 0x000000010200780c */ /* 0x001fe40003f06270 */
[----:B------:R-:W-:Y:S02]  /*1290*/  CS2R R12, SRZ ;  /* 0x00000000000c7805 */ /* 0x000fe4000001ff00 */
[----:B------:R-:W-:Y:S01]  /*12a0*/  CS2R R10, SRZ ;  /* 0x00000000000a7805 */ /* 0x000fe2000001ff00 */
[----:B------:R-:W-:Y:S01]  /*12b0*/  STL [R1+0x82c], RZ ;  /* 0x00082cff01007387 */ /* 0x000fe20000100800 */
[----:B------:R-:W-:-:S02]  /*12c0*/  CS2R R8, SRZ ;  /* 0x0000000000087805 */ /* 0x000fc4000001ff00 */
[----:B---3--:R-:W-:Y:S02]  /*12d0*/  CS2R R6, SRZ ;  /* 0x0000000000067805 */ /* 0x008fe4000001ff00 */
[----:B------:R-:W-:Y:S01]  /*12e0*/  CS2R R4, SRZ ;  /* 0x0000000000047805 */ /* 0x000fe2000001ff00 */
[----:B------:R-:W-:Y:S01]  /*12f0*/  STL [R1+0x828], RZ ;  /* 0x000828ff01007387 */ /* 0x000fe20000100800 */
[----:B------:R-:W-:Y:S01]  /*1300*/  IMAD.MOV.U32 R3, RZ, RZ, RZ ;  /* 0x000000ffff037224 */ /* 0x000fe200078e00ff */
        /* <DEDUP_REMOVED lines=127> */
[----:B------:R-:W-:-:S03]  /*1b00*/  CS2R R118, SRZ ;  /* 0x0000000000767805 */ /* 0x000fc6000001ff00 */
[----:B------:R-:W-:Y:S04]  /*1b10*/  STL [R1+0x7a4], RZ ;  /* 0x0007a4ff01007387 */ /* 0x000fe80000100800 */
        /* <DEDUP_REMOVED lines=393> */
[----:B------:R-:W-:Y:S04]  /*33b0*/  STL [R1], RZ ;  /* 0x000000ff01007387 */ /* 0x000fe80000100800 */
[----:B------:R-:W-:Y:S04]  /*33c0*/  STL [R1+0x4], RZ ;  /* 0x000004ff01007387 */ /* 0x000fe80000100800 */
[----:B------:R-:W-:Y:S04]  /*33d0*/  STL [R1+0x8], RZ ;  /* 0x000008ff01007387 */ /* 0x000fe80000100800 */
[----:B------:R-:W-:Y:S04]  /*33e0*/  STL [R1+0xc], RZ ;  /* 0x00000cff01007387 */ /* 0x000fe80000100800 */
[----:B------:R-:W-:Y:S04]  /*33f0*/  STL [R1+0x10], RZ ;  /* 0x000010ff01007387 */ /* 0x000fe80000100800 */
[----:B------:R-:W-:Y:S04]  /*3400*/  STL [R1+0x14], RZ ;  /* 0x000014ff01007387 */ /* 0x000fe80000100800 */
[----:B------:R-:W-:Y:S04]  /*3410*/  STL [R1+0x18], RZ ;  /* 0x000018ff01007387 */ /* 0x000fe80000100800 */
[----:B------:R-:W-:Y:S04]  /*3420*/  STL [R1+0x1c], RZ ;  /* 0x00001cff01007387 */ /* 0x000fe80000100800 */
[----:B------:R-:W-:Y:S01]  /*3430*/  STL [R1+0x20], RZ ;  /* 0x000020ff01007387 */ /* 0x000fe20000100800 */
[----:B------:R-:W0:Y:S03]  /*3440*/  S2R R0, SR_TID.X ;  /* 0x0000000000007919 */ /* 0x000e260000002100 */
        /* <DEDUP_REMOVED lines=8> */
[----:B0-----:R-:W-:-:S03]  /*34d0*/  LOP3.LUT R0, R0, 0x80, RZ, 0xc0, !PT ;  /* 0x0000008000007812 */ /* 0x001fc600078ec0ff */
[----:B------:R-:W-:Y:S01]  /*34e0*/  STL [R1+0x44], RZ ;  /* 0x000044ff01007387 */ /* 0x000fe20000100800 */
[----:B------:R-:W-:-:S03]  /*34f0*/  SHF.R.U32.HI R0, RZ, 0x7, R0 ;  /* 0x00000007ff007819 */ /* 0x000fc60000011600 */
        /* <DEDUP_REMOVED lines=33> */
[----:B------:R-:W0:Y:S04]  /*3710*/  SHFL.IDX PT, R0, R0, RZ, 0x1f ;  /* 0x00001fff00007589 */ /* 0x000e2800000e0000 */
[----:B------:R1:W-:Y:S04]  /*3720*/  STL [R1+0xcc], RZ ;  /* 0x0000ccff01007387 */ /* 0x0003e80000100800 */
[----:B------:R1:W-:Y:S04]  /*3730*/  STL [R1+0xd0], RZ ;  /* 0x0000d0ff01007387 */ /* 0x0003e80000100800 */
[----:B------:R1:W-:Y:S04]  /*3740*/  STL [R1+0xd4], RZ ;  /* 0x0000d4ff01007387 */ /* 0x0003e80000100800 */
[----:B------:R1:W-:Y:S04]  /*3750*/  STL [R1+0xd8], RZ ;  /* 0x0000d8ff01007387 */ /* 0x0003e80000100800 */
[----:B------:R1:W-:Y:S04]  /*3760*/  STL [R1+0xdc], RZ ;  /* 0x0000dcff01007387 */ /* 0x0003e80000100800 */
[----:B------:R1:W-:Y:S01]  /*3770*/  STL [R1+0xe0], RZ ;  /* 0x0000e0ff01007387 */ /* 0x0003e20000100800 */
[----:B0-----:R-:W-:Y:S01]  /*3780*/  R2UR UR9, R0 ;  /* 0x00000000000972ca */ /* 0x001fe200000e0000 */
[----:B------:R-:W-:-:S02]  /*3790*/  IMAD.U32 R0, RZ, RZ, UR4 ;  /* 0x00000004ff007e24 */ /* 0x000fc4000f8e00ff */
[----:B------:R1:W-:Y:S04]  /*37a0*/  STL [R1+0xe4], RZ ;  /* 0x0000e4ff01007387 */ /* 0x0003e80000100800 */
[----:B------:R1:W-:Y:S04]  /*37b0*/  STL [R1+0xe8], RZ ;  /* 0x0000e8ff01007387 */ /* 0x0003e80000100800 */
[----:B------:R1:W-:Y:S02]  /*37c0*/  STL [R1+0xec], RZ ;  /* 0x0000ecff01007387 */ /* 0x0003e40000100800 */
[----:B------:R-:W-:-:S02]  /*37d0*/  ULEA.HI UR10, UR9, UR9, URZ, 0x1 ;  /* 0x00000009090a7291 */ /* 0x000fc4000f8f083f */
[----:B------:R1:W-:Y:S02]  /*37e0*/  STL [R1+0xf0], RZ ;  /* 0x0000f0ff01007387 */ /* 0x0003e40000100800 */
[----:B------:R-:W-:Y:S02]  /*37f0*/  ULOP3.LUT UR10, UR10, 0xffffe, URZ, 0xc0, !UPT ;  /* 0x000ffffe0a0a7892 */ /* 0x000fe4000f8ec03f */
[----:B------:R1:W-:Y:S02]  /*3800*/  STL [R1+0xf4], RZ ;  /* 0x0000f4ff01007387 */ /* 0x0003e40000100800 */
[----:B------:R-:W-:Y:S02]  /*3810*/  UIADD3 UR10, UR9, -UR10, URZ ;  /* 0x8000000a090a7290 */ /* 0x000fe4000fffe03f */
[----:B------:R1:W-:Y:S02]  /*3820*/  STL [R1+0xf8], RZ ;  /* 0x0000f8ff01007387 */ /* 0x0003e40000100800 */
[----:B------:R-:W-:-:S02]  /*3830*/  ULEA UR10, UR10, UR16, 0xc ;  /* 0x000000100a0a7291 */ /* 0x000fc4000f8e603f */
[----:B------:R1:W-:Y:S02]  /*3840*/  STL [R1+0xfc], RZ ;  /* 0x0000fcff01007387 */ /* 0x0003e40000100800 */
[----:B------:R-:W-:Y:S02]  /*3850*/  UIADD3 UR10, UR10, 0x180, URZ ;  /* 0x000001800a0a7890 */ /* 0x000fe4000fffe03f */
[----:B------:R1:W-:Y:S02]  /*3860*/  STL [R1+0x100], RZ ;  /* 0x000100ff01007387 */ /* 0x0003e40000100800 */
[----:B------:R-:W-:Y:S02]  /*3870*/  USHF.R.U32.HI UR10, URZ, 0x4, UR10 ;  /* 0x000000043f0a7899 */ /* 0x000fe4000801160a */
[----:B------:R1:W-:Y:S02]  /*3880*/  STL [R1+0x104], RZ ;  /* 0x000104ff01007387 */ /* 0x0003e40000100800 */
[----:B------:R-:W-:-:S02]  /*3890*/  ULOP3.LUT UR15, UR10, 0x3fff, URZ, 0xc0, !UPT ;  /* 0x00003fff0a0f7892 */ /* 0x000fc4000f8ec03f */
[----:B------:R1:W-:Y:S04]  /*38a0*/  STL [R1+0x108], RZ ;  /* 0x000108ff01007387 */ /* 0x0003e80000100800 */
        /* <DEDUP_REMOVED lines=28> */
[----:B------:R1:W-:Y:S01]  /*3a70*/  STL [R1+0x17c], RZ ;  /* 0x00017cff01007387 */ /* 0x0003e20000100800 */
[----:B------:R-:W-:Y:S05]  /*3a80*/  @!P0 BRA `(.L_x_13) ;  /* 0x0000007800888947 */ /* 0x000fea0003800000 */
[----:B------:R-:W-:-:S06]  /*3a90*/  UISETP.NE.AND UP0, UPT, UR25, 0x3, UPT ;  /* 0x000000031900788c */ /* 0x000fcc000bf05270 */
[----:B------:R-:W-:-:S13]  /*3aa0*/  PLOP3.LUT P1, PT, PT, PT, UP0, 0x80, 0x0 ;  /* 0x000000000000781c */ /* 0x000fda0003f2f008 */
[----:B------:R-:W-:Y:S05]  /*3ab0*/  @!P1 BRA `(.L_x_14) ;  /* 0x0000000000049947 */ /* 0x000fea0003800000 */
[----:B------:R-:W-:Y:S01]  /*3ac0*/  BPT.TRAP 0x1 ;  /* 0x000000040000795c */ /* 0x000fe20000300000 */
.L_x_14:
[----:B------:R-:W-:Y:S01]  /*3ad0*/  ULEA UR7, UR5, UR16, 0x3 ;  /* 0x0000001005077291 */ /* 0x000fe2000f8e183f */
[----:B------:R-:W-:-:S05]  /*3ae0*/  IMAD.U32 R0, RZ, RZ, UR4 ;  /* 0x00000004ff007e24 */ /* 0x000fca000f8e00ff */
[----:B------:R-:W-:-:S04]  /*3af0*/  SHF.L.U32 R0, R0, 0x1f, RZ ;  /* 0x0000001f00007819 */ /* 0x000fc800000006ff */
[----:B------:R0:W2:Y:S01]  /*3b00*/  SYNCS.PHASECHK.TRANS64.TRYWAIT P0, [UR7], R0 ;  /* 0x00000000ff0075a7 */ /* 0x0000a20008000147 */
[----:B------:R-:W-:Y:S05]  /*3b10*/  @!P1 BRA `(.L_x_15) ;  /* 0x0000000000049947 */ /* 0x000fea0003800000 */
[----:B------:R-:W-:Y:S01]  /*3b20*/  BPT.TRAP 0x1 ;  /* 0x000000040000795c */ /* 0x000fe20000300000 */
.L_x_15:
[----:B------:R3:W-:Y:S01]  /*3b30*/  STL [R1+0x850], RZ ;  /* 0x000850ff01007387 */ /* 0x0007e20000100800 */
[----:B------:R-:W-:Y:S01]  /*3b40*/  UMOV UR6, 0x2 ;  /* 0x0000000200067882 */ /* 0x000fe20000000000 */
[----:B--2---:R-:W-:Y:S05]  /*3b50*/  @P0 BRA `(.L_x_16) ;  /* 0x0000000000080947 */ /* 0x004fea0003800000 */
[----:B------:R-:W2:Y:S02]  /*3b60*/  SYNCS.PHASECHK.TRANS64.TRYWAIT P0, [UR7], R0 ;  /* 0x00000000ff0075a7 */ /* 0x000ea40008000147 */
[----:B--2---:R-:W-:Y:S05]  /*3b70*/  @!P0 BRA `(.L_x_17) ;  /* 0x0000034800948947 */ /* 0x004fea0003800000 */
.L_x_16:
[----:B------:R-:W-:Y:S01]  /*3b80*/  UIADD3 UR7, UR16, 0x12180, URZ ;  /* 0x0001218010077890 */ /* 0x000fe2000fffe03f */
[----:B------:R-:W-:Y:S01]  /*3b90*/  WARPGROUP.ARRIVE ;  /* 0x00000000000079c5 */ /* 0x000fe20000000000 */
[----:B------:R-:W-:Y:S01]  /*3ba0*/  ULOP3.LUT UR8, UR15, 0x10000, URZ, 0xfc, !UPT ;  /* 0x000100000f087892 */ /* 0x000fe2000f8efc3f */
[----:B------:R-:W-:Y:S01]  /*3bb0*/  STL [R1+0x84c], RZ ;  /* 0x00084cff01007387 */ /* 0x000fe20000100800 */
[----:B------:R-:W-:Y:S01]  /*3bc0*/  USHF.R.U32.HI UR7, URZ, 0x4, UR7 ;  /* 0x000000043f077899 */ /* 0x000fe20008011607 */
[----:B------:R-:W-:Y:S01]  /*3bd0*/  UMOV UR9, 0x80000020 ;  /* 0x8000002000097882 */ /* 0x000fe20000000000 */
[----:B------:R-:W-:Y:S02]  /*3be0*/  UMOV UR11, 0x80000020 ;  /* 0x80000020000b7882 */ /* 0x000fe40000000000 */
[----:B------:R-:W-:Y:S01]  /*3bf0*/  ULOP3.LUT UR7, UR7, 0x3fff, URZ, 0xc0, !UPT ;  /* 0x00003fff07077892 */ /* 0x000fe2000f8ec03f */
[----:B------:R-:W-:Y:S01]  /*3c00*/  STL [R1+0x848], RZ ;  /* 0x000848ff01007387 */ /* 0x000fe20000100800 */
[----:B------:R-:W-:Y:S01]  /*3c10*/  UMOV UR21, UR9 ;  /* 0x0000000900157c82 */ /* 0x000fe20008000000 */
[----:B------:R-:W-:Y:S01]  /*3c20*/  UMOV UR23, 0x80000020 ;  /* 0x8000002000177882 */ /* 0x000fe20000000000 */
[----:B------:R-:W-:Y:S01]  /*3c30*/  ULOP3.LUT UR26, UR7, 0x10000, URZ, 0xfc, !UPT ;  /* 0x00010000071a7892 */ /* 0x000fe2000f8efc3f */
[----:B------:R-:W-:Y:S01]  /*3c40*/  STL [R1+0x844], RZ ;  /* 0x000844ff01007387 */ /* 0x000fe20000100800 */
[----:B------:R-:W-:-:S02]  /*3c50*/  UIMAD UR7, UR5, 0x300, UR8 ;  /* 0x00000300050778a4 */ /* 0x000fc4000f8e0208 */
[----:B------:R-:W-:Y:S01]  /*3c60*/  UIMAD UR26, UR5, 0x600, UR26 ;  /* 0x00000600051a78a4 */ /* 0x000fe2000f8e021a */
[----:B------:R-:W-:Y:S03]  /*3c70*/  STL [R1+0x840], RZ ;  /* 0x000840ff01007387 */ /* 0x000fe60000100800 */
[----:B------:R-:W-:Y:S01]  /*3c80*/  UIADD3 UR22, UR26, 0x300, URZ ;  /* 0x000003001a167890 */ /* 0x000fe2000fffe03f */
[----:B------:R-:W-:Y:S01]  /*3c90*/  STL [R1+0x83c], RZ ;  /* 0x00083cff01007387 */ /* 0x000fe20000100800 */
[----:B------:R-:W-:Y:S01]  /*3ca0*/  UMOV UR8, UR7 ;  /* 0x0000000700087c82 */ /* 0x000fe20008000000 */
[----:B------:R-:W-:Y:S01]  /*3cb0*/  UMOV UR10, UR26 ;  /* 0x0000001a000a7c82 */ /* 0x000fe20008000000 */
[----:B------:R-:W-:Y:S01]  /*3cc0*/  UMOV UR20, UR8 ;  /* 0x0000000800147c82 */ /* 0x000fe20008000000 */
[----:B------:R-:W-:Y:S01]  /*3cd0*/  QGMMA.64x192x32.F32.E4M3.E4M3 R24, gdesc[UR8], RZ, !UPT, gsb0 ;  /* 0x02e00000081879f3 */ /* 0x000fe2000c0008ff */
        /* <DEDUP_REMOVED lines=50> */
[----:B------:R-:W-:-:S02]  /*4000*/  WARPGROUP.DEPBAR.LE gsb0, 0x0 ;  /* 0x00008000000079c5 */ /* 0x000fc40000010000 */
[----:B------:R-:W-:Y:S01]  /*4010*/  WARPGROUP.ARRIVE ;  /* 0x00000000000079c5 */ /* 0x000fe20000000000 */
[----:B------:R-:W-:Y:S01]  /*4020*/  STL [R1+0x770], RZ ;  /* 0x000770ff01007387 */ /* 0x000fe20000100800 */
[----:B------:R-:W-:Y:S02]  /*4030*/  IMAD.MOV.U32 R235, RZ, RZ, R77 ;  /* 0x000000ffffeb7224 */ /* 0x000fe400078e004d */
[----:B------:R-:W-:Y:S01]  /*4040*/  IMAD.MOV.U32 R234, RZ, RZ, R78 ;  /* 0x000000ffffea7224 */ /* 0x000fe200078e004e */
[----:B------:R-:W-:Y:S01]  /*4050*/  STL [R1+0x76c], RZ ;  /* 0x00076cff01007387 */ /* 0x000fe20000100800 */
[----:B------:R-:W-:Y:S01]  /*4060*/  QGMMA.64x192x32.F32.E4M3.E4M3 R120, gdesc[UR20], RZ, !UPT, gsb0 ;  /* 0x02e00000147879f3 */ /* 0x000fe2000c0008ff */
[----:B------:R-:W-:Y:S01]  /*4070*/  UIADD3 UR20, UR7, 0x200, URZ ;  /* 0x0000020007147890 */ /* 0x000fe2000fffe03f */
[----:B------:R-:W-:Y:S01]  /*4080*/  IMAD.MOV.U32 R233, RZ, RZ, R79 ;  /* 0x000000ffffe97224 */ /* 0x000fe200078e004f */
[----:B------:R-:W-:Y:S01]  /*4090*/  STL [R1+0x768], RZ ;  /* 0x000768ff01007387 */ /* 0x000fe20000100800 */
[----:B------:R-:W-:Y:S01]  /*40a0*/  IMAD.MOV.U32 R232, RZ, RZ, R80 ;  /* 0x000000ffffe87224 */ /* 0x000fe200078e0050 */
[----:B------:R-:W-:Y:S01]  /*40b0*/  UMOV UR21, 0x80000020 ;  /* 0x8000002000157882 */ /* 0x000fe20000000000 */
[----:B------:R-:W-:Y:S01]  /*40c0*/  IMAD.MOV.U32 R231, RZ, RZ, R81 ;  /* 0x000000ffffe77224 */ /* 0x000fe200078e0051 */
[----:B------:R-:W-:Y:S01]  /*40d0*/  STL [R1+0x764], RZ ;  /* 0x000764ff01007387 */ /* 0x000fe20000100800 */
[----:B------:R-:W-:-:S02]  /*40e0*/  IMAD.MOV.U32 R230, RZ, RZ, R82 ;  /* 0x000000ffffe67224 */ /* 0x000fc400078e0052 */
[----:B------:R-:W-:Y:S01]  /*40f0*/  IMAD.MOV.U32 R229, RZ, RZ, R83 ;  /* 0x000000ffffe57224 */ /* 0x000fe200078e0053 */
[----:B------:R-:W-:Y:S01]  /*4100*/  STL [R1+0x760], RZ ;  /* 0x000760ff01007387 */ /* 0x000fe20000100800 */
[----:B------:R-:W-:Y:S02]  /*4110*/  IMAD.MOV.U32 R228, RZ, RZ, R84 ;  /* 0x000000ffffe47224 */ /* 0x000fe400078e0054 */
[----:B------:R-:W-:Y:S01]  /*4120*/  IMAD.MOV.U32 R227, RZ, RZ, R85 ;  /* 0x000000ffffe37224 */ /* 0x000fe200078e0055 */
[----:B------:R-:W-:Y:S01]  /*4130*/  STL [R1+0x75c], RZ ;  /* 0x00075cff01007387 */ /* 0x000fe20000100800 */
[----:B------:R-:W-:Y:S02]  /*4140*/  IMAD.MOV.U32 R226, RZ, RZ, R86 ;  /* 0x000000ffffe27224 */ /* 0x000fe400078e0056 */
        /* <DEDUP_REMOVED lines=45> */
[----:B--2---:R-:W-:Y:S01]  /*4420*/  IMAD.MOV.U32 R3, RZ, RZ, R117 ;  /* 0x000000ffff037224 */ /* 0x004fe200078e0075 */
[----:B------:R-:W-:Y:S01]  /*4430*/  STL [R1+0x71c], RZ ;  /* 0x00071cff01007387 */ /* 0x000fe20000100800 */
[----:B------:R-:W-:-:S02]  /*4440*/  IMAD.MOV.U32 R2, RZ, RZ, R118 ;  /* 0x000000ffff027224 */ /* 0x000fc400078e0076 */
[----:B0-----:R-:W-:Y:S01]  /*4450*/  IMAD.MOV.U32 R0, RZ, RZ, R119 ;  /* 0x000000ffff007224 */ /* 0x001fe200078e0077 */
        /* <DEDUP_REMOVED lines=29> */
[----:B------:R-:W-:-:S03]  /*4630*/  WARPGROUP.DEPBAR.LE gsb0, 0x0 ;  /* 0x00008000000079c5 */ /* 0x000fc60000010000 */
[----:B------:R-:W-:Y:S04]  /*4640*/  STL.64 [R1+0x180], R24 ;  /* 0x0001801801007387 */ /* 0x000fe80000100a00 */
        /* <DEDUP_REMOVED lines=25> */
[----:B------:R0:W-:Y:S04]  /*47e0*/  STL [R1+0x250], R76 ;  /* 0x0002504c01007387 */ /* 0x0001e80000100800 */
[----:B------:R-:W-:Y:S04]  /*47f0*/  STL [R1+0x6a4], RZ ;  /* 0x0006a4ff01007387 */ /* 0x000fe80000100800 */
[----:B------:R-:W-:Y:S01]  /*4800*/  STL [R1+0x6a0], RZ ;  /* 0x0006a0ff01007387 */ /* 0x000fe20000100800 */
[----:B0-----:R-:W-:-:S03]  /*4810*/  WARPGROUP.ARRIVE ;  /* 0x00000000000079c5 */ /* 0x001fc60000000000 */
[----:B------:R-:W-:Y:S03]  /*4820*/  STL [R1+0x69c], RZ ;  /* 0x00069cff01007387 */ /* 0x000fe60000100800 */
[----:B------:R-:W-:Y:S01]  /*4830*/  QGMMA.64x192x32.F32.E4M3.E4M3 R24, gdesc[UR20], RZ, !UPT, gsb0 ;  /* 0x02e00000141879f3 */ /* 0x000fe2000c0008ff */
[----:B------:R-:W-:Y:S01]  /*4840*/  STL [R1+0x698], RZ ;  /* 0x000698ff01007387 */ /* 0x000fe20000100800 */
[----:B------:R-:W-:Y:S01]  /*4850*/  UMOV UR22, UR10 ;  /* 0x0000000a00167c82 */ /* 0x000fe20008000000 */
[----:B------:R-:W-:Y:S02]  /*4860*/  UMOV UR23, UR11 ;  /* 0x0000000b00177c82 */ /* 0x000fe40008000000 */
        /* <DEDUP_REMOVED lines=48> */
[----:B------:R-:W-:Y:S01]  /*4b70*/  STL.64 [R1+0x9a8], R142 ;  /* 0x0009a88e01007387 */ /* 0x000fe20000100a00 */
        /* <DEDUP_REMOVED lines=11> */
[----:B------:R0:W-:Y:S04]  /*4c30*/  STL.64 [R1+0xad0], R120 ;  /* 0x000ad07801007387 */ /* 0x0001e80000100a00 */
[----:B------:R-:W-:Y:S04]  /*4c40*/  STL [R1+0x664], RZ ;  /* 0x000664ff01007387 */ /* 0x000fe80000100800 */
[----:B------:R-:W-:Y:S01]  /*4c50*/  STL [R1+0x660], RZ ;  /* 0x000660ff01007387 */ /* 0x000fe20000100800 */
[----:B0-----:R-:W-:-:S03]  /*4c60*/  WARPGROUP.ARRIVE ;  /* 0x00000000000079c5 */ /* 0x001fc60000000000 */
[----:B------:R-:W-:Y:S04]  /*4c70*/  STL [R1+0x65c], RZ ;  /* 0x00065cff01007387 */ /* 0x000fe80000100800 */
[----:B------:R-:W-:Y:S01]  /*4c80*/  STL [R1+0x658], RZ ;  /* 0x000658ff01007387 */ /* 0x000fe20000100800 */
[----:B------:R-:W-:Y:S03]  /*4c90*/  QGMMA.64x192x32.F32.E4M3.E4M3 R120, gdesc[UR20], RZ, !UPT, gsb0 ;  /* 0x02e00000147879f3 */ /* 0x000fe6000c0008ff */
        /* <DEDUP_REMOVED lines=30> */
[----:B------:R-:W-:Y:S04]  /*4e80*/  STL.64 [R1], R120 ;  /* 0x0000007801007387 */ /* 0x000fe80000100a00 */
        /* <DEDUP_REMOVED lines=47> */
[----:B0-----:R-:W3:Y:S04]  /*5180*/  LDL.LU.64 R138, [R1+0xb18] ;  /* 0x000b1800018a7983 */ /* 0x001ee80000300a00 */
[----:B------:R-:W3:Y:S04]  /*5190*/  LDL.LU.64 R136, [R1+0xb10] ;  /* 0x000b100001887983 */ /* 0x000ee80000300a00 */
        /* <DEDUP_REMOVED lines=57> */
[----:B--2---:R-:W2:Y:S04]  /*5530*/  LDL.LU R140, [R1+0x180] ;  /* 0x00018000018c7983 */ /* 0x004ea80000300800 */
[----:B------:R-:W2:Y:S04]  /*5540*/  LDL.LU R141, [R1+0x184] ;  /* 0x00018400018d7983 */ /* 0x000ea80000300800 */
[----:B----4-:R-:W2:Y:S04]  /*5550*/  LDL.LU R142, [R1+0x188] ;  /* 0x00018800018e7983 */ /* 0x010ea80000300800 */
[----:B------:R-:W2:Y:S04]  /*5560*/  LDL.LU R143, [R1+0x18c] ;  /* 0x00018c00018f7983 */ /* 0x000ea80000300800 */
[----:B-1----:R-:W2:Y:S04]  /*5570*/  LDL.LU R144, [R1+0x190] ;  /* 0x0001900001907983 */ /* 0x002ea80000300800 */
[----:B------:R-:W2:Y:S04]  /*5580*/  LDL.LU R145, [R1+0x194] ;  /* 0x0001940001917983 */ /* 0x000ea80000300800 */
[----:B---3--:R-:W2:Y:S04]  /*5590*/  LDL.LU R146, [R1+0x198] ;  /* 0x0001980001927983 */ /* 0x008ea80000300800 */
[----:B------:R-:W2:Y:S04]  /*55a0*/  LDL.LU R147, [R1+0x19c] ;  /* 0x00019c0001937983 */ /* 0x000ea80000300800 */
        /* <DEDUP_REMOVED lines=44> */
[----:B------:R-:W2:Y:S01]  /*5870*/  LDL.LU R192, [R1+0x250] ;  /* 0x0002500001c07983 */ /* 0x000ea20000300800 */
[----:B------:R-:W-:Y:S01]  /*5880*/  IMAD.MOV.U32 R193, RZ, RZ, R235 ;  /* 0x000000ffffc17224 */ /* 0x000fe200078e00eb */
[----:B------:R-:W-:Y:S01]  /*5890*/  UIADD3 UR8, UR7, 0x2, URZ ;  /* 0x0000000207087890 */ /* 0x000fe2000fffe03f */
[----:B------:R-:W-:Y:S01]  /*58a0*/  IMAD.MOV.U32 R194, RZ, RZ, R234 ;  /* 0x000000ffffc27224 */ /* 0x000fe200078e00ea */
[----:B------:R-:W-:Y:S01]  /*58b0*/  UIADD3 UR10, UR26, 0x2, URZ ;  /* 0x000000021a0a7890 */ /* 0x000fe2000fffe03f */
[----:B------:R-:W-:Y:S01]  /*58c0*/  IMAD.MOV.U32 R195, RZ, RZ, R233 ;  /* 0x000000ffffc37224 */ /* 0x000fe200078e00e9 */
[----:B------:R-:W-:Y:S01]  /*58d0*/  UMOV UR9, 0x80000020 ;  /* 0x8000002000097882 */ /* 0x000fe20000000000 */
        /* <DEDUP_REMOVED lines=60> */
[----:B------:R-:W-:Y:S04]  /*5ca0*/  STL [R1+0x4d0], RZ ;  /* 0x0004d0ff01007387 */ /* 0x000fe80000100800 */
[----:B------:R-:W-:Y:S04]  /*5cb0*/  STL [R1+0x4cc], RZ ;  /* 0x0004ccff01007387 */ /* 0x000fe80000100800 */
[----:B------:R-:W-:Y:S04]  /*5cc0*/  STL [R1+0x4c8], RZ ;  /* 0x0004c8ff01007387 */ /* 0x000fe80000100800 */
[----:B------:R-:W-:Y:S04]  /*5cd0*/  STL [R1+0x4c4], RZ ;  /* 0x0004c4ff01007387 */ /* 0x000fe80000100800 */
[----:B------:R-:W-:Y:S04]  /*5ce0*/  STL [R1+0x4c0], RZ ;  /* 0x0004c0ff01007387 */ /* 0x000fe80000100800 */
[----:B------:R-:W-:Y:S04]  /*5cf0*/  STL [R1+0x4bc], RZ ;  /* 0x0004bcff01007387 */ /* 0x000fe80000100800 */
[----:B------:R-:W-:Y:S01]  /*5d00*/  STL [R1+0x4b8], RZ ;  /* 0x0004b8ff01007387 */ /* 0x000fe20000100800 */
[----:B--2---:R-:W-:-:S06]  /*5d10*/  WARPGROUP.ARRIVE ;  /* 0x00000000000079c5 */ /* 0x004fcc0000000000 */
[----:B------:R-:W-:Y:S03]  /*5d20*/  QGMMA.64x192x32.F32.E4M3.E4M3 R140, gdesc[UR8], R140, gsb0 ;  /* 0x02e00000088c79f3 */ /* 0x000fe6000800088c */
[----:B------:R-:W-:Y:S02]  /*5d30*/  WARPGROUP.DEPBAR.LE gsb0, 0x0 ;  /* 0x00008000000079c5 */ /* 0x000fe40000010000 */
        /* <DEDUP_REMOVED lines=48> */
[----:B0-----:R-:W2:Y:S04]  /*6040*/  LDL.LU.64 R214, [R1+0xac8] ;  /* 0x000ac80001d67983 */ /* 0x001ea80000300a00 */
[----:B------:R-:W2:Y:S04]  /*6050*/  LDL.LU.64 R212, [R1+0xac0] ;  /* 0x000ac00001d47983 */ /* 0x000ea80000300a00 */
        /* <DEDUP_REMOVED lines=35> */
[----:B------:R-:W2:Y:S01]  /*6290*/  LDL.LU.64 R140, [R1+0x9a0] ;  /* 0x0009a000018c7983 */ /* 0x000ea20000300a00 */
[----:B------:R-:W-:Y:S01]  /*62a0*/  UIADD3 UR22, UR26, 0x302, URZ ;  /* 0x000003021a167890 */ /* 0x000fe2000fffe03f */
[----:B------:R-:W-:Y:S01]  /*62b0*/  UMOV UR20, UR8 ;  /* 0x0000000800147c82 */ /* 0x000fe20008000000 */
[----:B------:R-:W-:Y:S01]  /*62c0*/  UMOV UR21, UR9 ;  /* 0x0000000900157c82 */ /* 0x000fe20008000000 */
[----:B------:R-:W-:Y:S01]  /*62d0*/  UMOV UR23, 0x80000020 ;  /* 0x8000002000177882 */ /* 0x000fe20000000000 */
        /* <DEDUP_REMOVED lines=66> */
[----:B0-----:R-:W2:Y:S04]  /*6700*/  LDL.LU.64 R140, [R1] ;  /* 0x00000000018c7983 */ /* 0x001ea80000300a00 */
        /* <DEDUP_REMOVED lines=48> */
[----:B------:R-:W-:Y:S01]  /*6a10*/  WARPGROUP.ARRIVE ;  /* 0x00000000000079c5 */ /* 0x000fe20000000000 */
[----:B------:R-:W-:Y:S01]  /*6a20*/  UMOV UR21, 0x80000020 ;  /* 0x8000002000157882 */ /* 0x000fe20000000000 */
[----:B------:R-:W-:Y:S01]  /*6a30*/  STL [R1+0x450], RZ ;  /* 0x000450ff01007387 */ /* 0x000fe20000100800 */
[----:B------:R-:W-:Y:S01]  /*6a40*/  UMOV UR9, UR21 ;  /* 0x0000001500097c82 */ /* 0x000fe20008000000 */
[----:B------:R-:W-:-:S02]  /*6a50*/  ULDC UR7, c[0x0][0x50c] ;  /* 0x0001430000077ab9 */ /* 0x000fc40000000800 */
[----:B------:R-:W-:Y:S01]  /*6a60*/  UMOV UR8, UR20 ;  /* 0x0000001400087c82 */ /* 0x000fe20008000000 */
[----:B------:R-:W-:Y:S01]  /*6a70*/  STL [R1+0x44c], RZ ;  /* 0x00044cff01007387 */ /* 0x000fe20000100800 */
[----:B------:R-:W-:Y:S03]  /*6a80*/  QGMMA.64x192x32.F32.E4M3.E4M3 R24, gdesc[UR20], R24, gsb0 ;  /* 0x02e00000141879f3 */ /* 0x000fe60008000818 */
        /* <DEDUP_REMOVED lines=23> */
[----:B--2---:R-:W-:-:S06]  /*6c00*/  WARPGROUP.ARRIVE ;  /* 0x00000000000079c5 */ /* 0x004fcc0000000000 */
[----:B------:R-:W-:Y:S01]  /*6c10*/  QGMMA.64x192x32.F32.E4M3.E4M3 R140, gdesc[UR8], R140, gsb0 ;  /* 0x02e00000088c79f3 */ /* 0x000fe2000800088c */
[----:B------:R-:W-:-:S04]  /*6c20*/  UISETP.NE.AND UP0, UPT, UR7, 0x2, UPT ;  /* 0x000000020700788c */ /* 0x000fc8000bf05270 */
[----:B------:R-:W-:-:S06]  /*6c30*/  USEL UR7, URZ, 0x1, UP0 ;  /* 0x000000013f077887 */ /* 0x000fcc0008000000 */
[----:B------:R-:W-:Y:S02]  /*6c40*/  ISETP.NE.AND P0, PT, RZ, UR7, PT ;  /* 0x00000007ff007c0c */ /* 0x000fe4000bf05270 */
[----:B------:R-:W-:Y:S02]  /*6c50*/  CS2R R236, SRZ ;  /* 0x0000000000ec7805 */ /* 0x000fe4000001ff00 */
[----:B------:R-:W-:Y:S02]  /*6c60*/  CS2R R22, SRZ ;  /* 0x0000000000167805 */ /* 0x000fe4000001ff00 */
[----:B------:R-:W-:Y:S02]  /*6c70*/  CS2R R20, SRZ ;  /* 0x0000000000147805 */ /* 0x000fe4000001ff00 */
[----:B------:R-:W-:Y:S02]  /*6c80*/  CS2R R18, SRZ ;  /* 0x0000000000127805 */ /* 0x000fe4000001ff00 */
[----:B------:R-:W-:-:S02]  /*6c90*/  CS2R R16, SRZ ;  /* 0x0000000000107805 */ /* 0x000fc4000001ff00 */
[----:B------:R-:W-:Y:S02]  /*6ca0*/  CS2R R14, SRZ ;  /* 0x00000000000e7805 */ /* 0x000fe4000001ff00 */
[----:B------:R-:W-:Y:S02]  /*6cb0*/  CS2R R12, SRZ ;  /* 0x00000000000c7805 */ /* 0x000fe4000001ff00 */
[----:B------:R-:W-:Y:S02]  /*6cc0*/  CS2R R10, SRZ ;  /* 0x00000000000a7805 */ /* 0x000fe4000001ff00 */
[----:B------:R-:W-:Y:S02]  /*6cd0*/  CS2R R8, SRZ ;  /* 0x0000000000087805 */ /* 0x000fe4000001ff00 */
[----:B------:R-:W-:Y:S02]  /*6ce0*/  CS2R R6, SRZ ;  /* 0x0000000000067805 */ /* 0x000fe4000001ff00 */
[----:B------:R-:W-:Y:S01]  /*6cf0*/  CS2R R4, SRZ ;  /* 0x0000000000047805 */ /* 0x000fe2000001ff00 */
[----:B------:R-:W-:Y:S01]  /*6d00*/  IMAD.MOV.U32 R3, RZ, RZ, RZ ;  /* 0x000000ffff037224 */ /* 0x000fe200078e00ff */
[----:B------:R-:W-:-:S02]  /*6d10*/  WARPGROUP.DEPBAR.LE gsb0, 0x0 ;  /* 0x00008000000079c5 */ /* 0x000fc40000010000 */
[----:B------:R-:W-:Y:S01]  /*6d20*/  STL.64 [R1], R140 ;  /* 0x0000008c01007387 */ /* 0x000fe20000100a00 */
[----:B------:R-:W-:Y:S02]  /*6d30*/  IMAD.MOV.U32 R2, RZ, RZ, R234 ;  /* 0x000000ffff027224 */ /* 0x000fe400078e00ea */
[----:B------:R-:W-:Y:S01]  /*6d40*/  IMAD.MOV.U32 R0, RZ, RZ, R235 ;  /* 0x000000ffff007224 */ /* 0x000fe200078e00eb */
        /* <DEDUP_REMOVED lines=47> */
[----:B0-----:R0:W5:Y:S04]  /*7040*/  LDL.LU.64 R214, [R1+0x998] ;  /* 0x0009980001d67983 */ /* 0x0011680000300a00 */
[----:B------:R0:W5:Y:S04]  /*7050*/  LDL.LU.64 R212, [R1+0x990] ;  /* 0x0009900001d47983 */ /* 0x0001680000300a00 */
        /* <DEDUP_REMOVED lines=35> */
[----:B------:R0:W5:Y:S01]  /*7290*/  LDL.LU.64 R140, [R1+0x870] ;  /* 0x00087000018c7983 */ /* 0x0001620000300a00 */
[----:B-1----:R-:W-:-:S02]  /*72a0*/  CS2R R234, SRZ ;  /* 0x0000000000ea7805 */ /* 0x002fc4000001ff00 */
[----:B------:R-:W-:Y:S02]  /*72b0*/  CS2R R232, SRZ ;  /* 0x0000000000e87805 */ /* 0x000fe4000001ff00 */
[----:B------:R-:W-:Y:S01]  /*72c0*/  CS2R R230, SRZ ;  /* 0x0000000000e67805 */ /* 0x000fe2000001ff00 */
[----:B------:R0:W-:Y:S01]  /*72d0*/  STL [R1+0x3f0], RZ ;  /* 0x0003f0ff01007387 */ /* 0x0001e20000100800 */
[----:B------:R-:W-:Y:S02]  /*72e0*/  CS2R R228, SRZ ;  /* 0x0000000000e47805 */ /* 0x000fe4000001ff00 */
[----:B------:R-:W-:Y:S02]  /*72f0*/  CS2R R226, SRZ ;  /* 0x0000000000e27805 */ /* 0x000fe4000001ff00 */
[----:B------:R-:W-:Y:S01]  /*7300*/  CS2R R224, SRZ ;  /* 0x0000000000e07805 */ /* 0x000fe2000001ff00 */
[----:B------:R0:W-:Y:S01]  /*7310*/  STL [R1+0x3ec], RZ ;  /* 0x0003ecff01007387 */ /* 0x0001e20000100800 */
[----:B------:R-:W-:-:S02]  /*7320*/  CS2R R222, SRZ ;  /* 0x0000000000de7805 */ /* 0x000fc4000001ff00 */
[----:B------:R-:W-:Y:S02]  /*7330*/  CS2R R220, SRZ ;  /* 0x0000000000dc7805 */ /* 0x000fe4000001ff00 */
[----:B------:R-:W-:Y:S01]  /*7340*/  CS2R R218, SRZ ;  /* 0x0000000000da7805 */ /* 0x000fe2000001ff00 */
[----:B------:R0:W-:Y:S01]  /*7350*/  STL [R1+0x3e8], RZ ;  /* 0x0003e8ff01007387 */ /* 0x0001e20000100800 */
[----:B------:R-:W-:-:S03]  /*7360*/  CS2R R216, SRZ ;  /* 0x0000000000d87805 */ /* 0x000fc6000001ff00 */
        /* <DEDUP_REMOVED lines=59> */
[----:B------:R-:W2:Y:S04]  /*7720*/  LDL R3, [R1+0x180] ;  /* 0x0001800001037983 */ /* 0x000ea80000100800 */
[----:B------:R-:W3:Y:S04]  /*7730*/  LDL R4, [R1+0x184] ;  /* 0x0001840001047983 */ /* 0x000ee80000100800 */
[----:B------:R-:W4:Y:S04]  /*7740*/  LDL R5, [R1+0x188] ;  /* 0x0001880001057983 */ /* 0x000f280000100800 */
        /* <DEDUP_REMOVED lines=38> */
[----:B------:R1:W-:Y:S04]  /*79b0*/  STL [R1+0x8e4], R89 ;  /* 0x0008e45901007387 */ /* 0x0003e80000100800 */
[----:B-1----:R-:W2:Y:S04]  /*79c0*/  LDL R89, [R1+0x284] ;  /* 0x0002840001597983 */ /* 0x002ea80000100800 */
[----:B------:R1:W-:Y:S04]  /*79d0*/  STL [R1+0x8e0], R90 ;  /* 0x0008e05a01007387 */ /* 0x0003e80000100800 */
[----:B-1----:R-:W3:Y:S04]  /*79e0*/  LDL R90, [R1+0x280] ;  /* 0x00028000015a7983 */ /* 0x002ee80000100800 */
[----:B------:R1:W-:Y:S04]  /*79f0*/  STL [R1+0x8dc], R91 ;  /* 0x0008dc5b01007387 */ /* 0x0003e80000100800 */
[----:B-1----:R-:W4:Y:S04]  /*7a00*/  LDL R91, [R1+0x27c] ;  /* 0x00027c00015b7983 */ /* 0x002f280000100800 */
[----:B------:R1:W-:Y:S04]  /*7a10*/  STL [R1+0x8d8], R92 ;  /* 0x0008d85c01007387 */ /* 0x0003e80000100800 */
[----:B-1----:R-:W2:Y:S04]  /*7a20*/  LDL R92, [R1+0x278] ;  /* 0x00027800015c7983 */ /* 0x002ea80000100800 */
        /* <DEDUP_REMOVED lines=41> */
[----:B-1----:R-:W2:Y:S01]  /*7cc0*/  LDL R113, [R1+0x224] ;  /* 0x0002240001717983 */ /* 0x002ea20000100800 */
[----:B----4-:R-:W-:-:S01]  /*7cd0*/  FADD R91, RZ, R91 ;  /* 0x0000005bff5b7221 */ /* 0x010fc20000000000 */
[----:B---3--:R-:W-:Y:S01]  /*7ce0*/  FADD R90, RZ, R90 ;  /* 0x0000005aff5a7221 */ /* 0x008fe20000000000 */
[----:B--2---:R-:W-:-:S01]  /*7cf0*/  FADD R89, RZ, R89 ;  /* 0x00000059ff597221 */ /* 0x004fc20000000000 */
[----:B------:R-:W-:Y:S01]  /*7d00*/  STL [R1+0x880], R114 ;  /* 0x0008807201007387 */ /* 0x000fe20000100800 */
[----:B------:R-:W-:-:S01]  /*7d10*/  FADD R2, RZ, R2 ;  /* 0x00000002ff027221 */ /* 0x000fc20000000000 */
[----:B------:R-:W-:Y:S01]  /*7d20*/  FADD R92, RZ, R92 ;  /* 0x0000005cff5c7221 */ /* 0x000fe20000000000 */
[----:B------:R-:W-:-:S01]  /*7d30*/  FADD R0, RZ, R0 ;  /* 0x00000000ff007221 */ /* 0x000fc20000000000 */
        /* <DEDUP_REMOVED lines=16> */
[----:B------:R1:W-:Y:S01]  /*7e40*/  STL [R1+0x86c], R119 ;  /* 0x00086c7701007387 */ /* 0x0003e20000100800 */
[----:B------:R-:W-:-:S01]  /*7e50*/  FADD R14, RZ, R14 ;  /* 0x0000000eff0e7221 */ /* 0x000fc20000000000 */
[----:B------:R-:W-:Y:S01]  /*7e60*/  FADD R15, RZ, R15 ;  /* 0x0000000fff0f7221 */ /* 0x000fe20000000000 */
        /* <DEDUP_REMOVED lines=45> */
[----:B------:R-:W-:-:S05]  /*8140*/  FADD R111, RZ, R111 ;  /* 0x0000006fff6f7221 */ /* 0x000fca0000000000 */
[----:B------:R2:W-:Y:S04]  /*8150*/  STL [R1+0x300], R111 ;  /* 0x0003006f01007387 */ /* 0x0005e80000100800 */
[----:B------:R3:W-:Y:S04]  /*8160*/  STL [R1+0x304], R110 ;  /* 0x0003046e01007387 */ /* 0x0007e80000100800 */
[----:B------:R4:W-:Y:S01]  /*8170*/  STL [R1+0x308], R109 ;  /* 0x0003086d01007387 */ /* 0x0009e20000100800 */
[----:B------:R-:W-:-:S03]  /*8180*/  FADD R237, RZ, R112 ;  /* 0x00000070ffed7221 */ /* 0x000fc60000000000 */
[----:B------:R0:W-:Y:S04]  /*8190*/  STL [R1+0x30c], R108 ;  /* 0x00030c6c01007387 */ /* 0x0001e80000100800 */
[----:B------:R0:W-:Y:S04]  /*81a0*/  STL [R1+0x310], R107 ;  /* 0x0003106b01007387 */ /* 0x0001e80000100800 */
[----:B------:R0:W-:Y:S01]  /*81b0*/  STL [R1+0x314], R106 ;  /* 0x0003146a01007387 */ /* 0x0001e20000100800 */
[----:B------:R-:W-:-:S03]  /*81c0*/  FADD R236, RZ, R113 ;  /* 0x00000071ffec7221 */ /* 0x000fc60000000000 */
[----:B------:R0:W-:Y:S04]  /*81d0*/  STL [R1+0x318], R105 ;  /* 0x0003186901007387 */ /* 0x0001e80000100800 */
        /* <DEDUP_REMOVED lines=14> */
[----:B-1----:R-:W4:Y:S04]  /*82c0*/  LDL R119, [R1+0x288] ;  /* 0x0002880001777983 */ /* 0x002f280000100800 */
[----:B------:R1:W-:Y:S04]  /*82d0*/  STL [R1+0x354], R90 ;  /* 0x0003545a01007387 */ /* 0x0003e80000100800 */
[----:B------:R-:W4:Y:S04]  /*82e0*/  LDL R118, [R1+0x28c] ;  /* 0x00028c0001767983 */ /* 0x000f280000100800 */
[----:B------:R1:W-:Y:S04]  /*82f0*/  STL [R1+0x358], R89 ;  /* 0x0003585901007387 */ /* 0x0003e80000100800 */
[----:B------:R-:W4:Y:S04]  /*8300*/  LDL R117, [R1+0x290] ;  /* 0x0002900001757983 */ /* 0x000f280000100800 */
[----:B------:R-:W4:Y:S04]  /*8310*/  LDL R116, [R1+0x294] ;  /* 0x0002940001747983 */ /* 0x000f280000100800 */
[----:B------:R-:W4:Y:S04]  /*8320*/  LDL R115, [R1+0x298] ;  /* 0x0002980001737983 */ /* 0x000f280000100800 */
[----:B------:R-:W4:Y:S04]  /*8330*/  LDL R114, [R1+0x29c] ;  /* 0x00029c0001727983 */ /* 0x000f280000100800 */
[----:B------:R-:W4:Y:S04]  /*8340*/  LDL R113, [R1+0x2a0] ;  /* 0x0002a00001717983 */ /* 0x000f280000100800 */
[----:B------:R-:W4:Y:S04]  /*8350*/  LDL R112, [R1+0x2a4] ;  /* 0x0002a40001707983 */ /* 0x000f280000100800 */
[----:B--2---:R-:W2:Y:S04]  /*8360*/  LDL R111, [R1+0x2a8] ;  /* 0x0002a800016f7983 */ /* 0x004ea80000100800 */
[----:B---3--:R-:W3:Y:S04]  /*8370*/  LDL R110, [R1+0x2ac] ;  /* 0x0002ac00016e7983 */ /* 0x008ee80000100800 */
[----:B----4-:R-:W4:Y:S04]  /*8380*/  LDL R109, [R1+0x2b0] ;  /* 0x0002b000016d7983 */ /* 0x010f280000100800 */
[----:B0-----:R-:W4:Y:S04]  /*8390*/  LDL R108, [R1+0x2b4] ;  /* 0x0002b400016c7983 */ /* 0x001f280000100800 */
        /* <DEDUP_REMOVED lines=17> */
[----:B-1----:R-:W4:Y:S04]  /*84b0*/  LDL R90, [R1+0x2fc] ;  /* 0x0002fc00015a7983 */ /* 0x002f280000100800 */
[----:B------:R-:W4:Y:S01]  /*84c0*/  LDL R89, [R1] ;  /* 0x0000000001597983 */ /* 0x000f220000100800 */
[----:B------:R-:W-:-:S05]  /*84d0*/  FADD R119, RZ, R119 ;  /* 0x00000077ff777221 */ /* 0x000fca0000000000 */
[----:B------:R0:W-:Y:S01]  /*84e0*/  STL [R1+0x35c], R119 ;  /* 0x00035c7701007387 */ /* 0x0001e20000100800 */
[----:B------:R-:W-:-:S05]  /*84f0*/  FADD R118, RZ, R118 ;  /* 0x00000076ff767221 */ /* 0x000fca0000000000 */
[----:B------:R1:W-:Y:S01]  /*8500*/  STL [R1+0x360], R118 ;  /* 0x0003607601007387 */ /* 0x0003e20000100800 */
[----:B------:R-:W-:-:S01]  /*8510*/  FADD R117, RZ, R117 ;  /* 0x00000075ff757221 */ /* 0x000fc20000000000 */
[----:B------:R-:W-:-:S04]  /*8520*/  FADD R116, RZ, R116 ;  /* 0x00000074ff747221 */ /* 0x000fc80000000000 */
[----:B------:R1:W-:Y:S01]  /*8530*/  STL [R1+0x364], R117 ;  /* 0x0003647501007387 */ /* 0x0003e20000100800 */
[----:B------:R-:W-:-:S03]  /*8540*/  FADD R115, RZ, R115 ;  /* 0x00000073ff737221 */ /* 0x000fc60000000000 */
[----:B------:R1:W-:Y:S01]  /*8550*/  STL [R1+0x368], R116 ;  /* 0x0003687401007387 */ /* 0x0003e20000100800 */
[----:B------:R-:W-:-:S03]  /*8560*/  FADD R114, RZ, R114 ;  /* 0x00000072ff727221 */ /* 0x000fc60000000000 */
[----:B------:R1:W-:Y:S01]  /*8570*/  STL [R1+0x36c], R115 ;  /* 0x00036c7301007387 */ /* 0x0003e20000100800 */
[----:B------:R-:W-:-:S03]  /*8580*/  FADD R113, RZ, R113 ;  /* 0x00000071ff717221 */ /* 0x000fc60000000000 */
[----:B------:R1:W-:Y:S01]  /*8590*/  STL [R1+0x370], R114 ;  /* 0x0003707201007387 */ /* 0x0003e20000100800 */
[----:B------:R-:W-:-:S03]  /*85a0*/  FADD R112, RZ, R112 ;  /* 0x00000070ff707221 */ /* 0x000fc60000000000 */
[----:B------:R1:W-:Y:S01]  /*85b0*/  STL [R1+0x374], R113 ;  /* 0x0003747101007387 */ /* 0x0003e20000100800 */
[----:B--2---:R-:W-:-:S03]  /*85c0*/  FADD R111, RZ, R111 ;  /* 0x0000006fff6f7221 */ /* 0x004fc60000000000 */
[----:B------:R2:W-:Y:S01]  /*85d0*/  STL [R1+0x378], R112 ;  /* 0x0003787001007387 */ /* 0x0005e20000100800 */
[----:B---3--:R-:W-:-:S03]  /*85e0*/  FADD R110, RZ, R110 ;  /* 0x0000006eff6e7221 */ /* 0x008fc60000000000 */
[----:B------:R3:W-:Y:S01]  /*85f0*/  STL [R1+0x37c], R111 ;  /* 0x00037c6f01007387 */ /* 0x0007e20000100800 */
[----:B----4-:R-:W-:-:S03]  /*8600*/  FADD R109, RZ, R109 ;  /* 0x0000006dff6d7221 */ /* 0x010fc60000000000 */
        /* <DEDUP_REMOVED lines=40> */
[----:B0-----:R-:W4:Y:S04]  /*8890*/  LDL R119, [R1+0x4] ;  /* 0x0000040001777983 */ /* 0x001f280000100800 */
[----:B------:R0:W-:Y:S04]  /*88a0*/  STL [R1+0x3d0], R90 ;  /* 0x0003d05a01007387 */ /* 0x0001e80000100800 */
[----:B-1----:R-:W4:Y:S04]  /*88b0*/  LDL R118, [R1+0x8] ;  /* 0x0000080001767983 */ /* 0x002f280000100800 */
[----:B------:R1:W-:Y:S04]  /*88c0*/  STL [R1+0x3d4], R89 ;  /* 0x0003d45901007387 */ /* 0x0003e80000100800 */
        /* <DEDUP_REMOVED lines=27> */
[----:B0-----:R-:W4:Y:S04]  /*8a80*/  LDL R90, [R1+0x78] ;  /* 0x00007800015a7983 */ /* 0x001f280000100800 */
[----:B-1----:R-:W4:Y:S01]  /*8a90*/  LDL R89, [R1+0x7c] ;  /* 0x00007c0001597983 */ /* 0x002f220000100800 */
        /* <DEDUP_REMOVED lines=94> */
[----:B------:R0:W-:Y:S02]  /*9080*/  STL [R1+0x454], R119 ;  /* 0x0004547701007387 */ /* 0x0001e40000100800 */
[----:B0-----:R-:W-:-:S01]  /*9090*/  FADD R119, RZ, R118 ;  /* 0x00000076ff777221 */ /* 0x001fc20000000000 */
[----:B------:R-:W-:Y:S01]  /*90a0*/  FADD R118, RZ, R117 ;  /* 0x00000075ff767221 */ /* 0x000fe20000000000 */
[----:B------:R-:W-:-:S03]  /*90b0*/  FADD R117, RZ, R116 ;  /* 0x00000074ff757221 */ /* 0x000fc60000000000 */
[----:B------:R-:W-:Y:S01]  /*90c0*/  STL [R1+0x458], R119 ;  /* 0x0004587701007387 */ /* 0x000fe20000100800 */
[----:B------:R-:W-:-:S03]  /*90d0*/  FADD R116, RZ, R115 ;  /* 0x00000073ff747221 */ /* 0x000fc60000000000 */
[----:B------:R-:W-:Y:S01]  /*90e0*/  STL [R1+0x45c], R118 ;  /* 0x00045c7601007387 */ /* 0x000fe20000100800 */
[----:B------:R-:W-:-:S03]  /*90f0*/  FADD R115, RZ, R114 ;  /* 0x00000072ff737221 */ /* 0x000fc60000000000 */
[----:B------:R-:W-:Y:S01]  /*9100*/  STL [R1+0x460], R117 ;  /* 0x0004607501007387 */ /* 0x000fe20000100800 */
[----:B--2---:R-:W-:-:S03]  /*9110*/  FADD R114, RZ, R113 ;  /* 0x00000071ff727221 */ /* 0x004fc60000000000 */
[----:B------:R-:W-:Y:S01]  /*9120*/  STL [R1+0x464], R116 ;  /* 0x0004647401007387 */ /* 0x000fe20000100800 */
[----:B---3--:R-:W-:-:S03]  /*9130*/  FADD R113, RZ, R112 ;  /* 0x00000070ff717221 */ /* 0x008fc60000000000 */
[----:B------:R-:W-:Y:S01]  /*9140*/  STL [R1+0x468], R115 ;  /* 0x0004687301007387 */ /* 0x000fe20000100800 */
[----:B----4-:R-:W-:-:S03]  /*9150*/  FADD R112, RZ, R111 ;  /* 0x0000006fff707221 */ /* 0x010fc60000000000 */
[----:B------:R-:W-:Y:S01]  /*9160*/  STL [R1+0x46c], R114 ;  /* 0x00046c7201007387 */ /* 0x000fe20000100800 */
[----:B------:R-:W-:-:S03]  /*9170*/  FADD R111, RZ, R110 ;  /* 0x0000006eff6f7221 */ /* 0x000fc60000000000 */
        /* <DEDUP_REMOVED lines=42> */
[----:B------:R-:W-:Y:S04]  /*9420*/  STL [R1+0x4c4], R92 ;  /* 0x0004c45c01007387 */ /* 0x000fe80000100800 */
[----:B------:R-:W2:Y:S04]  /*9430*/  LDL R89, [R1+0xfc] ;  /* 0x0000fc0001597983 */ /* 0x000ea80000100800 */
[----:B------:R0:W-:Y:S04]  /*9440*/  STL [R1+0x4c8], R90 ;  /* 0x0004c85a01007387 */ /* 0x0001e80000100800 */
[----:B0-----:R-:W3:Y:S04]  /*9450*/  LDL R90, [R1+0x100] ;  /* 0x00010000015a7983 */ /* 0x001ee80000100800 */
[----:B------:R0:W-:Y:S04]  /*9460*/  STL [R1+0x4cc], R91 ;  /* 0x0004cc5b01007387 */ /* 0x0001e80000100800 */
[----:B------:R-:W4:Y:S04]  /*9470*/  LDL R92, [R1+0x108] ;  /* 0x00010800015c7983 */ /* 0x000f280000100800 */
[----:B------:R-:W4:Y:S04]  /*9480*/  LDL R93, [R1+0x10c] ;  /* 0x00010c00015d7983 */ /* 0x000f280000100800 */
        /* <DEDUP_REMOVED lines=26> */
[----:B------:R-:W4:Y:S01]  /*9630*/  LDL R119, [R1+0x174] ;  /* 0x0001740001777983 */ /* 0x000f220000100800 */
[----:B--2---:R-:W-:-:S05]  /*9640*/  FADD R89, RZ, R89 ;  /* 0x00000059ff597221 */ /* 0x004fca0000000000 */
[----:B------:R0:W-:Y:S01]  /*9650*/  STL [R1+0x4d0], R89 ;  /* 0x0004d05901007387 */ /* 0x0001e20000100800 */
[----:B---3--:R-:W-:-:S03]  /*9660*/  FADD R90, RZ, R90 ;  /* 0x0000005aff5a7221 */ /* 0x008fc60000000000 */
[----:B0-----:R-:W2:Y:S04]  /*9670*/  LDL.LU R89, [R1+0x8e4] ;  /* 0x0008e40001597983 */ /* 0x001ea80000300800 */
[----:B------:R0:W-:Y:S01]  /*9680*/  STL [R1+0x4d4], R90 ;  /* 0x0004d45a01007387 */ /* 0x0001e20000100800 */
[----:B----4-:R-:W-:-:S01]  /*9690*/  FADD R92, RZ, R92 ;  /* 0x0000005cff5c7221 */ /* 0x010fc20000000000 */
[----:B------:R-:W-:Y:S02]  /*96a0*/  FADD R93, RZ, R93 ;  /* 0x0000005dff5d7221 */ /* 0x000fe40000000000 */
[----:B0-----:R-:W3:Y:S01]  /*96b0*/  LDL.LU R90, [R1+0x8e0] ;  /* 0x0008e000015a7983 */ /* 0x001ee20000300800 */
[----:B------:R-:W-:-:S01]  /*96c0*/  FADD R91, RZ, R91 ;  /* 0x0000005bff5b7221 */ /* 0x000fc20000000000 */
[----:B------:R-:W-:-:S04]  /*96d0*/  FADD R94, RZ, R94 ;  /* 0x0000005eff5e7221 */ /* 0x000fc80000000000 */
[----:B------:R0:W-:Y:S01]  /*96e0*/  STL [R1+0x4d8], R91 ;  /* 0x0004d85b01007387 */ /* 0x0001e20000100800 */
[----:B------:R-:W-:-:S03]  /*96f0*/  FADD R95, RZ, R95 ;  /* 0x0000005fff5f7221 */ /* 0x000fc60000000000 */
[----:B0-----:R-:W4:Y:S01]  /*9700*/  LDL.LU R91, [R1+0x8dc] ;  /* 0x0008dc00015b7983 */ /* 0x001f220000300800 */
[----:B------:R-:W-:-:S03]  /*9710*/  FADD R96, RZ, R96 ;  /* 0x00000060ff607221 */ /* 0x000fc60000000000 */
[----:B------:R0:W-:Y:S01]  /*9720*/  STL [R1+0x4dc], R92 ;  /* 0x0004dc5c01007387 */ /* 0x0001e20000100800 */
[----:B------:R-:W-:-:S01]  /*9730*/  FADD R97, RZ, R97 ;  /* 0x00000061ff617221 */ /* 0x000fc20000000000 */
[----:B------:R-:W-:Y:S02]  /*9740*/  FADD R98, RZ, R98 ;  /* 0x00000062ff627221 */ /* 0x000fe40000000000 */
[----:B0-----:R-:W4:Y:S04]  /*9750*/  LDL.LU R92, [R1+0x8d8] ;  /* 0x0008d800015c7983 */ /* 0x001f280000300800 */
[----:B------:R0:W-:Y:S01]  /*9760*/  STL [R1+0x4e0], R93 ;  /* 0x0004e05d01007387 */ /* 0x0001e20000100800 */
[----:B------:R-:W-:-:S01]  /*9770*/  FADD R99, RZ, R99 ;  /* 0x00000063ff637221 */ /* 0x000fc20000000000 */
[----:B------:R-:W-:-:S02]  /*9780*/  FADD R100, RZ, R100 ;  /* 0x00000064ff647221 */ /* 0x000fc40000000000 */
[----:B0-----:R-:W4:Y:S04]  /*9790*/  LDL.LU R93, [R1+0x8d4] ;  /* 0x0008d400015d7983 */ /* 0x001f280000300800 */
[----:B------:R0:W-:Y:S01]  /*97a0*/  STL [R1+0x4e4], R94 ;  /* 0x0004e45e01007387 */ /* 0x0001e20000100800 */
[----:B------:R-:W-:-:S03]  /*97b0*/  FADD R101, RZ, R101 ;  /* 0x00000065ff657221 */ /* 0x000fc60000000000 */
        /* <DEDUP_REMOVED lines=55> */
[----:B------:R0:W-:Y:S04]  /*9b30*/  STL [R1+0x530], R113 ;  /* 0x0005307101007387 */ /* 0x0001e80000100800 */
        /* <DEDUP_REMOVED lines=14> */
[----:B------:R1:W-:Y:S01]  /*9c20*/  STL [R1+0x550], R0 ;  /* 0x0005500001007387 */ /* 0x0003e20000100800 */
[----:B0-----:R-:W-:-:S01]  /*9c30*/  FADD R2, RZ, R120 ;  /* 0x00000078ff027221 */ /* 0x001fc20000000000 */
[----:B-1----:R-:W-:-:S04]  /*9c40*/  FADD R0, RZ, R121 ;  /* 0x00000079ff007221 */ /* 0x002fc80000000000 */
        /* <DEDUP_REMOVED lines=38> */
[----:B0----5:R-:W-:-:S01]  /*9eb0*/  FADD R2, RZ, R140 ;  /* 0x0000008cff027221 */ /* 0x021fc20000000000 */
        /* <DEDUP_REMOVED lines=280> */
[----:B--2---:R-:W-:-:S04]  /*b040*/  FADD R0, RZ, R89 ;  /* 0x00000059ff007221 */ /* 0x004fc80000000000 */
[----:B------:R3:W-:Y:S04]  /*b050*/  STL [R1+0x7d4], R2 ;  /* 0x0007d40201007387 */ /* 0x0007e80000100800 */
[----:B------:R4:W-:Y:S01]  /*b060*/  STL [R1+0x7d8], R0 ;  /* 0x0007d80001007387 */ /* 0x0009e20000100800 */
[----:B---3--:R-:W-:-:S01]  /*b070*/  FADD R2, RZ, R90 ;  /* 0x0000005aff027221 */ /* 0x008fc20000000000 */
[----:B----4-:R-:W-:-:S04]  /*b080*/  FADD R0, RZ, R91 ;  /* 0x0000005bff007221 */ /* 0x010fc80000000000 */
        /* <DEDUP_REMOVED lines=58> */
[----:B------:R-:W-:-:S05]  /*b430*/  UMOV UR6, URZ ;  /* 0x0000003f00067c82 */ /* 0x000fca0008000000 */
.L_x_18:
[----:B------:R-:W-:-:S04]  /*b440*/  UIADD3 UR26, UR5, 0x1, URZ ;  /* 0x00000001051a7890 */ /* 0x000fc8000fffe03f */
[----:B------:R-:W-:-:S04]  /*b450*/  UISETP.NE.AND UP0, UPT, UR26, 0x6, UPT ;  /* 0x000000061a00788c */ /* 0x000fc8000bf05270 */
[----:B------:R-:W-:Y:S02]  /*b460*/  USEL UR8, URZ, 0x1, UP0 ;  /* 0x000000013f087887 */ /* 0x000fe40008000000 */
[----:B------:R-:W-:Y:S02]  /*b470*/  USEL UR26, UR26, URZ, UP0 ;  /* 0x0000003f1a1a7287 */ /* 0x000fe40008000000 */
[----:B------:R-:W-:-:S06]  /*b480*/  ULOP3.LUT UR8, UR4, UR8, URZ, 0x3c, !UPT ;  /* 0x0000000804087292 */ /* 0x000fcc000f8e3c3f */
[----:B-1----:R-:W-:Y:S01]  /*b490*/  IMAD.U32 R0, RZ, RZ, UR8 ;  /* 0x00000008ff007e24 */ /* 0x002fe2000f8e00ff */
[----:B------:R-:W-:-:S06]  /*b4a0*/  UMOV UR8, 0x1 ;  /* 0x0000000100087882 */ /* 0x000fcc0000000000 */
.L_x_13:
[----:B------:R-:W-:-:S04]  /*b4b0*/  UISETP.LT.AND UP0, UPT, UR14, 0x1, UPT ;  /* 0x000000010e00788c */ /* 0x000fc8000bf01270 */
[----:B------:R-:W-:-:S04]  /*b4c0*/  USEL UR9, UR14, 0x1, UP0 ;  /* 0x000000010e097887 */ /* 0x000fc80008000000 */
[----:B------:R-:W-:-:S04]  /*b4d0*/  UIADD3 UR28, UR14, -UR9, URZ ;  /* 0x800000090e1c7290 */ /* 0x000fc8000fffe03f */
[----:B------:R-:W-:-:S06]  /*b4e0*/  UISETP.GE.AND UP0, UPT, UR28, 0x1, UPT ;  /* 0x000000011c00788c */ /* 0x000fcc000bf06270 */
[----:B------:R-:W-:-:S13]  /*b4f0*/  PLOP3.LUT P0, PT, PT, PT, UP0, 0x80, 0x0 ;  /* 0x000000000000781c */ /* 0x000fda0003f0f008 */
[----:B------:R-:W-:Y:S05]  /*b500*/  @!P0 BRA `(.L_x_19) ;  /* 0x0000008c00fc8947 */ /* 0x000fea0003800000 */
[----:B------:R-:W-:Y:S01]  /*b510*/  UMOV UR27, UR5 ;  /* 0x00000005001b7c82 */ /* 0x000fe20008000000 */
[----:B------:R-:W-:-:S05]  /*b520*/  ULDC UR30, c[0x0][0x50c] ;  /* 0x00014300001e7ab9 */ /* 0x000fca0000000800 */
.L_x_27:
[----:B------:R-:W-:-:S06]  /*b530*/  UISETP.NE.AND UP0, UPT, UR25, 0x3, UPT ;  /* 0x000000031900788c */ /* 0x000fcc000bf05270 */
[----:B------:R-:W-:-:S13]  /*b540*/  PLOP3.LUT P1, PT, PT, PT, UP0, 0x80, 0x0 ;  /* 0x000000000000781c */ /* 0x000fda0003f2f008 */
[----:B--2---:R-:W-:Y:S05]  /*b550*/  @!P1 BRA `(.L_x_20) ;  /* 0x0000000000049947 */ /* 0x004fea0003800000 */
[----:B------:R-:W-:Y:S01]  /*b560*/  BPT.TRAP 0x1 ;  /* 0x000000040000795c */ /* 0x000fe20000300000 */
.L_x_20:
[----:B------:R-:W2:Y:S01]  /*b570*/  S2UR UR9, SR_CgaCtaId ;  /* 0x00000000000979c3 */ /* 0x000ea20000008800 */
[----:B------:R-:W-:Y:S01]  /*b580*/  UMOV UR16, 0x400 ;  /* 0x0000040000107882 */ /* 0x000fe20000000000 */
[----:B------:R-:W-:Y:S01]  /*b590*/  SHF.L.U32 R2, R0, 0x1f, RZ ;  /* 0x0000001f00027819 */ /* 0x000fe200000006ff */
[----:B--2---:R-:W-:-:S04]  /*b5a0*/  ULEA UR16, UR9, UR16, 0x18 ;  /* 0x0000001009107291 */ /* 0x004fc8000f8ec03f */
[----:B------:R-:W-:-:S09]  /*b5b0*/  ULEA UR9, UR26, UR16, 0x3 ;  /* 0x000000101a097291 */ /* 0x000fd2000f8e183f */
[----:B------:R2:W3:Y:S01]  /*b5c0*/  SYNCS.PHASECHK.TRANS64.TRYWAIT P0, [UR9], R2 ;  /* 0x00000002ff0075a7 */ /* 0x0004e20008000149 */
[----:B------:R-:W-:Y:S05]  /*b5d0*/  @!P1 BRA `(.L_x_21) ;  /* 0x0000000000049947 */ /* 0x000fea0003800000 */
[----:B------:R-:W-:Y:S01]  /*b5e0*/  BPT.TRAP 0x1 ;  /* 0x000000040000795c */ /* 0x000fe20000300000 */
.L_x_21:
[----:B---3--:R-:W-:Y:S05]  /*b5f0*/  @P0 BRA `(.L_x_22) ;  /* 0x0000000000080947 */ /* 0x008fea0003800000 */
[----:B------:R-:W3:Y:S02]  /*b600*/  SYNCS.PHASECHK.TRANS64.TRYWAIT P0, [UR9], R2 ;  /* 0x00000002ff0075a7 */ /* 0x000ee40008000149 */
[----:B---3--:R-:W-:Y:S05]  /*b610*/  @!P0 BRA `(.L_x_23) ;  /* 0x000002d000048947 */ /* 0x008fea0003800000 */
.L_x_22:
        /* <DEDUP_REMOVED lines=48> */
[----:B---3--:R-:W3:Y:S04]  /*b920*/  LDL.LU.64 R4, [R1+0x180] ;  /* 0x0001800001047983 */ /* 0x008ee80000300a00 */
        /* <DEDUP_REMOVED lines=46> */
[----:B------:R-:W3:Y:S01]  /*bc10*/  LDL.LU.64 R98, [R1+0x2f8] ;  /* 0x0002f80001627983 */ /* 0x000ee20000300a00 */
[----:B------:R-:W-:-:S02]  /*bc20*/  UIADD3 UR9, UR16, 0x12180, URZ ;  /* 0x0001218010097890 */ /* 0x000fc4000fffe03f */
[----:B------:R-:W-:Y:S02]  /*bc30*/  UISETP.NE.AND UP0, UPT, UR7, URZ, UPT ;  /* 0x0000003f0700728c */ /* 0x000fe4000bf05270 */
[----:B------:R-:W-:Y:S02]  /*bc40*/  USHF.R.U32.HI UR9, URZ, 0x4, UR9 ;  /* 0x000000043f097899 */ /* 0x000fe40008011609 */
[----:B------:R-:W-:Y:S02]  /*bc50*/  USEL UR8, UR8, URZ, !UP0 ;  /* 0x0000003f08087287 */ /* 0x000fe4000c000000 */
[----:B------:R-:W-:Y:S02]  /*bc60*/  ULOP3.LUT UR9, UR9, 0x3fff, URZ, 0xc0, !UPT ;  /* 0x00003fff09097892 */ /* 0x000fe4000f8ec03f */
[----:B------:R-:W-:Y:S02]  /*bc70*/  ULOP3.LUT UR7, UR15, 0x10000, URZ, 0xfc, !UPT ;  /* 0x000100000f077892 */ /* 0x000fe4000f8efc3f */
[----:B------:R-:W-:-:S02]  /*bc80*/  ULOP3.LUT UR9, UR9, 0x10000, URZ, 0xfc, !UPT ;  /* 0x0001000009097892 */ /* 0x000fc4000f8efc3f */
[----:B------:R-:W-:Y:S02]  /*bc90*/  UISETP.NE.U32.AND UP0, UPT, UR8, URZ, UPT ;  /* 0x0000003f0800728c */ /* 0x000fe4000bf05070 */
[----:B------:R-:W-:Y:S02]  /*bca0*/  UIMAD UR7, UR26, 0x300, UR7 ;  /* 0x000003001a0778a4 */ /* 0x000fe4000f8e0207 */
[----:B------:R-:W-:Y:S01]  /*bcb0*/  UIMAD UR29, UR26, 0x600, UR9 ;  /* 0x000006001a1d78a4 */ /* 0x000fe2000f8e0209 */
[----:B------:R-:W-:Y:S02]  /*bcc0*/  UMOV UR11, 0x80000020 ;  /* 0x80000020000b7882 */ /* 0x000fe40000000000 */
[----:B------:R-:W-:Y:S02]  /*bcd0*/  UMOV UR9, 0x80000020 ;  /* 0x8000002000097882 */ /* 0x000fe40000000000 */
[----:B------:R-:W-:Y:S02]  /*bce0*/  UMOV UR8, UR7 ;  /* 0x0000000700087c82 */ /* 0x000fe40008000000 */
[----:B------:R-:W-:Y:S01]  /*bcf0*/  UMOV UR10, UR29 ;  /* 0x0000001d000a7c82 */ /* 0x000fe20008000000 */
[----:B------:R-:W-:Y:S01]  /*bd00*/  UIADD3 UR22, UR29, 0x300, URZ ;  /* 0x000003001d167890 */ /* 0x000fe2000fffe03f */
[----:B------:R-:W-:Y:S01]  /*bd10*/  UMOV UR20, UR8 ;  /* 0x0000000800147c82 */ /* 0x000fe20008000000 */
[----:B------:R-:W-:Y:S01]  /*bd20*/  UMOV UR21, UR9 ;  /* 0x0000000900157c82 */ /* 0x000fe20008000000 */
[----:B------:R-:W-:Y:S01]  /*bd30*/  UMOV UR23, 0x80000020 ;  /* 0x8000002000177882 */ /* 0x000fe20000000000 */
[----:B---3--:R-:W-:-:S06]  /*bd40*/  WARPGROUP.ARRIVE ;  /* 0x00000000000079c5 */ /* 0x008fcc0000000000 */
[----:B------:R-:W-:Y:S03]  /*bd50*/  QGMMA.64x192x32.F32.E4M3.E4M3 R4, gdesc[UR8], R4, UP0, gsb0 ;  /* 0x02e00000080479f3 */ /* 0x000fe6000b800804 */
[----:B------:R-:W-:Y:S02]  /*bd60*/  WARPGROUP.DEPBAR.LE gsb0, 0x0 ;  /* 0x00008000000079c5 */ /* 0x000fe40000010000 */
[----:B-----5:R-:W-:Y:S01]  /*bd70*/  WARPGROUP.ARRIVE ;  /* 0x00000000000079c5 */ /* 0x020fe20000000000 */
[----:B------:R-:W-:Y:S01]  /*bd80*/  STL.64 [R1+0x180], R4 ;  /* 0x0001800401007387 */ /* 0x000fe20000100a00 */
[----:B--2---:R-:W-:-:S03]  /*bd90*/  IMAD.MOV.U32 R2, RZ, RZ, R99 ;  /* 0x000000ffff027224 */ /* 0x004fc600078e0063 */
[----:B------:R-:W-:Y:S10]  /*bda0*/  STL.64 [R1+0x188], R6 ;  /* 0x0001880601007387 */ /* 0x000ff40000100a00 */
[----:B------:R-:W-:Y:S01]  /*bdb0*/  QGMMA.64x192x32.F32.E4M3.E4M3 R120, gdesc[UR20], R120, UP0, gsb0 ;  /* 0x02e00000147879f3 */ /* 0x000fe2000b800878 */
        /* <DEDUP_REMOVED lines=46> */
[----:B--2---:R-:W2:Y:S04]  /*c0a0*/  LDL.LU.64 R98, [R1+0xe68] ;  /* 0x000e680001627983 */ /* 0x004ea80000300a00 */
        /* <DEDUP_REMOVED lines=96> */
[----:B----4-:R-:W4:Y:S04]  /*c6b0*/  LDL.LU R140, [R1+0x180] ;  /* 0x00018000018c7983 */ /* 0x010f280000300800 */
[----:B------:R-:W4:Y:S04]  /*c6c0*/  LDL.LU R141, [R1+0x184] ;  /* 0x00018400018d7983 */ /* 0x000f280000300800 */
[----:B------:R-:W3:Y:S04]  /*c6d0*/  LDL.LU R142, [R1+0x188] ;  /* 0x00018800018e7983 */ /* 0x000ee80000300800 */
[----:B------:R-:W3:Y:S04]  /*c6e0*/  LDL.LU R143, [R1+0x18c] ;  /* 0x00018c00018f7983 */ /* 0x000ee80000300800 */
[----:B------:R-:W4:Y:S04]  /*c6f0*/  LDL.LU R144, [R1+0x190] ;  /* 0x0001900001907983 */ /* 0x000f280000300800 */
        /* <DEDUP_REMOVED lines=70> */
[----:B------:R-:W3:Y:S01]  /*cb60*/  LDL.LU R215, [R1+0x2ac] ;  /* 0x0002ac0001d77983 */ /* 0x000ee20000300800 */
[----:B------:R-:W-:Y:S01]  /*cb70*/  UIADD3 UR20, UR7, 0x200, URZ ;  /* 0x0000020007147890 */ /* 0x000fe2000fffe03f */
[----:B--2---:R-:W-:Y:S01]  /*cb80*/  WARPGROUP.ARRIVE ;  /* 0x00000000000079c5 */ /* 0x004fe20000000000 */
[----:B------:R-:W-:-:S07]  /*cb90*/  UMOV UR21, 0x80000020 ;  /* 0x8000002000157882 */ /* 0x000fce0000000000 */
[----:B------:R-:W-:Y:S01]  /*cba0*/  QGMMA.64x192x32.F32.E4M3.E4M3 R24, gdesc[UR20], R24, UP0, gsb0 ;  /* 0x02e00000141879f3 */ /* 0x000fe2000b800818 */
[----:B---3--:R-:W-:Y:S04]  /*cbb0*/  STL.64 [R1+0xce8], R214 ;  /* 0x000ce8d601007387 */ /* 0x008fe80000100a00 */
[----:B----4-:R-:W-:Y:S04]  /*cbc0*/  STL.64 [R1+0xce0], R212 ;  /* 0x000ce0d401007387 */ /* 0x010fe80000100a00 */
        /* <DEDUP_REMOVED lines=46> */
[----:B--2---:R-:W2:Y:S04]  /*ceb0*/  LDL.LU.64 R120, [R1] ;  /* 0x0000000001787983 */ /* 0x004ea80000300a00 */
        /* <DEDUP_REMOVED lines=47> */
[----:B------:R-:W-:-:S02]  /*d1b0*/  WARPGROUP.DEPBAR.LE gsb0, 0x0 ;  /* 0x00008000000079c5 */ /* 0x000fc40000010000 */
[----:B------:R-:W-:Y:S01]  /*d1c0*/  UMOV UR22, UR10 ;  /* 0x0000000a00167c82 */ /* 0x000fe20008000000 */
[----:B------:R-:W-:Y:S01]  /*d1d0*/  UMOV UR23, UR11 ;  /* 0x0000000b00177c82 */ /* 0x000fe20008000000 */
[----:B------:R-:W3:Y:S04]  /*d1e0*/  LDL.LU R216, [R1+0x2b0] ;  /* 0x0002b00001d87983 */ /* 0x000ee80000300800 */
        /* <DEDUP_REMOVED lines=17> */
[----:B------:R-:W3:Y:S01]  /*d300*/  LDL.LU R234, [R1+0x2f8] ;  /* 0x0002f80001ea7983 */ /* 0x000ee20000300800 */
[----:B------:R-:W-:Y:S01]  /*d310*/  IMAD.MOV.U32 R235, RZ, RZ, R2 ;  /* 0x000000ffffeb7224 */ /* 0x000fe200078e0002 */
[----:B--2---:R-:W-:-:S06]  /*d320*/  WARPGROUP.ARRIVE ;  /* 0x00000000000079c5 */ /* 0x004fcc0000000000 */
[----:B------:R-:W-:Y:S03]  /*d330*/  QGMMA.64x192x32.F32.E4M3.E4M3 R120, gdesc[UR20], R120, UP0, gsb0 ;  /* 0x02e00000147879f3 */ /* 0x000fe6000b800878 */
[----:B------:R-:W-:Y:S02]  /*d340*/  WARPGROUP.DEPBAR.LE gsb0, 0x0 ;  /* 0x00008000000079c5 */ /* 0x000fe40000010000 */
        /* <DEDUP_REMOVED lines=48> */
[----:B--2---:R-:W3:Y:S04]  /*d650*/  LDL.LU.64 R214, [R1+0xce8] ;  /* 0x000ce80001d67983 */ /* 0x004ee80000300a00 */
        /* <DEDUP_REMOVED lines=38> */
[----:B------:R-:W-:Y:S01]  /*d8c0*/  UIADD3 UR10, UR29, 0x2, URZ ;  /* 0x000000021d0a7890 */ /* 0x000fe2000fffe03f */
[----:B------:R-:W2:Y:S01]  /*d8d0*/  LDL.LU.64 R138, [R1+0xbb8] ;  /* 0x000bb800018a7983 */ /* 0x000ea20000300a00 */
[----:B------:R-:W-:Y:S01]  /*d8e0*/  UMOV UR9, 0x80000020 ;  /* 0x8000002000097882 */ /* 0x000fe20000000000 */
[----:B------:R-:W-:Y:S02]  /*d8f0*/  UMOV UR11, 0x80000020 ;  /* 0x80000020000b7882 */ /* 0x000fe40000000000 */
        /* <DEDUP_REMOVED lines=9> */
[----:B---3--:R-:W-:-:S06]  /*d990*/  WARPGROUP.ARRIVE ;  /* 0x00000000000079c5 */ /* 0x008fcc0000000000 */
        /* <DEDUP_REMOVED lines=51> */
[----:B------:R-:W4:Y:S04]  /*dcd0*/  LDL.LU.64 R232, [R1+0xb60] ;  /* 0x000b600001e87983 */ /* 0x000f280000300a00 */
        /* <DEDUP_REMOVED lines=50> */
[----:B---3--:R-:W-:Y:S04]  /*e000*/  STL.64 [R1+0x9e8], R234 ;  /* 0x0009e8ea01007387 */ /* 0x008fe80000100a00 */
[----:B----4-:R-:W-:Y:S04]  /*e010*/  STL.64 [R1+0x9e0], R232 ;  /* 0x0009e0e801007387 */ /* 0x010fe80000100a00 */
[----:B--2---:R-:W-:Y:S04]  /*e020*/  STL.64 [R1+0x9d8], R230 ;  /* 0x0009d8e601007387 */ /* 0x004fe80000100a00 */
[----:B------:R-:W-:Y:S04]  /*e030*/  STL.64 [R1+0x9d0], R228 ;  /* 0x0009d0e401007387 */ /* 0x000fe80000100a00 */
[----:B------:R-:W-:Y:S04]  /*e040*/  STL.64 [R1+0x9c8], R226 ;  /* 0x0009c8e201007387 */ /* 0x000fe80000100a00 */
[----:B------:R-:W-:Y:S04]  /*e050*/  STL.64 [R1+0x9c0], R224 ;  /* 0x0009c0e001007387 */ /* 0x000fe80000100a00 */
[----:B------:R-:W-:Y:S04]  /*e060*/  STL.64 [R1+0x9b8], R222 ;  /* 0x0009b8de01007387 */ /* 0x000fe80000100a00 */
[----:B------:R-:W-:Y:S04]  /*e070*/  STL.64 [R1+0x9b0], R220 ;  /* 0x0009b0dc01007387 */ /* 0x000fe80000100a00 */
[----:B------:R-:W-:Y:S04]  /*e080*/  STL.64 [R1+0x9a8], R218 ;  /* 0x0009a8da01007387 */ /* 0x000fe80000100a00 */
[----:B------:R-:W-:Y:S01]  /*e090*/  STL.64 [R1+0x9a0], R216 ;  /* 0x0009a0d801007387 */ /* 0x000fe20000100a00 */
[----:B------:R-:W-:-:S06]  /*e0a0*/  WARPGROUP.ARRIVE ;  /* 0x00000000000079c5 */ /* 0x000fcc0000000000 */
        /* <DEDUP_REMOVED lines=90> */
[----:B------:R-:W-:-:S02]  /*e650*/  UMOV UR21, 0x80000020 ;  /* 0x8000002000157882 */ /* 0x000fc40000000000 */
[----:B------:R-:W-:-:S03]  /*e660*/  UMOV UR9, UR21 ;  /* 0x0000001500097c82 */ /* 0x000fc60008000000 */
[----:B------:R-:W-:Y:S02]  /*e670*/  UMOV UR8, UR20 ;  /* 0x0000001400087c82 */ /* 0x000fe40008000000 */
[----:B------:R-:W-:Y:S03]  /*e680*/  QGMMA.64x192x32.F32.E4M3.E4M3 R24, gdesc[UR20], R24, gsb0 ;  /* 0x02e00000141879f3 */ /* 0x000fe60008000818 */
[----:B------:R-:W-:Y:S02]  /*e690*/  WARPGROUP.DEPBAR.LE gsb0, 0x0 ;  /* 0x00008000000079c5 */ /* 0x000fe40000010000 */
[----:B--2---:R-:W-:-:S15]  /*e6a0*/  WARPGROUP.ARRIVE ;  /* 0x00000000000079c5 */ /* 0x004fde0000000000 */
[----:B------:R-:W-:Y:S03]  /*e6b0*/  QGMMA.64x192x32.F32.E4M3.E4M3 R140, gdesc[UR8], R140, gsb0 ;  /* 0x02e00000088c79f3 */ /* 0x000fe6000800088c */
[----:B------:R-:W-:Y:S02]  /*e6c0*/  WARPGROUP.DEPBAR.LE gsb0, 0x0 ;  /* 0x00008000000079c5 */ /* 0x000fe40000010000 */
[----:B------:R-:W-:Y:S01]  /*e6d0*/  STL.64 [R1], R140 ;  /* 0x0000008c01007387 */ /* 0x000fe20000100a00 */
[----:B------:R-:W-:-:S03]  /*e6e0*/  IMAD.MOV.U32 R2, RZ, RZ, R223 ;  /* 0x000000ffff027224 */ /* 0x000fc600078e00df */
        /* <DEDUP_REMOVED lines=47> */
[----:B--2---:R2:W5:Y:S04]  /*e9e0*/  LDL.LU.64 R234, [R1+0x9e8] ;  /* 0x0009e80001ea7983 */ /* 0x0045680000300a00 */
        /* <DEDUP_REMOVED lines=47> */
[----:B------:R-:W-:-:S04]  /*ece0*/  UIADD3 UR6, UR6, 0x2, URZ ;  /* 0x0000000206067890 */ /* 0x000fc8000fffe03f */
[----:B------:R-:W-:-:S04]  /*ecf0*/  UISETP.NE.AND UP0, UPT, UR6, UR30, UPT ;  /* 0x0000001e0600728c */ /* 0x000fc8000bf05270 */
[----:B------:R-:W-:-:S06]  /*ed00*/  USEL UR7, URZ, 0x1, UP0 ;  /* 0x000000013f077887 */ /* 0x000fcc0008000000 */
[----:B------:R-:W-:-:S13]  /*ed10*/  ISETP.NE.AND P0, PT, RZ, UR7, PT ;  /* 0x00000007ff007c0c */ /* 0x000fda000bf05270 */
[----:B--2---:R-:W-:Y:S05]  /*ed20*/  @!P0 BRA `(.L_x_24) ;  /* 0x0000005400988947 */ /* 0x004fea0003800000 */
[----:B------:R2:W-:Y:S04]  /*ed30*/  STL [R1+0x960], R59 ;  /* 0x0009603b01007387 */ /* 0x0005e80000100800 */
[----:B--2---:R-:W2:Y:S04]  /*ed40*/  LDL.LU R59, [R1+0x310] ;  /* 0x00031000013b7983 */ /* 0x004ea80000300800 */
[----:B------:R3:W-:Y:S04]  /*ed50*/  STL [R1+0x95c], R60 ;  /* 0x00095c3c01007387 */ /* 0x0007e80000100800 */
[----:B---3--:R-:W2:Y:S04]  /*ed60*/  LDL R60, [R1+0x23c] ;  /* 0x00023c00013c7983 */ /* 0x008ea80000100800 */
[----:B------:R3:W-:Y:S04]  /*ed70*/  STL [R1+0x958], R61 ;  /* 0x0009583d01007387 */ /* 0x0007e80000100800 */
[----:B---3--:R-:W3:Y:S04]  /*ed80*/  LDL.LU R61, [R1+0x30c] ;  /* 0x00030c00013d7983 */ /* 0x008ee80000300800 */
[----:B------:R4:W-:Y:S04]  /*ed90*/  STL [R1+0x954], R62 ;  /* 0x0009543e01007387 */ /* 0x0009e80000100800 */
[----:B----4-:R-:W3:Y:S04]  /*eda0*/  LDL R62, [R1+0x238] ;  /* 0x00023800013e7983 */ /* 0x010ee80000100800 */
[----:B------:R4:W-:Y:S04]  /*edb0*/  STL [R1+0x950], R63 ;  /* 0x0009503f01007387 */ /* 0x0009e80000100800 */
[----:B----4-:R-:W4:Y:S04]  /*edc0*/  LDL.LU R63, [R1+0x308] ;  /* 0x00030800013f7983 */ /* 0x010f280000300800 */
[----:B------:R0:W-:Y:S04]  /*edd0*/  STL [R1+0x94c], R64 ;  /* 0x00094c4001007387 */ /* 0x0001e80000100800 */
[----:B0-----:R-:W4:Y:S04]  /*ede0*/  LDL R64, [R1+0x234] ;  /* 0x0002340001407983 */ /* 0x001f280000100800 */
[----:B------:R0:W-:Y:S04]  /*edf0*/  STL [R1+0x948], R65 ;  /* 0x0009484101007387 */ /* 0x0001e80000100800 */
[----:B0-----:R-:W2:Y:S04]  /*ee00*/  LDL.LU R65, [R1+0x304] ;  /* 0x0003040001417983 */ /* 0x001ea80000300800 */
[----:B------:R0:W-:Y:S04]  /*ee10*/  STL [R1+0x944], R66 ;  /* 0x0009444201007387 */ /* 0x0001e80000100800 */
[----:B0-----:R-:W2:Y:S04]  /*ee20*/  LDL R66, [R1+0x230] ;  /* 0x0002300001427983 */ /* 0x001ea80000100800 */
[----:B------:R0:W-:Y:S04]  /*ee30*/  STL [R1+0x940], R67 ;  /* 0x0009404301007387 */ /* 0x0001e80000100800 */
[----:B0-----:R-:W3:Y:S04]  /*ee40*/  LDL.LU R67, [R1+0x300] ;  /* 0x0003000001437983 */ /* 0x001ee80000300800 */
[----:B------:R0:W-:Y:S04]  /*ee50*/  STL [R1+0x93c], R68 ;  /* 0x00093c4401007387 */ /* 0x0001e80000100800 */
[----:B0-----:R-:W3:Y:S04]  /*ee60*/  LDL R68, [R1+0x22c] ;  /* 0x00022c0001447983 */ /* 0x001ee80000100800 */
[----:B------:R0:W-:Y:S04]  /*ee70*/  STL [R1+0x938], R69 ;  /* 0x0009384501007387 */ /* 0x0001e80000100800 */
[----:B0-----:R-:W4:Y:S04]  /*ee80*/  LDL R69, [R1+0x228] ;  /* 0x0002280001457983 */ /* 0x001f280000100800 */
        /* <DEDUP_REMOVED lines=83> */
[----:B0-----:R-:W4:Y:S01]  /*f3c0*/  LDL R111, [R1+0x180] ;  /* 0x00018000016f7983 */ /* 0x001f220000100800 */
[----:B---3--:R-:W-:-:S01]  /*f3d0*/  FADD R67, R68, R67 ;  /* 0x0000004344437221 */ /* 0x008fc20000000000 */
[----:B--2---:R-:W-:Y:S01]  /*f3e0*/  FADD R65, R66, R65 ;  /* 0x0000004142417221 */ /* 0x004fe20000000000 */
[----:B----4-:R-:W-:-:S01]  /*f3f0*/  FADD R63, R64, R63 ;  /* 0x0000003f403f7221 */ /* 0x010fc20000000000 */
[----:B------:R-:W-:Y:S01]  /*f400*/  STL [R1+0x88c], R112 ;  /* 0x00088c7001007387 */ /* 0x000fe20000100800 */
[----:B------:R-:W-:-:S01]  /*f410*/  FADD R61, R62, R61 ;  /* 0x0000003d3e3d7221 */ /* 0x000fc20000000000 */
[----:B------:R-:W-:Y:S01]  /*f420*/  FADD R59, R60, R59 ;  /* 0x0000003b3c3b7221 */ /* 0x000fe20000000000 */
[----:B-----5:R-:W-:-:S01]  /*f430*/  FADD R216, R90, R216 ;  /* 0x000000d85ad87221 */ /* 0x020fc20000000000 */
[----:B------:R-:W-:Y:S01]  /*f440*/  STL [R1+0x888], R113 ;  /* 0x0008887101007387 */ /* 0x000fe20000100800 */
[----:B------:R-:W-:-:S01]  /*f450*/  FADD R217, R89, R217 ;  /* 0x000000d959d97221 */ /* 0x000fc20000000000 */
[----:B------:R-:W-:Y:S01]  /*f460*/  FADD R218, R88, R218 ;  /* 0x000000da58da7221 */ /* 0x000fe20000000000 */
[----:B------:R-:W-:-:S01]  /*f470*/  FADD R219, R87, R219 ;  /* 0x000000db57db7221 */ /* 0x000fc20000000000 */
        /* <DEDUP_REMOVED lines=20> */
[----:B------:R0:W-:Y:S01]  /*f5c0*/  STL [R1+0x870], R119 ;  /* 0x0008707701007387 */ /* 0x0001e20000100800 */
[----:B------:R-:W-:-:S01]  /*f5d0*/  FADD R234, R72, R234 ;  /* 0x000000ea48ea7221 */ /* 0x000fc20000000000 */
[----:B------:R-:W-:Y:S01]  /*f5e0*/  FADD R22, R92, R22 ;  /* 0x000000165c167221 */ /* 0x000fe20000000000 */
[----:B------:R-:W-:-:S01]  /*f5f0*/  FADD R235, R71, R235 ;  /* 0x000000eb47eb7221 */ /* 0x000fc20000000000 */
[----:B------:R-:W-:Y:S01]  /*f600*/  STL [R1+0x86c], R0 ;  /* 0x00086c0001007387 */ /* 0x000fe20000100800 */
[----:B------:R-:W-:-:S01]  /*f610*/  FADD R236, R70, R236 ;  /* 0x000000ec46ec7221 */ /* 0x000fc20000000000 */
[----:B------:R-:W-:-:S02]  /*f620*/  FADD R237, R69, R237 ;  /* 0x000000ed45ed7221 */ /* 0x000fc40000000000 */
[----:B------:R2:W-:Y:S04]  /*f630*/  STL [R1+0x300], R67 ;  /* 0x0003004301007387 */ /* 0x0005e80000100800 */
[----:B------:R3:W-:Y:S04]  /*f640*/  STL [R1+0x304], R65 ;  /* 0x0003044101007387 */ /* 0x0007e80000100800 */
[----:B0-----:R-:W4:Y:S01]  /*f650*/  LDL R119, [R1+0x240] ;  /* 0x0002400001777983 */ /* 0x001f220000100800 */
[----:B------:R-:W-:-:S03]  /*f660*/  FADD R21, R93, R21 ;  /* 0x000000155d157221 */ /* 0x000fc60000000000 */
[----:B------:R0:W-:Y:S04]  /*f670*/  STL [R1+0x308], R63 ;  /* 0x0003083f01007387 */ /* 0x0001e80000100800 */
[----:B------:R-:W4:Y:S04]  /*f680*/  LDL.LU R118, [R1+0x314] ;  /* 0x0003140001767983 */ /* 0x000f280000300800 */
[----:B------:R1:W-:Y:S01]  /*f690*/  STL [R1+0x30c], R61 ;  /* 0x00030c3d01007387 */ /* 0x0003e20000100800 */
[----:B------:R-:W-:-:S03]  /*f6a0*/  FADD R20, R94, R20 ;  /* 0x000000145e147221 */ /* 0x000fc60000000000 */
[----:B------:R-:W4:Y:S04]  /*f6b0*/  LDL R117, [R1+0x244] ;  /* 0x0002440001757983 */ /* 0x000f280000100800 */
[----:B------:R1:W-:Y:S04]  /*f6c0*/  STL [R1+0x310], R59 ;  /* 0x0003103b01007387 */ /* 0x0003e80000100800 */
[----:B------:R-:W4:Y:S04]  /*f6d0*/  LDL.LU R116, [R1+0x318] ;  /* 0x0003180001747983 */ /* 0x000f280000300800 */
[----:B------:R-:W4:Y:S01]  /*f6e0*/  LDL R115, [R1+0x248] ;  /* 0x0002480001737983 */ /* 0x000f220000100800 */
[----:B------:R-:W-:-:S03]  /*f6f0*/  FADD R19, R95, R19 ;  /* 0x000000135f137221 */ /* 0x000fc60000000000 */
[----:B------:R-:W4:Y:S04]  /*f700*/  LDL.LU R114, [R1+0x31c] ;  /* 0x00031c0001727983 */ /* 0x000f280000300800 */
[----:B------:R-:W4:Y:S04]  /*f710*/  LDL R113, [R1+0x24c] ;  /* 0x00024c0001717983 */ /* 0x000f280000100800 */
[----:B------:R-:W4:Y:S01]  /*f720*/  LDL.LU R112, [R1+0x320] ;  /* 0x0003200001707983 */ /* 0x000f220000300800 */
[----:B------:R-:W-:-:S01]  /*f730*/  FADD R18, R96, R18 ;  /* 0x0000001260127221 */ /* 0x000fc20000000000 */
[----:B------:R-:W-:Y:S01]  /*f740*/  FADD R17, R97, R17 ;  /* 0x0000001161117221 */ /* 0x000fe20000000000 */
        /* <DEDUP_REMOVED lines=13> */
[----:B------:R-:W-:-:S02]  /*f820*/  FADD R3, R111, R3 ;  /* 0x000000036f037221 */ /* 0x000fc40000000000 */
[----:B------:R-:W4:Y:S04]  /*f830*/  LDL R111, [R1+0x250] ;  /* 0x00025000016f7983 */ /* 0x000f280000100800 */
[----:B------:R-:W4:Y:S04]  /*f840*/  LDL.LU R110, [R1+0x324] ;  /* 0x00032400016e7983 */ /* 0x000f280000300800 */
        /* <DEDUP_REMOVED lines=42> */
[----:B--2---:R-:W2:Y:S04]  /*faf0*/  LDL R67, [R1+0x2a8] ;  /* 0x0002a80001437983 */ /* 0x004ea80000100800 */
[----:B------:R-:W2:Y:S04]  /*fb00*/  LDL.LU R66, [R1+0x37c] ;  /* 0x00037c0001427983 */ /* 0x000ea80000300800 */
[----:B---3--:R-:W3:Y:S04]  /*fb10*/  LDL R65, [R1+0x2ac] ;  /* 0x0002ac0001417983 */ /* 0x008ee80000100800 */
[----:B------:R-:W3:Y:S04]  /*fb20*/  LDL.LU R64, [R1+0x380] ;  /* 0x0003800001407983 */ /* 0x000ee80000300800 */
[----:B0-----:R-:W3:Y:S04]  /*fb30*/  LDL R63, [R1+0x2b0] ;  /* 0x0002b000013f7983 */ /* 0x001ee80000100800 */
[----:B------:R-:W3:Y:S04]  /*fb40*/  LDL.LU R62, [R1+0x384] ;  /* 0x00038400013e7983 */ /* 0x000ee80000300800 */
[----:B-1----:R-:W3:Y:S04]  /*fb50*/  LDL R61, [R1+0x2b4] ;  /* 0x0002b400013d7983 */ /* 0x002ee80000100800 */
[----:B------:R-:W3:Y:S04]  /*fb60*/  LDL.LU R60, [R1+0x388] ;  /* 0x00038800013c7983 */ /* 0x000ee80000300800 */
[----:B------:R-:W3:Y:S04]  /*fb70*/  LDL R59, [R1+0x2b8] ;  /* 0x0002b800013b7983 */ /* 0x000ee80000100800 */
[----:B------:R-:W3:Y:S01]  /*fb80*/  LDL.LU R0, [R1+0x38c] ;  /* 0x00038c0001007983 */ /* 0x000ee20000300800 */
[----:B----4-:R-:W-:-:S01]  /*fb90*/  FADD R118, R119, R118 ;  /* 0x0000007677767221 */ /* 0x010fc20000000000 */
[----:B------:R-:W-:Y:S01]  /*fba0*/  FADD R116, R117, R116 ;  /* 0x0000007475747221 */ /* 0x000fe20000000000 */
[----:B------:R-:W-:-:S01]  /*fbb0*/  FADD R114, R115, R114 ;  /* 0x0000007273727221 */ /* 0x000fc20000000000 */
[----:B------:R-:W-:-:S02]  /*fbc0*/  FADD R112, R113, R112 ;  /* 0x0000007071707221 */ /* 0x000fc40000000000 */
[----:B------:R-:W-:Y:S04]  /*fbd0*/  STL [R1+0x314], R118 ;  /* 0x0003147601007387 */ /* 0x000fe80000100800 */
[----:B------:R-:W-:Y:S04]  /*fbe0*/  STL [R1+0x318], R116 ;  /* 0x0003187401007387 */ /* 0x000fe80000100800 */
[----:B------:R-:W-:Y:S04]  /*fbf0*/  STL [R1+0x31c], R114 ;  /* 0x00031c7201007387 */ /* 0x000fe80000100800 */
[----:B------:R-:W-:Y:S01]  /*fc00*/  STL [R1+0x320], R112 ;  /* 0x0003207001007387 */ /* 0x000fe20000100800 */
[----:B------:R-:W-:-:S01]  /*fc10*/  FADD R110, R111, R110 ;  /* 0x0000006e6f6e7221 */ /* 0x000fc20000000000 */
[----:B------:R-:W-:-:S04]  /*fc20*/  FADD R108, R109, R108 ;  /* 0x0000006c6d6c7221 */ /* 0x000fc80000000000 */
[----:B------:R-:W-:Y:S01]  /*fc30*/  STL [R1+0x324], R110 ;  /* 0x0003246e01007387 */ /* 0x000fe20000100800 */
[----:B------:R-:W-:-:S03]  /*fc40*/  FADD R106, R107, R106 ;  /* 0x0000006a6b6a7221 */ /* 0x000fc60000000000 */
        /* <DEDUP_REMOVED lines=39> */
[----:B--2---:R-:W-:-:S03]  /*fec0*/  FADD R66, R67, R66 ;  /* 0x0000004243427221 */ /* 0x004fc60000000000 */
[----:B------:R-:W-:Y:S01]  /*fed0*/  STL [R1+0x378], R68 ;  /* 0x0003784401007387 */ /* 0x000fe20000100800 */
[----:B---3--:R-:W-:-:S03]  /*fee0*/  FADD R64, R65, R64 ;  /* 0x0000004041407221 */ /* 0x008fc60000000000 */
[----:B------:R-:W-:Y:S04]  /*fef0*/  STL [R1+0x37c], R66 ;  /* 0x00037c4201007387 */ /* 0x000fe80000100800 */
[----:B------:R-:W-:Y:S01]  /*ff00*/  STL [R1+0x380], R64 ;  /* 0x0003804001007387 */ /* 0x000fe20000100800 */
[----:B------:R-:W-:-:S01]  /*ff10*/  FADD R62, R63, R62 ;  /* 0x0000003e3f3e7221 */ /* 0x000fc20000000000 */
[----:B------:R-:W-:Y:S01]  /*ff20*/  FADD R60, R61, R60 ;  /* 0x0000003c3d3c7221 */ /* 0x000fe20000000000 */
[----:B------:R-:W-:-:S02]  /*ff30*/  FADD R0, R59, R0 ;  /* 0x000000003b007221 */ /* 0x000fc40000000000 */
[----:B------:R-:W2:Y:S04]  /*ff40*/  LDL R59, [R1+0x2bc] ;  /* 0x0002bc00013b7983 */ /* 0x000ea80000100800 */
[----:B------:R-:W-:Y:S04]  /*ff50*/  STL [R1+0x384], R62 ;  /* 0x0003843e01007387 */ /* 0x000fe80000100800 */
[----:B------:R0:W-:Y:S04]  /*ff60*/  STL [R1+0x388], R60 ;  /* 0x0003883c01007387 */ /* 0x0001e80000100800 */
[----:B0-----:R-:W2:Y:S04]  /*ff70*/  LDL.LU R60, [R1+0x390] ;  /* 0x00039000013c7983 */ /* 0x001ea80000300800 */
[----:B------:R-:W3:Y:S04]  /*ff80*/  LDL R61, [R1+0x2c0] ;  /* 0x0002c000013d7983 */ /* 0x000ee80000100800 */
[----:B------:R0:W-:Y:S04]  /*ff90*/  STL [R1+0x38c], R0 ;  /* 0x00038c0001007387 */ /* 0x0001e80000100800 */
[----:B------:R-:W3:Y:S04]  /*ffa0*/  LDL.LU R62, [R1+0x394] ;  /* 0x00039400013e7983 */ /* 0x000ee80000300800 */
        /* <DEDUP_REMOVED lines=30> */
[----:B------:R-:W4:Y:S04]  /*10190*/  LDL R93, [R1] ;  /* 0x00000000015d7983 */ /* 0x000f280000100800 */
        /* <DEDUP_REMOVED lines=26> */
[----:B0-----:R-:W4:Y:S01]  /*10340*/  LDL.LU R0, [R1+0x408] ;  /* 0x0004080001007983 */ /* 0x001f220000300800 */
[----:B--2---:R-:W-:-:S03]  /*10350*/  FADD R60, R59, R60 ;  /* 0x0000003c3b3c7221 */ /* 0x004fc60000000000 */
[----:B------:R-:W2:Y:S04]  /*10360*/  LDL.LU R59, [R1+0x960] ;  /* 0x00096000013b7983 */ /* 0x000ea80000300800 */
[----:B------:R0:W-:Y:S01]  /*10370*/  STL [R1+0x390], R60 ;  /* 0x0003903c01007387 */ /* 0x0001e20000100800 */
[----:B---3--:R-:W-:-:S03]  /*10380*/  FADD R62, R61, R62 ;  /* 0x0000003e3d3e7221 */ /* 0x008fc60000000000 */
[----:B0-----:R-:W3:Y:S01]  /*10390*/  LDL.LU R60, [R1+0x95c] ;  /* 0x00095c00013c7983 */ /* 0x001ee20000300800 */
[----:B----4-:R-:W-:-:S03]  /*103a0*/  FADD R64, R63, R64 ;  /* 0x000000403f407221 */ /* 0x010fc60000000000 */
[----:B------:R-:W4:Y:S04]  /*103b0*/  LDL.LU R61, [R1+0x958] ;  /* 0x00095800013d7983 */ /* 0x000f280000300800 */
[----:B------:R0:W-:Y:S01]  /*103c0*/  STL [R1+0x394], R62 ;  /* 0x0003943e01007387 */ /* 0x0001e20000100800 */
[----:B------:R-:W-:-:S03]  /*103d0*/  FADD R66, R65, R66 ;  /* 0x0000004241427221 */ /* 0x000fc60000000000 */
[----:B0-----:R-:W4:Y:S01]  /*103e0*/  LDL.LU R62, [R1+0x954] ;  /* 0x00095400013e7983 */ /* 0x001f220000300800 */
[----:B------:R-:W-:-:S03]  /*103f0*/  FADD R118, R119, R118 ;  /* 0x0000007677767221 */ /* 0x000fc60000000000 */
[----:B------:R-:W4:Y:S04]  /*10400*/  LDL.LU R63, [R1+0x950] ;  /* 0x00095000013f7983 */ /* 0x000f280000300800 */
[----:B------:R0:W-:Y:S01]  /*10410*/  STL [R1+0x398], R64 ;  /* 0x0003984001007387 */ /* 0x0001e20000100800 */
[----:B------:R-:W-:-:S01]  /*10420*/  FADD R116, R117, R116 ;  /* 0x0000007475747221 */ /* 0x000fc20000000000 */
[----:B------:R-:W-:Y:S02]  /*10430*/  FADD R114, R115, R114 ;  /* 0x0000007273727221 */ /* 0x000fe40000000000 */
[----:B0-----:R-:W4:Y:S04]  /*10440*/  LDL.LU R64, [R1+0x94c] ;  /* 0x00094c0001407983 */ /* 0x001f280000300800 */
[----:B------:R-:W4:Y:S01]  /*10450*/  LDL.LU R65, [R1+0x948] ;  /* 0x0009480001417983 */ /* 0x000f220000300800 */
[----:B------:R-:W-:-:S03]  /*10460*/  FADD R112, R113, R112 ;  /* 0x0000007071707221 */ /* 0x000fc60000000000 */
[----:B------:R0:W-:Y:S01]  /*10470*/  STL [R1+0x39c], R66 ;  /* 0x00039c4201007387 */ /* 0x0001e20000100800 */
[----:B------:R-:W-:-:S03]  /*10480*/  FADD R110, R111, R110 ;  /* 0x0000006e6f6e7221 */ /* 0x000fc60000000000 */
[----:B0-----:R-:W4:Y:S04]  /*10490*/  LDL.LU R66, [R1+0x944] ;  /* 0x0009440001427983 */ /* 0x001f280000300800 */
[----:B------:R-:W-:Y:S01]  /*104a0*/  STL [R1+0x3a0], R118 ;  /* 0x0003a07601007387 */ /* 0x000fe20000100800 */
[----:B------:R-:W-:-:S03]  /*104b0*/  FADD R108, R109, R108 ;  /* 0x0000006c6d6c7221 */ /* 0x000fc60000000000 */
[----:B------:R-:W-:Y:S04]  /*104c0*/  STL [R1+0x3a4], R116 ;  /* 0x0003a47401007387 */ /* 0x000fe80000100800 */
[----:B------:R-:W-:Y:S01]  /*104d0*/  STL [R1+0x3a8], R114 ;  /* 0x0003a87201007387 */ /* 0x000fe20000100800 */
[----:B------:R-:W-:-:S03]  /*104e0*/  FADD R106, R107, R106 ;  /* 0x0000006a6b6a7221 */ /* 0x000fc60000000000 */
[----:B------:R-:W-:Y:S01]  /*104f0*/  STL [R1+0x3ac], R112 ;  /* 0x0003ac7001007387 */ /* 0x000fe20000100800 */
[----:B------:R-:W-:-:S03]  /*10500*/  FADD R104, R105, R104 ;  /* 0x0000006869687221 */ /* 0x000fc60000000000 */
[----:B------:R-:W-:Y:S04]  /*10510*/  STL [R1+0x3b0], R110 ;  /* 0x0003b06e01007387 */ /* 0x000fe80000100800 */
[----:B------:R-:W-:Y:S01]  /*10520*/  STL [R1+0x3b4], R108 ;  /* 0x0003b46c01007387 */ /* 0x000fe20000100800 */
[----:B------:R-:W-:-:S03]  /*10530*/  FADD R102, R103, R102 ;  /* 0x0000006667667221 */ /* 0x000fc60000000000 */
[----:B------:R-:W-:Y:S04]  /*10540*/  STL [R1+0x3b8], R106 ;  /* 0x0003b86a01007387 */ /* 0x000fe80000100800 */
        /* <DEDUP_REMOVED lines=22> */
[----:B------:R0:W-:Y:S01]  /*106b0*/  STL [R1+0x3e8], R82 ;  /* 0x0003e85201007387 */ /* 0x0001e20000100800 */
[----:B------:R-:W-:-:S03]  /*106c0*/  FADD R78, R79, R78 ;  /* 0x0000004e4f4e7221 */ /* 0x000fc60000000000 */
[----:B------:R1:W-:Y:S01]  /*106d0*/  STL [R1+0x3ec], R80 ;  /* 0x0003ec5001007387 */ /* 0x0003e20000100800 */
[----:B------:R-:W-:-:S03]  /*106e0*/  FADD R76, R77, R76 ;  /* 0x0000004c4d4c7221 */ /* 0x000fc60000000000 */
[----:B------:R1:W-:Y:S01]  /*106f0*/  STL [R1+0x3f0], R78 ;  /* 0x0003f04e01007387 */ /* 0x0003e20000100800 */
[----:B------:R-:W-:-:S03]  /*10700*/  FADD R74, R75, R74 ;  /* 0x0000004a4b4a7221 */ /* 0x000fc60000000000 */
[----:B------:R1:W-:Y:S01]  /*10710*/  STL [R1+0x3f4], R76 ;  /* 0x0003f44c01007387 */ /* 0x0003e20000100800 */
[----:B------:R-:W-:-:S03]  /*10720*/  FADD R72, R73, R72 ;  /* 0x0000004849487221 */ /* 0x000fc60000000000 */
[----:B------:R1:W-:Y:S04]  /*10730*/  STL [R1+0x3f8], R74 ;  /* 0x0003f84a01007387 */ /* 0x0003e80000100800 */
[----:B------:R1:W-:Y:S01]  /*10740*/  STL [R1+0x3fc], R72 ;  /* 0x0003fc4801007387 */ /* 0x0003e20000100800 */
[----:B------:R-:W-:-:S03]  /*10750*/  FADD R70, R71, R70 ;  /* 0x0000004647467221 */ /* 0x000fc60000000000 */
[----:B0-----:R-:W2:Y:S04]  /*10760*/  LDL R82, [R1+0x38] ;  /* 0x0000380001527983 */ /* 0x001ea80000100800 */
[----:B------:R0:W-:Y:S01]  /*10770*/  STL [R1+0x400], R70 ;  /* 0x0004004601007387 */ /* 0x0001e20000100800 */
[----:B------:R-:W-:-:S03]  /*10780*/  FADD R68, R69, R68 ;  /* 0x0000004445447221 */ /* 0x000fc60000000000 */
[----:B-1----:R-:W2:Y:S04]  /*10790*/  LDL.LU R80, [R1+0x40c] ;  /* 0x00040c0001507983 */ /* 0x002ea80000300800 */
[----:B------:R1:W-:Y:S01]  /*107a0*/  STL [R1+0x404], R68 ;  /* 0x0004044401007387 */ /* 0x0003e20000100800 */
[----:B------:R-:W-:-:S03]  /*107b0*/  FADD R0, R67, R0 ;  /* 0x0000000043007221 */ /* 0x000fc60000000000 */
[----:B------:R-:W3:Y:S04]  /*107c0*/  LDL R78, [R1+0x3c] ;  /* 0x00003c00014e7983 */ /* 0x000ee80000100800 */
[----:B------:R4:W-:Y:S04]  /*107d0*/  STL [R1+0x408], R0 ;  /* 0x0004080001007387 */ /* 0x0009e80000100800 */
[----:B------:R-:W3:Y:S04]  /*107e0*/  LDL.LU R76, [R1+0x410] ;  /* 0x00041000014c7983 */ /* 0x000ee80000300800 */
[----:B------:R-:W3:Y:S04]  /*107f0*/  LDL R74, [R1+0x40] ;  /* 0x00004000014a7983 */ /* 0x000ee80000100800 */
[----:B------:R-:W3:Y:S04]  /*10800*/  LDL.LU R72, [R1+0x414] ;  /* 0x0004140001487983 */ /* 0x000ee80000300800 */
[----:B0-----:R-:W3:Y:S04]  /*10810*/  LDL R70, [R1+0x44] ;  /* 0x0000440001467983 */ /* 0x001ee80000100800 */
[----:B-1----:R-:W3:Y:S04]  /*10820*/  LDL.LU R68, [R1+0x418] ;  /* 0x0004180001447983 */ /* 0x002ee80000300800 */
[----:B------:R-:W3:Y:S04]  /*10830*/  LDL R67, [R1+0x48] ;  /* 0x0000480001437983 */ /* 0x000ee80000100800 */
        /* <DEDUP_REMOVED lines=21> */
[----:B------:R-:W3:Y:S04]  /*10990*/  LDL.LU R93, [R1+0x470] ;  /* 0x00047000015d7983 */ /* 0x000ee80000300800 */
        /* <DEDUP_REMOVED lines=9> */
[----:B----4-:R-:W4:Y:S04]  /*10a30*/  LDL.LU R0, [R1+0x484] ;  /* 0x0004840001007983 */ /* 0x010f280000300800 */
[----:B------:R-:W4:Y:S04]  /*10a40*/  LDL.LU R95, [R1+0x46c] ;  /* 0x00046c00015f7983 */ /* 0x000f280000300800 */
[----:B------:R-:W4:Y:S01]  /*10a50*/  LDL.LU R97, [R1+0x468] ;  /* 0x0004680001617983 */ /* 0x000f220000300800 */
[----:B--2---:R-:W-:-:S05]  /*10a60*/  FADD R80, R82, R80 ;  /* 0x0000005052507221 */ /* 0x004fca0000000000 */
[----:B------:R-:W-:Y:S04]  /*10a70*/  STL [R1+0x40c], R80 ;  /* 0x00040c5001007387 */ /* 0x000fe80000100800 */
[----:B------:R-:W2:Y:S01]  /*10a80*/  LDL.LU R99, [R1+0x464] ;  /* 0x0004640001637983 */ /* 0x000ea20000300800 */
[----:B---3--:R-:W-:-:S05]  /*10a90*/  FADD R76, R78, R76 ;  /* 0x0000004c4e4c7221 */ /* 0x008fca0000000000 */
[----:B------:R-:W-:Y:S01]  /*10aa0*/  STL [R1+0x410], R76 ;  /* 0x0004104c01007387 */ /* 0x000fe20000100800 */
[----:B------:R-:W-:-:S01]  /*10ab0*/  FADD R72, R74, R72 ;  /* 0x000000484a487221 */ /* 0x000fc20000000000 */
[----:B------:R-:W-:-:S05]  /*10ac0*/  FADD R68, R70, R68 ;  /* 0x0000004446447221 */ /* 0x000fca0000000000 */
[----:B------:R0:W-:Y:S04]  /*10ad0*/  STL [R1+0x418], R68 ;  /* 0x0004184401007387 */ /* 0x0001e80000100800 */
[----:B------:R1:W-:Y:S04]  /*10ae0*/  STL [R1+0x414], R72 ;  /* 0x0004144801007387 */ /* 0x0003e80000100800 */
[----:B0-----:R-:W3:Y:S04]  /*10af0*/  LDL.LU R68, [R1+0x41c] ;  /* 0x00041c0001447983 */ /* 0x001ee80000300800 */
[----:B------:R-:W3:Y:S04]  /*10b00*/  LDL.LU R70, [R1+0x420] ;  /* 0x0004200001467983 */ /* 0x000ee80000300800 */
[----:B-1----:R-:W3:Y:S04]  /*10b10*/  LDL.LU R72, [R1+0x424] ;  /* 0x0004240001487983 */ /* 0x002ee80000300800 */
        /* <DEDUP_REMOVED lines=15> */
[----:B------:R-:W-:-:S01]  /*10c10*/  FADD R93, R94, R93 ;  /* 0x0000005d5e5d7221 */ /* 0x000fc20000000000 */
[----:B------:R-:W-:Y:S01]  /*10c20*/  FADD R91, R92, R91 ;  /* 0x0000005b5c5b7221 */ /* 0x000fe20000000000 */
[----:B------:R-:W-:-:S01]  /*10c30*/  FADD R89, R90, R89 ;  /* 0x000000595a597221 */ /* 0x000fc20000000000 */
[----:B------:R-:W-:Y:S01]  /*10c40*/  FADD R87, R88, R87 ;  /* 0x0000005758577221 */ /* 0x000fe20000000000 */
[----:B------:R-:W-:-:S01]  /*10c50*/  FADD R85, R86, R85 ;  /* 0x0000005556557221 */ /* 0x000fc20000000000 */
[----:B----4-:R-:W-:Y:S01]  /*10c60*/  FADD R95, R96, R95 ;  /* 0x0000005f605f7221 */ /* 0x010fe20000000000 */
[----:B------:R-:W-:-:S01]  /*10c70*/  FADD R97, R98, R97 ;  /* 0x0000006162617221 */ /* 0x000fc20000000000 */
[----:B------:R-:W-:Y:S01]  /*10c80*/  FADD R0, R84, R0 ;  /* 0x0000000054007221 */ /* 0x000fe20000000000 */
[----:B--2---:R-:W-:-:S01]  /*10c90*/  FADD R99, R100, R99 ;  /* 0x0000006364637221 */ /* 0x004fc20000000000 */
[----:B---3--:R-:W-:-:S02]  /*10ca0*/  FADD R68, R67, R68 ;  /* 0x0000004443447221 */ /* 0x008fc40000000000 */
[----:B------:R-:W2:Y:S01]  /*10cb0*/  LDL.LU R67, [R1+0x940] ;  /* 0x0009400001437983 */ /* 0x000ea20000300800 */
[----:B------:R-:W-:-:S03]  /*10cc0*/  FADD R70, R69, R70 ;  /* 0x0000004645467221 */ /* 0x000fc60000000000 */
[----:B------:R0:W-:Y:S01]  /*10cd0*/  STL [R1+0x41c], R68 ;  /* 0x00041c4401007387 */ /* 0x0001e20000100800 */
[----:B------:R-:W-:-:S01]  /*10ce0*/  FADD R72, R71, R72 ;  /* 0x0000004847487221 */ /* 0x000fc20000000000 */
[----:B------:R-:W-:Y:S02]  /*10cf0*/  FADD R74, R73, R74 ;  /* 0x0000004a494a7221 */ /* 0x000fe40000000000 */
[----:B0-----:R-:W3:Y:S04]  /*10d00*/  LDL.LU R68, [R1+0x93c] ;  /* 0x00093c0001447983 */ /* 0x001ee80000300800 */
[----:B------:R-:W4:Y:S04]  /*10d10*/  LDL.LU R69, [R1+0x938] ;  /* 0x0009380001457983 */ /* 0x000f280000300800 */
[----:B------:R0:W-:Y:S01]  /*10d20*/  STL [R1+0x420], R70 ;  /* 0x0004204601007387 */ /* 0x0001e20000100800 */
[----:B------:R-:W-:-:S01]  /*10d30*/  FADD R76, R75, R76 ;  /* 0x0000004c4b4c7221 */ /* 0x000fc20000000000 */
[----:B------:R-:W-:-:S02]  /*10d40*/  FADD R78, R77, R78 ;  /* 0x0000004e4d4e7221 */ /* 0x000fc40000000000 */
[----:B0-----:R-:W4:Y:S04]  /*10d50*/  LDL.LU R70, [R1+0x934] ;  /* 0x0009340001467983 */ /* 0x001f280000300800 */
[----:B------:R-:W4:Y:S04]  /*10d60*/  LDL.LU R71, [R1+0x930] ;  /* 0x0009300001477983 */ /* 0x000f280000300800 */
[----:B------:R0:W-:Y:S01]  /*10d70*/  STL [R1+0x424], R72 ;  /* 0x0004244801007387 */ /* 0x0001e20000100800 */
[----:B------:R-:W-:-:S03]  /*10d80*/  FADD R80, R79, R80 ;  /* 0x000000504f507221 */ /* 0x000fc60000000000 */
[----:B0-----:R-:W4:Y:S04]  /*10d90*/  LDL.LU R72, [R1+0x92c] ;  /* 0x00092c0001487983 */ /* 0x001f280000300800 */
[----:B------:R-:W4:Y:S04]  /*10da0*/  LDL.LU R73, [R1+0x928] ;  /* 0x0009280001497983 */ /* 0x000f280000300800 */
[----:B------:R0:W-:Y:S01]  /*10db0*/  STL [R1+0x428], R74 ;  /* 0x0004284a01007387 */ /* 0x0001e20000100800 */
[----:B------:R-:W-:-:S03]  /*10dc0*/  FADD R82, R81, R82 ;  /* 0x0000005251527221 */ /* 0x000fc60000000000 */
[----:B0-----:R-:W4:Y:S04]  /*10dd0*/  LDL.LU R74, [R1+0x924] ;  /* 0x00092400014a7983 */ /* 0x001f280000300800 */
[----:B------:R-:W4:Y:S04]  /*10de0*/  LDL.LU R75, [R1+0x920] ;  /* 0x00092000014b7983 */ /* 0x000f280000300800 */
[----:B------:R0:W-:Y:S01]  /*10df0*/  STL [R1+0x42c], R76 ;  /* 0x00042c4c01007387 */ /* 0x0001e20000100800 */
[----:B------:R-:W-:-:S01]  /*10e00*/  FADD R119, R83, R119 ;  /* 0x0000007753777221 */ /* 0x000fc20000000000 */
[----:B------:R-:W-:-:S02]  /*10e10*/  FADD R117, R118, R117 ;  /* 0x0000007576757221 */ /* 0x000fc40000000000 */
[----:B0-----:R-:W4:Y:S04]  /*10e20*/  LDL.LU R76, [R1+0x91c] ;  /* 0x00091c00014c7983 */ /* 0x001f280000300800 */
[----:B------:R-:W4:Y:S04]  /*10e30*/  LDL.LU R77, [R1+0x918] ;  /* 0x00091800014d7983 */ /* 0x000f280000300800 */
[----:B------:R0:W-:Y:S01]  /*10e40*/  STL [R1+0x430], R78 ;  /* 0x0004304e01007387 */ /* 0x0001e20000100800 */
[----:B------:R-:W-:-:S01]  /*10e50*/  FADD R115, R116, R115 ;  /* 0x0000007374737221 */ /* 0x000fc20000000000 */
[----:B------:R-:W-:Y:S01]  /*10e60*/  FADD R113, R114, R113 ;  /* 0x0000007172717221 */ /* 0x000fe20000000000 */
[----:B------:R-:W-:-:S01]  /*10e70*/  FADD R111, R112, R111 ;  /* 0x0000006f706f7221 */ /* 0x000fc20000000000 */
        /* <DEDUP_REMOVED lines=10> */
[----:B------:R-:W-:-:S02]  /*10f20*/  FADD R101, R102, R101 ;  /* 0x0000006566657221 */ /* 0x000fc40000000000 */
[----:B0-----:R-:W4:Y:S04]  /*10f30*/  LDL.LU R82, [R1+0x904] ;  /* 0x0009040001527983 */ /* 0x001f280000300800 */
[----:B------:R-:W4:Y:S04]  /*10f40*/  LDL.LU R83, [R1+0x900] ;  /* 0x0009000001537983 */ /* 0x000f280000300800 */
[----:B------:R0:W-:Y:S04]  /*10f50*/  STL [R1+0x43c], R119 ;  /* 0x00043c7701007387 */ /* 0x0001e80000100800 */
[----:B------:R-:W-:Y:S04]  /*10f60*/  STL [R1+0x440], R117 ;  /* 0x0004407501007387 */ /* 0x000fe80000100800 */
[----:B------:R-:W-:Y:S04]  /*10f70*/  STL [R1+0x444], R115 ;  /* 0x0004447301007387 */ /* 0x000fe80000100800 */
[----:B------:R-:W-:Y:S04]  /*10f80*/  STL [R1+0x448], R113 ;  /* 0x0004487101007387 */ /* 0x000fe80000100800 */
[----:B------:R-:W-:Y:S04]  /*10f90*/  STL [R1+0x44c], R111 ;  /* 0x00044c6f01007387 */ /* 0x000fe80000100800 */
[----:B------:R-:W-:Y:S04]  /*10fa0*/  STL [R1+0x450], R109 ;  /* 0x0004506d01007387 */ /* 0x000fe80000100800 */
[----:B------:R-:W-:Y:S04]  /*10fb0*/  STL [R1+0x454], R107 ;  /* 0x0004546b01007387 */ /* 0x000fe80000100800 */
[----:B------:R1:W-:Y:S04]  /*10fc0*/  STL [R1+0x458], R105 ;  /* 0x0004586901007387 */ /* 0x0003e80000100800 */
[----:B------:R-:W-:Y:S04]  /*10fd0*/  STL [R1+0x45c], R103 ;  /* 0x00045c6701007387 */ /* 0x000fe80000100800 */
[----:B------:R-:W-:Y:S04]  /*10fe0*/  STL [R1+0x460], R101 ;  /* 0x0004606501007387 */ /* 0x000fe80000100800 */
[----:B------:R-:W-:Y:S04]  /*10ff0*/  STL [R1+0x464], R99 ;  /* 0x0004646301007387 */ /* 0x000fe80000100800 */
[----:B------:R1:W-:Y:S04]  /*11000*/  STL [R1+0x468], R97 ;  /* 0x0004686101007387 */ /* 0x0003e80000100800 */
[----:B------:R1:W-:Y:S04]  /*11010*/  STL [R1+0x46c], R95 ;  /* 0x00046c5f01007387 */ /* 0x0003e80000100800 */
[----:B------:R1:W-:Y:S04]  /*11020*/  STL [R1+0x470], R93 ;  /* 0x0004705d01007387 */ /* 0x0003e80000100800 */
[----:B------:R1:W-:Y:S04]  /*11030*/  STL [R1+0x474], R91 ;  /* 0x0004745b01007387 */ /* 0x0003e80000100800 */
[----:B------:R1:W-:Y:S04]  /*11040*/  STL [R1+0x478], R89 ;  /* 0x0004785901007387 */ /* 0x0003e80000100800 */
[----:B0-----:R-:W2:Y:S04]  /*11050*/  LDL R119, [R1+0xb4] ;  /* 0x0000b40001777983 */ /* 0x001ea80000100800 */
[----:B------:R0:W-:Y:S04]  /*11060*/  STL [R1+0x47c], R87 ;  /* 0x00047c5701007387 */ /* 0x0001e80000100800 */
[----:B-1----:R-:W2:Y:S04]  /*11070*/  LDL.LU R105, [R1+0x488] ;  /* 0x0004880001697983 */ /* 0x002ea80000300800 */
[----:B------:R1:W-:Y:S04]  /*11080*/  STL [R1+0x480], R85 ;  /* 0x0004805501007387 */ /* 0x0003e80000100800 */
        /* <DEDUP_REMOVED lines=16> */
[----:B0-----:R-:W4:Y:S04]  /*11190*/  LDL.LU R87, [R1+0x4a8] ;  /* 0x0004a80001577983 */ /* 0x001f280000300800 */
[----:B-1----:R-:W4:Y:S04]  /*111a0*/  LDL R85, [R1+0xd8] ;  /* 0x0000d80001557983 */ /* 0x002f280000100800 */
[----:B------:R-:W4:Y:S04]  /*111b0*/  LDL.LU R0, [R1+0x4ac] ;  /* 0x0004ac0001007983 */ /* 0x000f280000300800 */
[----:B------:R-:W4:Y:S04]  /*111c0*/  LDL R114, [R1+0xdc] ;  /* 0x0000dc0001727983 */ /* 0x000f280000100800 */
[----:B------:R-:W4:Y:S04]  /*111d0*/  LDL R112, [R1+0xe0] ;  /* 0x0000e00001707983 */ /* 0x000f280000100800 */
[----:B------:R-:W4:Y:S04]  /*111e0*/  LDL R110, [R1+0xe4] ;  /* 0x0000e400016e7983 */ /* 0x000f280000100800 */
[----:B------:R-:W4:Y:S04]  /*111f0*/  LDL R108, [R1+0xe8] ;  /* 0x0000e800016c7983 */ /* 0x000f280000100800 */
[----:B------:R-:W4:Y:S04]  /*11200*/  LDL R106, [R1+0xec] ;  /* 0x0000ec00016a7983 */ /* 0x000f280000100800 */
        /* <DEDUP_REMOVED lines=11> */
[----:B------:R-:W4:Y:S01]  /*112c0*/  LDL.LU R84, [R1+0x4d8] ;  /* 0x0004d80001547983 */ /* 0x000f220000300800 */
[----:B--2---:R-:W-:-:S05]  /*112d0*/  FADD R105, R119, R105 ;  /* 0x0000006977697221 */ /* 0x004fca0000000000 */
[----:B------:R0:W-:Y:S04]  /*112e0*/  STL [R1+0x488], R105 ;  /* 0x0004886901007387 */ /* 0x0001e80000100800 */
[----:B0-----:R-:W2:Y:S01]  /*112f0*/  LDL.LU R105, [R1+0x4c0] ;  /* 0x0004c00001697983 */ /* 0x001ea20000300800 */
[----:B---3--:R-:W-:-:S05]  /*11300*/  FADD R107, R118, R107 ;  /* 0x0000006b766b7221 */ /* 0x008fca0000000000 */
[----:B------:R0:W-:Y:S01]  /*11310*/  STL [R1+0x48c], R107 ;  /* 0x00048c6b01007387 */ /* 0x0001e20000100800 */
[----:B----4-:R-:W-:-:S03]  /*11320*/  FADD R109, R117, R109 ;  /* 0x0000006d756d7221 */ /* 0x010fc60000000000 */
[----:B0-----:R-:W3:Y:S01]  /*11330*/  LDL.LU R107, [R1+0x4bc] ;  /* 0x0004bc00016b7983 */ /* 0x001ee20000300800 */
[----:B------:R-:W-:-:S03]  /*11340*/  FADD R111, R113, R111 ;  /* 0x0000006f716f7221 */ /* 0x000fc60000000000 */
[----:B------:R0:W-:Y:S01]  /*11350*/  STL [R1+0x490], R109 ;  /* 0x0004906d01007387 */ /* 0x0001e20000100800 */
[----:B------:R-:W-:-:S03]  /*11360*/  FADD R115, R116, R115 ;  /* 0x0000007374737221 */ /* 0x000fc60000000000 */
[----:B0-----:R-:W4:Y:S01]  /*11370*/  LDL.LU R109, [R1+0x4b8] ;  /* 0x0004b800016d7983 */ /* 0x001f220000300800 */
[----:B------:R-:W-:-:S03]  /*11380*/  FADD R97, R98, R97 ;  /* 0x0000006162617221 */ /* 0x000fc60000000000 */
[----:B------:R-:W4:Y:S04]  /*11390*/  LDL.LU R113, [R1+0x4b0] ;  /* 0x0004b00001717983 */ /* 0x000f280000300800 */
[----:B------:R0:W-:Y:S01]  /*113a0*/  STL [R1+0x494], R111 ;  /* 0x0004946f01007387 */ /* 0x0001e20000100800 */
[----:B------:R-:W-:-:S03]  /*113b0*/  FADD R94, R95, R94 ;  /* 0x0000005e5f5e7221 */ /* 0x000fc60000000000 */
[----:B0-----:R-:W4:Y:S01]  /*113c0*/  LDL.LU R111, [R1+0x4b4] ;  /* 0x0004b400016f7983 */ /* 0x001f220000300800 */
[----:B------:R-:W-:-:S03]  /*113d0*/  FADD R91, R93, R91 ;  /* 0x0000005b5d5b7221 */ /* 0x000fc60000000000 */
[----:B------:R-:W-:Y:S04]  /*113e0*/  STL [R1+0x498], R115 ;  /* 0x0004987301007387 */ /* 0x000fe80000100800 */
[----:B------:R0:W-:Y:S01]  /*113f0*/  STL [R1+0x49c], R97 ;  /* 0x00049c6101007387 */ /* 0x0001e20000100800 */
[----:B------:R-:W-:-:S03]  /*11400*/  FADD R87, R89, R87 ;  /* 0x0000005759577221 */ /* 0x000fc60000000000 */
[----:B------:R-:W-:Y:S04]  /*11410*/  STL [R1+0x4a0], R94 ;  /* 0x0004a05e01007387 */ /* 0x000fe80000100800 */
[----:B------:R-:W4:Y:S01]  /*11420*/  LDL R98, [R1+0x108] ;  /* 0x0001080001627983 */ /* 0x000f220000100800 */
[----:B------:R-:W-:-:S03]  /*11430*/  FADD R0, R85, R0 ;  /* 0x0000000055007221 */ /* 0x000fc60000000000 */
[----:B------:R-:W-:Y:S04]  /*11440*/  STL [R1+0x4a4], R91 ;  /* 0x0004a45b01007387 */ /* 0x000fe80000100800 */
[----:B0-----:R-:W4:Y:S04]  /*11450*/  LDL.LU R97, [R1+0x4dc] ;  /* 0x0004dc0001617983 */ /* 0x001f280000300800 */
[----:B------:R-:W-:Y:S04]  /*11460*/  STL [R1+0x4a8], R87 ;  /* 0x0004a85701007387 */ /* 0x000fe80000100800 */
[----:B------:R-:W4:Y:S04]  /*11470*/  LDL R95, [R1+0x10c] ;  /* 0x00010c00015f7983 */ /* 0x000f280000100800 */
[----:B------:R0:W-:Y:S04]  /*11480*/  STL [R1+0x4ac], R0 ;  /* 0x0004ac0001007387 */ /* 0x0001e80000100800 */
[----:B0-----:R-:W4:Y:S04]  /*11490*/  LDL.LU R0, [R1+0x4e0] ;  /* 0x0004e00001007983 */ /* 0x001f280000300800 */
[----:B------:R-:W4:Y:S04]  /*114a0*/  LDL R94, [R1+0x110] ;  /* 0x00011000015e7983 */ /* 0x000f280000100800 */
[----:B------:R-:W4:Y:S04]  /*114b0*/  LDL.LU R93, [R1+0x4e4] ;  /* 0x0004e400015d7983 */ /* 0x000f280000300800 */
[----:B------:R-:W4:Y:S04]  /*114c0*/  LDL R91, [R1+0x114] ;  /* 0x00011400015b7983 */ /* 0x000f280000100800 */
        /* <DEDUP_REMOVED lines=9> */
[----:B--2---:R-:W-:-:S01]  /*11560*/  FADD R105, R106, R105 ;  /* 0x000000696a697221 */ /* 0x004fc20000000000 */
[----:B---3--:R-:W-:Y:S01]  /*11570*/  FADD R107, R108, R107 ;  /* 0x0000006b6c6b7221 */ /* 0x008fe20000000000 */
[----:B----4-:R-:W-:-:S01]  /*11580*/  FADD R109, R110, R109 ;  /* 0x0000006d6e6d7221 */ /* 0x010fc20000000000 */
[----:B------:R-:W-:-:S05]  /*11590*/  FADD R113, R114, R113 ;  /* 0x0000007172717221 */ /* 0x000fca0000000000 */
[----:B------:R-:W-:Y:S01]  /*115a0*/  STL [R1+0x4b0], R113 ;  /* 0x0004b07101007387 */ /* 0x000fe20000100800 */
[----:B------:R-:W-:-:S05]  /*115b0*/  FADD R111, R112, R111 ;  /* 0x0000006f706f7221 */ /* 0x000fca0000000000 */
[----:B------:R-:W-:Y:S04]  /*115c0*/  STL [R1+0x4b4], R111 ;  /* 0x0004b46f01007387 */ /* 0x000fe80000100800 */
[----:B------:R-:W-:Y:S04]  /*115d0*/  STL [R1+0x4b8], R109 ;  /* 0x0004b86d01007387 */ /* 0x000fe80000100800 */
[----:B------:R-:W-:Y:S04]  /*115e0*/  STL [R1+0x4bc], R107 ;  /* 0x0004bc6b01007387 */ /* 0x000fe80000100800 */
[----:B------:R-:W-:Y:S04]  /*115f0*/  STL [R1+0x4c0], R105 ;  /* 0x0004c06901007387 */ /* 0x000fe80000100800 */
[----:B------:R-:W-:Y:S04]  /*11600*/  STL [R1+0x4c4], R103 ;  /* 0x0004c46701007387 */ /* 0x000fe80000100800 */
[----:B------:R-:W-:Y:S01]  /*11610*/  STL [R1+0x4c8], R101 ;  /* 0x0004c86501007387 */ /* 0x000fe20000100800 */
[----:B------:R-:W-:-:S03]  /*11620*/  FADD R97, R98, R97 ;  /* 0x0000006162617221 */ /* 0x000fc60000000000 */
[----:B------:R-:W-:Y:S04]  /*11630*/  STL [R1+0x4cc], R99 ;  /* 0x0004cc6301007387 */ /* 0x000fe80000100800 */
[----:B------:R0:W-:Y:S04]  /*11640*/  STL [R1+0x4d8], R84 ;  /* 0x0004d85401007387 */ /* 0x0001e80000100800 */
[----:B------:R-:W-:Y:S04]  /*11650*/  STL [R1+0x4d0], R92 ;  /* 0x0004d05c01007387 */ /* 0x000fe80000100800 */
[----:B0-----:R-:W2:Y:S01]  /*11660*/  LDL R84, [R1+0x11c] ;  /* 0x00011c0001547983 */ /* 0x001ea20000100800 */
[----:B------:R-:W-:-:S03]  /*11670*/  FADD R0, R95, R0 ;  /* 0x000000005f007221 */ /* 0x000fc60000000000 */
[----:B------:R0:W-:Y:S04]  /*11680*/  STL [R1+0x4d4], R88 ;  /* 0x0004d45801007387 */ /* 0x0001e80000100800 */
[----:B------:R-:W3:Y:S01]  /*11690*/  LDL R86, [R1+0x120] ;  /* 0x0001200001567983 */ /* 0x000ee20000100800 */
[----:B------:R-:W-:-:S03]  /*116a0*/  FADD R93, R94, R93 ;  /* 0x0000005d5e5d7221 */ /* 0x000fc60000000000 */
[----:B------:R-:W4:Y:S04]  /*116b0*/  LDL R90, [R1+0x128] ;  /* 0x00012800015a7983 */ /* 0x000f280000100800 */
[----:B0-----:R-:W4:Y:S04]  /*116c0*/  LDL R88, [R1+0x124] ;  /* 0x0001240001587983 */ /* 0x001f280000100800 */
[----:B------:R-:W4:Y:S01]  /*116d0*/  LDL R92, [R1+0x12c] ;  /* 0x00012c00015c7983 */ /* 0x000f220000100800 */
[----:B------:R-:W-:-:S03]  /*116e0*/  FADD R89, R91, R89 ;  /* 0x000000595b597221 */ /* 0x000fc60000000000 */
[----:B------:R-:W4:Y:S04]  /*116f0*/  LDL R116, [R1+0x130] ;  /* 0x0001300001747983 */ /* 0x000f280000100800 */
[----:B------:R-:W4:Y:S01]  /*11700*/  LDL R112, [R1+0x134] ;  /* 0x0001340001707983 */ /* 0x000f220000100800 */
[----:B------:R-:W-:-:S03]  /*11710*/  FADD R85, R87, R85 ;  /* 0x0000005557557221 */ /* 0x000fc60000000000 */
[----:B------:R-:W4:Y:S04]  /*11720*/  LDL R108, [R1+0x138] ;  /* 0x00013800016c7983 */ /* 0x000f280000100800 */
[----:B------:R-:W4:Y:S04]  /*11730*/  LDL R106, [R1+0x13c] ;  /* 0x00013c00016a7983 */ /* 0x000f280000100800 */
[----:B------:R-:W4:Y:S04]  /*11740*/  LDL R104, [R1+0x140] ;  /* 0x0001400001687983 */ /* 0x000f280000100800 */
[----:B------:R-:W4:Y:S04]  /*11750*/  LDL R100, [R1+0x144] ;  /* 0x0001440001647983 */ /* 0x000f280000100800 */
[----:B------:R-:W2:Y:S04]  /*11760*/  LDL R96, [R1+0x148] ;  /* 0x0001480001607983 */ /* 0x000ea80000100800 */
[----:B------:R0:W-:Y:S04]  /*11770*/  STL [R1+0x4e0], R0 ;  /* 0x0004e00001007387 */ /* 0x0001e80000100800 */
[----:B0-----:R-:W4:Y:S04]  /*11780*/  LDL.LU R0, [R1+0x520] ;  /* 0x0005200001007983 */ /* 0x001f280000300800 */
[----:B------:R-:W-:Y:S04]  /*11790*/  STL [R1+0x4dc], R97 ;  /* 0x0004dc6101007387 */ /* 0x000fe80000100800 */
[----:B------:R-:W2:Y:S04]  /*117a0*/  LDL.LU R94, [R1+0x51c] ;  /* 0x00051c00015e7983 */ /* 0x000ea80000300800 */
[----:B------:R-:W4:Y:S04]  /*117b0*/  LDL.LU R98, [R1+0x518] ;  /* 0x0005180001627983 */ /* 0x000f280000300800 */
[----:B------:R-:W-:Y:S04]  /*117c0*/  STL [R1+0x4e4], R93 ;  /* 0x0004e45d01007387 */ /* 0x000fe80000100800 */
[----:B------:R0:W-:Y:S04]  /*117d0*/  STL [R1+0x4ec], R85 ;  /* 0x0004ec5501007387 */ /* 0x0001e80000100800 */
[----:B------:R1:W-:Y:S04]  /*117e0*/  STL [R1+0x4e8], R89 ;  /* 0x0004e85901007387 */ /* 0x0003e80000100800 */
[----:B0-----:R-:W3:Y:S04]  /*117f0*/  LDL.LU R85, [R1+0x4f0] ;  /* 0x0004f00001557983 */ /* 0x001ee80000300800 */
[----:B------:R-:W4:Y:S04]  /*11800*/  LDL.LU R87, [R1+0x4f4] ;  /* 0x0004f40001577983 */ /* 0x000f280000300800 */
[----:B-1----:R-:W4:Y:S04]  /*11810*/  LDL.LU R89, [R1+0x4f8] ;  /* 0x0004f80001597983 */ /* 0x002f280000300800 */
[----:B------:R-:W4:Y:S04]  /*11820*/  LDL.LU R91, [R1+0x4fc] ;  /* 0x0004fc00015b7983 */ /* 0x000f280000300800 */
[----:B------:R-:W4:Y:S04]  /*11830*/  LDL.LU R118, [R1+0x500] ;  /* 0x0005000001767983 */ /* 0x000f280000300800 */
[----:B------:R-:W4:Y:S04]  /*11840*/  LDL.LU R114, [R1+0x504] ;  /* 0x0005040001727983 */ /* 0x000f280000300800 */
[----:B------:R-:W4:Y:S04]  /*11850*/  LDL.LU R110, [R1+0x508] ;  /* 0x00050800016e7983 */ /* 0x000f280000300800 */
[----:B------:R-:W4:Y:S04]  /*11860*/  LDL.LU R107, [R1+0x50c] ;  /* 0x00050c00016b7983 */ /* 0x000f280000300800 */
[----:B------:R-:W4:Y:S04]  /*11870*/  LDL.LU R105, [R1+0x510] ;  /* 0x0005100001697983 */ /* 0x000f280000300800 */
[----:B------:R-:W4:Y:S04]  /*11880*/  LDL.LU R102, [R1+0x514] ;  /* 0x0005140001667983 */ /* 0x000f280000300800 */
        /* <DEDUP_REMOVED lines=12> */
[----:B--2---:R-:W-:-:S01]  /*11950*/  FADD R94, R96, R94 ;  /* 0x0000005e605e7221 */ /* 0x004fc20000000000 */
[----:B---3--:R-:W-:-:S02]  /*11960*/  FADD R85, R84, R85 ;  /* 0x0000005554557221 */ /* 0x008fc40000000000 */
[----:B------:R-:W2:Y:S01]  /*11970*/  LDL.LU R84, [R1+0x8fc] ;  /* 0x0008fc0001547983 */ /* 0x000ea20000300800 */
[----:B----4-:R-:W-:-:S03]  /*11980*/  FADD R87, R86, R87 ;  /* 0x0000005756577221 */ /* 0x010fc60000000000 */
[----:B------:R0:W-:Y:S01]  /*11990*/  STL [R1+0x4f0], R85 ;  /* 0x0004f05501007387 */ /* 0x0001e20000100800 */
[----:B------:R-:W-:-:S01]  /*119a0*/  FADD R89, R88, R89 ;  /* 0x0000005958597221 */ /* 0x000fc20000000000 */
[----:B------:R-:W-:Y:S02]  /*119b0*/  FADD R91, R90, R91 ;  /* 0x0000005b5a5b7221 */ /* 0x000fe40000000000 */
[----:B0-----:R-:W3:Y:S04]  /*119c0*/  LDL.LU R85, [R1+0x8f8] ;  /* 0x0008f80001557983 */ /* 0x001ee80000300800 */
[----:B------:R-:W4:Y:S04]  /*119d0*/  LDL.LU R86, [R1+0x8f4] ;  /* 0x0008f40001567983 */ /* 0x000f280000300800 */
[----:B------:R0:W-:Y:S01]  /*119e0*/  STL [R1+0x4f4], R87 ;  /* 0x0004f45701007387 */ /* 0x0001e20000100800 */
[----:B------:R-:W-:-:S01]  /*119f0*/  FADD R118, R92, R118 ;  /* 0x000000765c767221 */ /* 0x000fc20000000000 */
[----:B------:R-:W-:Y:S01]  /*11a00*/  FADD R114, R116, R114 ;  /* 0x0000007274727221 */ /* 0x000fe20000000000 */
[----:B------:R-:W-:-:S01]  /*11a10*/  FADD R110, R112, R110 ;  /* 0x0000006e706e7221 */ /* 0x000fc20000000000 */
[----:B------:R-:W-:Y:S01]  /*11a20*/  FADD R107, R108, R107 ;  /* 0x0000006b6c6b7221 */ /* 0x000fe20000000000 */
        /* <DEDUP_REMOVED lines=8> */
[----:B------:R0:W-:Y:S04]  /*11ab0*/  STL [R1+0x4fc], R91 ;  /* 0x0004fc5b01007387 */ /* 0x0001e80000100800 */
[----:B0-----:R-:W4:Y:S04]  /*11ac0*/  LDL.LU R91, [R1+0x8e0] ;  /* 0x0008e000015b7983 */ /* 0x001f280000300800 */
[----:B------:R-:W4:Y:S04]  /*11ad0*/  LDL.LU R92, [R1+0x8dc] ;  /* 0x0008dc00015c7983 */ /* 0x000f280000300800 */
[----:B------:R-:W-:Y:S04]  /*11ae0*/  STL [R1+0x500], R118 ;  /* 0x0005007601007387 */ /* 0x000fe80000100800 */
[----:B------:R-:W-:Y:S04]  /*11af0*/  STL [R1+0x504], R114 ;  /* 0x0005047201007387 */ /* 0x000fe80000100800 */
[----:B------:R-:W-:Y:S04]  /*11b00*/  STL [R1+0x508], R110 ;  /* 0x0005086e01007387 */ /* 0x000fe80000100800 */
[----:B------:R-:W-:Y:S04]  /*11b10*/  STL [R1+0x50c], R107 ;  /* 0x00050c6b01007387 */ /* 0x000fe80000100800 */
[----:B------:R-:W-:Y:S04]  /*11b20*/  STL [R1+0x510], R105 ;  /* 0x0005106901007387 */ /* 0x000fe80000100800 */
[----:B------:R-:W-:Y:S04]  /*11b30*/  STL [R1+0x514], R102 ;  /* 0x0005146601007387 */ /* 0x000fe80000100800 */
[----:B------:R0:W-:Y:S04]  /*11b40*/  STL [R1+0x51c], R94 ;  /* 0x00051c5e01007387 */ /* 0x0001e80000100800 */
[----:B------:R1:W-:Y:S01]  /*11b50*/  STL [R1+0x518], R98 ;  /* 0x0005186201007387 */ /* 0x0003e20000100800 */
[----:B------:R-:W-:-:S03]  /*11b60*/  FADD R0, R2, R0 ;  /* 0x0000000002007221 */ /* 0x000fc60000000000 */
[----:B0-----:R-:W2:Y:S04]  /*11b70*/  LDL.LU R94, [R1+0x524] ;  /* 0x00052400015e7983 */ /* 0x001ea80000300800 */
[----:B------:R-:W3:Y:S04]  /*11b80*/  LDL.LU R96, [R1+0x528] ;  /* 0x0005280001607983 */ /* 0x000ee80000300800 */
[----:B-1----:R-:W4:Y:S04]  /*11b90*/  LDL.LU R98, [R1+0x52c] ;  /* 0x00052c0001627983 */ /* 0x002f280000300800 */
[----:B------:R0:W-:Y:S04]  /*11ba0*/  STL [R1+0x520], R0 ;  /* 0x0005200001007387 */ /* 0x0001e80000100800 */
[----:B------:R-:W4:Y:S04]  /*11bb0*/  LDL.LU R100, [R1+0x530] ;  /* 0x0005300001647983 */ /* 0x000f280000300800 */
        /* <DEDUP_REMOVED lines=12> */
[----:B0-----:R-:W4:Y:S01]  /*11c80*/  LDL.LU R0, [R1+0x564] ;  /* 0x0005640001007983 */ /* 0x001f220000300800 */
[----:B--2---:R-:W-:-:S03]  /*11c90*/  FADD R94, R93, R94 ;  /* 0x0000005e5d5e7221 */ /* 0x004fc60000000000 */
[----:B------:R-:W2:Y:S01]  /*11ca0*/  LDL.LU R93, [R1+0x8d8] ;  /* 0x0008d800015d7983 */ /* 0x000ea20000300800 */
[----:B---3--:R-:W-:-:S03]  /*11cb0*/  FADD R96, R95, R96 ;  /* 0x000000605f607221 */ /* 0x008fc60000000000 */
[----:B------:R0:W-:Y:S01]  /*11cc0*/  STL [R1+0x524], R94 ;  /* 0x0005245e01007387 */ /* 0x0001e20000100800 */
[----:B----4-:R-:W-:-:S03]  /*11cd0*/  FADD R98, R97, R98 ;  /* 0x0000006261627221 */ /* 0x010fc60000000000 */
[----:B0-----:R-:W3:Y:S01]  /*11ce0*/  LDL.LU R94, [R1+0x8d4] ;  /* 0x0008d400015e7983 */ /* 0x001ee20000300800 */
[----:B------:R-:W-:-:S03]  /*11cf0*/  FADD R100, R99, R100 ;  /* 0x0000006463647221 */ /* 0x000fc60000000000 */
[----:B------:R-:W4:Y:S04]  /*11d00*/  LDL.LU R95, [R1+0x8d0] ;  /* 0x0008d000015f7983 */ /* 0x000f280000300800 */
[----:B------:R0:W-:Y:S01]  /*11d10*/  STL [R1+0x528], R96 ;  /* 0x0005286001007387 */ /* 0x0001e20000100800 */
[----:B------:R-:W-:-:S01]  /*11d20*/  FADD R102, R101, R102 ;  /* 0x0000006665667221 */ /* 0x000fc20000000000 */
[----:B------:R-:W-:Y:S02]  /*11d30*/  FADD R104, R103, R104 ;  /* 0x0000006867687221 */ /* 0x000fe40000000000 */
        /* <DEDUP_REMOVED lines=21> */
[----:B------:R-:W-:-:S02]  /*11e90*/  FADD R2, R123, R2 ;  /* 0x000000027b027221 */ /* 0x000fc40000000000 */
[----:B0-----:R-:W4:Y:S04]  /*11ea0*/  LDL.LU R104, [R1+0x8ac] ;  /* 0x0008ac0001687983 */ /* 0x001f280000300800 */
[----:B------:R0:W-:Y:S04]  /*11eb0*/  STL [R1+0x53c], R118 ;  /* 0x00053c7601007387 */ /* 0x0001e80000100800 */
[----:B------:R1:W-:Y:S04]  /*11ec0*/  STL [R1+0x540], R116 ;  /* 0x0005407401007387 */ /* 0x0003e80000100800 */
[----:B------:R1:W-:Y:S04]  /*11ed0*/  STL [R1+0x544], R114 ;  /* 0x0005447201007387 */ /* 0x0003e80000100800 */
[----:B------:R1:W-:Y:S04]  /*11ee0*/  STL [R1+0x548], R112 ;  /* 0x0005487001007387 */ /* 0x0003e80000100800 */
[----:B------:R1:W-:Y:S01]  /*11ef0*/  STL [R1+0x54c], R110 ;  /* 0x00054c6e01007387 */ /* 0x0003e20000100800 */
[----:B------:R-:W-:-:S03]  /*11f00*/  FADD R0, R124, R0 ;  /* 0x000000007c007221 */ /* 0x000fc60000000000 */
[----:B------:R1:W-:Y:S04]  /*11f10*/  STL [R1+0x550], R108 ;  /* 0x0005506c01007387 */ /* 0x0003e80000100800 */
[----:B------:R1:W-:Y:S04]  /*11f20*/  STL [R1+0x554], R107 ;  /* 0x0005546b01007387 */ /* 0x0003e80000100800 */
[----:B------:R1:W-:Y:S04]  /*11f30*/  STL [R1+0x558], R106 ;  /* 0x0005586a01007387 */ /* 0x0003e80000100800 */
[----:B------:R-:W2:Y:S04]  /*11f40*/  LDL.LU R119, [R1+0x568] ;  /* 0x0005680001777983 */ /* 0x000ea80000300800 */
[----:B------:R1:W-:Y:S04]  /*11f50*/  STL [R1+0x55c], R105 ;  /* 0x00055c6901007387 */ /* 0x0003e80000100800 */
[----:B0-----:R-:W3:Y:S04]  /*11f60*/  LDL.LU R118, [R1+0x56c] ;  /* 0x00056c0001767983 */ /* 0x001ee80000300800 */
[----:B------:R0:W-:Y:S04]  /*11f70*/  STL [R1+0x560], R2 ;  /* 0x0005600201007387 */ /* 0x0001e80000100800 */
[----:B------:R-:W4:Y:S04]  /*11f80*/  LDL.LU R117, [R1+0x570] ;  /* 0x0005700001757983 */ /* 0x000f280000300800 */
[----:B------:R0:W-:Y:S04]  /*11f90*/  STL [R1+0x564], R0 ;  /* 0x0005640001007387 */ /* 0x0001e80000100800 */
        /* <DEDUP_REMOVED lines=12> */
[----:B0-----:R-:W4:Y:S04]  /*12060*/  LDL.LU R2, [R1+0x5a4] ;  /* 0x0005a40001027983 */ /* 0x001f280000300800 */
[----:B------:R-:W4:Y:S01]  /*12070*/  LDL.LU R0, [R1+0x5a8] ;  /* 0x0005a80001007983 */ /* 0x000f220000300800 */
[----:B--2---:R-:W-:-:S01]  /*12080*/  FADD R119, R125, R119 ;  /* 0x000000777d777221 */ /* 0x004fc20000000000 */
[----:B---3--:R-:W-:-:S04]  /*12090*/  FADD R118, R126, R118 ;  /* 0x000000767e767221 */ /* 0x008fc80000000000 */
[----:B------:R0:W-:Y:S01]  /*120a0*/  STL [R1+0x568], R119 ;  /* 0x0005687701007387 */ /* 0x0001e20000100800 */
[----:B----4-:R-:W-:-:S03]  /*120b0*/  FADD R117, R127, R117 ;  /* 0x000000757f757221 */ /* 0x010fc60000000000 */
        /* <DEDUP_REMOVED lines=26> */
[----:B0-----:R-:W4:Y:S01]  /*12260*/  LDL.LU R119, [R1+0x5ac] ;  /* 0x0005ac0001777983 */ /* 0x001f220000300800 */
[----:B------:R-:W-:-:S03]  /*12270*/  FADD R0, R141, R0 ;  /* 0x000000008d007221 */ /* 0x000fc60000000000 */
[----:B------:R0:W-:Y:S04]  /*12280*/  STL [R1+0x5a0], R105 ;  /* 0x0005a06901007387 */ /* 0x0001e80000100800 */
[----:B-1----:R-:W4:Y:S04]  /*12290*/  LDL.LU R118, [R1+0x5b0] ;  /* 0x0005b00001767983 */ /* 0x002f280000300800 */
[----:B------:R1:W-:Y:S04]  /*122a0*/  STL [R1+0x5a4], R2 ;  /* 0x0005a40201007387 */ /* 0x0003e80000100800 */
[----:B--2---:R-:W2:Y:S04]  /*122b0*/  LDL.LU R117, [R1+0x5b4] ;  /* 0x0005b40001757983 */ /* 0x004ea80000300800 */
[----:B------:R1:W-:Y:S04]  /*122c0*/  STL [R1+0x5a8], R0 ;  /* 0x0005a80001007387 */ /* 0x0003e80000100800 */
[----:B---3--:R-:W3:Y:S04]  /*122d0*/  LDL.LU R116, [R1+0x5b8] ;  /* 0x0005b80001747983 */ /* 0x008ee80000300800 */
[----:B----4-:R-:W4:Y:S04]  /*122e0*/  LDL.LU R115, [R1+0x5bc] ;  /* 0x0005bc0001737983 */ /* 0x010f280000300800 */
        /* <DEDUP_REMOVED lines=10> */
[----:B-1----:R-:W4:Y:S04]  /*12390*/  LDL.LU R2, [R1+0x5e8] ;  /* 0x0005e80001027983 */ /* 0x002f280000300800 */
[----:B------:R-:W4:Y:S01]  /*123a0*/  LDL.LU R0, [R1+0x5ec] ;  /* 0x0005ec0001007983 */ /* 0x000f220000300800 */
[----:B------:R-:W-:-:S01]  /*123b0*/  FADD R119, R142, R119 ;  /* 0x000000778e777221 */ /* 0x000fc20000000000 */
[----:B------:R-:W-:-:S04]  /*123c0*/  FADD R118, R143, R118 ;  /* 0x000000768f767221 */ /* 0x000fc80000000000 */
[----:B------:R0:W-:Y:S01]  /*123d0*/  STL [R1+0x5ac], R119 ;  /* 0x0005ac7701007387 */ /* 0x0001e20000100800 */
[----:B--2---:R-:W-:-:S03]  /*123e0*/  FADD R117, R144, R117 ;  /* 0x0000007590757221 */ /* 0x004fc60000000000 */
[----:B------:R1:W-:Y:S01]  /*123f0*/  STL [R1+0x5b0], R118 ;  /* 0x0005b07601007387 */ /* 0x0003e20000100800 */
[----:B---3--:R-:W-:-:S03]  /*12400*/  FADD R116, R145, R116 ;  /* 0x0000007491747221 */ /* 0x008fc60000000000 */
        /* <DEDUP_REMOVED lines=404> */
[----:B------:R-:W-:Y:S01]  /*13d50*/  STL [R1+0x7cc], R119 ;  /* 0x0007cc7701007387 */ /* 0x000fe20000100800 */
[----:B--2---:R-:W-:-:S03]  /*13d60*/  FADD R117, R88, R117 ;  /* 0x0000007558757221 */ /* 0x004fc60000000000 */
[----:B------:R-:W-:Y:S01]  /*13d70*/  STL [R1+0x7d0], R118 ;  /* 0x0007d07601007387 */ /* 0x000fe20000100800 */
[----:B---3--:R-:W-:-:S03]  /*13d80*/  FADD R116, R89, R116 ;  /* 0x0000007459747221 */ /* 0x008fc60000000000 */
[----:B------:R-:W-:Y:S01]  /*13d90*/  STL [R1+0x7d4], R117 ;  /* 0x0007d47501007387 */ /* 0x000fe20000100800 */
[----:B----4-:R-:W-:-:S03]  /*13da0*/  FADD R115, R90, R115 ;  /* 0x000000735a737221 */ /* 0x010fc60000000000 */
        /* <DEDUP_REMOVED lines=20> */
[----:B------:R-:W-:Y:S04]  /*13ef0*/  STL [R1+0x800], R106 ;  /* 0x0008006a01007387 */ /* 0x000fe80000100800 */
[----:B------:R0:W-:Y:S04]  /*13f00*/  STL [R1+0x804], R105 ;  /* 0x0008046901007387 */ /* 0x0001e80000100800 */
[----:B0-----:R-:W2:Y:S01]  /*13f10*/  LDL.LU R105, [R1+0x810] ;  /* 0x0008100001697983 */ /* 0x001ea20000300800 */
[----:B------:R-:W-:-:S01]  /*13f20*/  FADD R2, R101, R2 ;  /* 0x0000000265027221 */ /* 0x000fc20000000000 */
[----:B------:R-:W-:-:S02]  /*13f30*/  FADD R0, R102, R0 ;  /* 0x0000000066007221 */ /* 0x000fc40000000000 */
[----:B------:R-:W3:Y:S04]  /*13f40*/  LDL.LU R106, [R1+0x814] ;  /* 0x00081400016a7983 */ /* 0x000ee80000300800 */
[----:B------:R-:W-:Y:S04]  /*13f50*/  STL [R1+0x808], R2 ;  /* 0x0008080201007387 */ /* 0x000fe80000100800 */
[----:B------:R-:W4:Y:S04]  /*13f60*/  LDL.LU R107, [R1+0x818] ;  /* 0x00081800016b7983 */ /* 0x000f280000300800 */
        /* <DEDUP_REMOVED lines=15> */
[----:B--2---:R-:W-:-:S05]  /*14060*/  FADD R105, R103, R105 ;  /* 0x0000006967697221 */ /* 0x004fca0000000000 */
[----:B------:R0:W-:Y:S04]  /*14070*/  STL [R1+0x810], R105 ;  /* 0x0008106901007387 */ /* 0x0001e80000100800 */
[----:B0-----:R-:W4:Y:S01]  /*14080*/  LDL.LU R105, [R1+0x8a8] ;  /* 0x0008a80001697983 */ /* 0x001f220000300800 */
[----:B---3--:R-:W-:-:S05]  /*14090*/  FADD R106, R104, R106 ;  /* 0x0000006a686a7221 */ /* 0x008fca0000000000 */
[----:B------:R0:W-:Y:S04]  /*140a0*/  STL [R1+0x814], R106 ;  /* 0x0008146a01007387 */ /* 0x0001e80000100800 */
[----:B0-----:R-:W2:Y:S01]  /*140b0*/  LDL.LU R106, [R1+0x8a4] ;  /* 0x0008a400016a7983 */ /* 0x001ea20000300800 */
[----:B----4-:R-:W-:-:S05]  /*140c0*/  FADD R107, R105, R107 ;  /* 0x0000006b696b7221 */ /* 0x010fca0000000000 */
[----:B------:R0:W-:Y:S04]  /*140d0*/  STL [R1+0x818], R107 ;  /* 0x0008186b01007387 */ /* 0x0001e80000100800 */
[----:B0-----:R-:W3:Y:S01]  /*140e0*/  LDL.LU R107, [R1+0x8a0] ;  /* 0x0008a000016b7983 */ /* 0x001ee20000300800 */
[----:B--2---:R-:W-:-:S05]  /*140f0*/  FADD R108, R106, R108 ;  /* 0x0000006c6a6c7221 */ /* 0x004fca0000000000 */
[----:B------:R0:W-:Y:S04]  /*14100*/  STL [R1+0x81c], R108 ;  /* 0x00081c6c01007387 */ /* 0x0001e80000100800 */
[----:B0-----:R-:W2:Y:S01]  /*14110*/  LDL.LU R108, [R1+0x89c] ;  /* 0x00089c00016c7983 */ /* 0x001ea20000300800 */
[----:B---3--:R-:W-:-:S05]  /*14120*/  FADD R109, R107, R109 ;  /* 0x0000006d6b6d7221 */ /* 0x008fca0000000000 */
        /* <DEDUP_REMOVED lines=34> */
[----:B0-----:R2:W5:Y:S01]  /*14350*/  LDL.LU R0, [R1+0x86c] ;  /* 0x00086c0001007983 */ /* 0x0015620000300800 */
[----:B------:R-:W-:Y:S01]  /*14360*/  UMOV UR6, URZ ;  /* 0x0000003f00067c82 */ /* 0x000fe20008000000 */
[----:B---3--:R-:W-:-:S05]  /*14370*/  FADD R2, R2, R119 ;  /* 0x0000007702027221 */ /* 0x008fca0000000000 */
[----:B------:R2:W-:Y:S02]  /*14380*/  STL [R1+0x850], R2 ;  /* 0x0008500201007387 */ /* 0x0005e40000100800 */
.L_x_24:
[----:B------:R-:W-:Y:S05]  /*14390*/  @!P1 BRA `(.L_x_25) ;  /* 0x0000000000049947 */ /* 0x000fea0003800000 */
[----:B------:R-:W-:Y:S01]  /*143a0*/  BPT.TRAP 0x1 ;  /* 0x000000040000795c */ /* 0x000fe20000300000 */
.L_x_25:
[----:B------:R-:W-:Y:S02]  /*143b0*/  UISETP.GT.U32.AND UP0, UPT, UR13, 0x1, UPT ;  /* 0x000000010d00788c */ /* 0x000fe4000bf04070 */
[----:B------:R-:W-:-:S04]  /*143c0*/  ULEA UR8, UR27, UR16, 0x3 ;  /* 0x000000101b087291 */ /* 0x000fc8000f8e183f */
[----:B------:R-:W-:Y:S01]  /*143d0*/  UIADD3 UR8, UR8, 0x30, URZ ;  /* 0x0000003008087890 */ /* 0x000fe2000fffe03f */
[----:B------:R-:W-:-:S03]  /*143e0*/  PLOP3.LUT P0, PT, PT, PT, UP0, 0x80, 0x0 ;  /* 0x000000000000781c */ /* 0x000fc60003f0f008 */
[----:B------:R-:W-:-:S09]  /*143f0*/  UPRMT UR8, URZ, 0x654, UR8 ;  /* 0x000006543f087896 */ /* 0x000fd20008000008 */
[----:B------:R-:W-:Y:S01]  /*14400*/  SYNCS.ARRIVE.TRANS64.RED.A1T0 RZ, [UR8], RZ ;  /* 0x000000ffffff79a7 */ /* 0x000fe20008100408 */
[----:B------:R-:W-:Y:S05]  /*14410*/  @P0 BRA `(.L_x_26) ;  /* 0x0000000000040947 */ /* 0x000fea0003800000 */
[----:B------:R-:W-:Y:S01]  /*14420*/  BPT.TRAP 0x1 ;  /* 0x000000040000795c */ /* 0x000fe20000300000 */
.L_x_26:
[----:B------:R-:W-:Y:S02]  /*14430*/  UISETP.GT.AND UP2, UPT, UR28, 0x1, UPT ;  /* 0x000000011c00788c */ /* 0x000fe4000bf44270 */
[----:B------:R-:W-:Y:S02]  /*14440*/  UIADD3 UR26, UR26, 0x1, URZ ;  /* 0x000000011a1a7890 */ /* 0x000fe4000fffe03f */
[----:B------:R-:W-:Y:S02]  /*14450*/  UIADD3 UR27, UR27, 0x1, URZ ;  /* 0x000000011b1b7890 */ /* 0x000fe4000fffe03f */
[----:B------:R-:W-:Y:S01]  /*14460*/  PLOP3.LUT P0, PT, PT, PT, UP2, 0x80, 0x0 ;  /* 0x000000000000781c */ /* 0x000fe20003f0f028 */
[----:B------:R-:W-:Y:S02]  /*14470*/  UISETP.NE.AND UP0, UPT, UR26, 0x6, UPT ;  /* 0x000000061a00788c */ /* 0x000fe4000bf05270 */
[----:B------:R-:W-:Y:S02]  /*14480*/  UISETP.NE.AND UP1, UPT, UR27, 0x6, UPT ;  /* 0x000000061b00788c */ /* 0x000fe4000bf25270 */
[----:B------:R-:W-:-:S02]  /*14490*/  USEL UR8, URZ, 0x1, UP0 ;  /* 0x000000013f087887 */ /* 0x000fc40008000000 */
[----:B------:R-:W-:Y:S02]  /*144a0*/  UIADD3 UR28, UR28, -0x1, URZ ;  /* 0xffffffff1c1c7890 */ /* 0x000fe4000fffe03f */
[----:B------:R-:W-:Y:S02]  /*144b0*/  USEL UR26, UR26, URZ, UP0 ;  /* 0x0000003f1a1a7287 */ /* 0x000fe40008000000 */
[----:B-----5:R-:W-:Y:S01]  /*144c0*/  LOP3.LUT R0, R0, UR8, RZ, 0x3c, !PT ;  /* 0x0000000800007c12 */ /* 0x020fe2000f8e3cff */
[----:B------:R-:W-:Y:S01]  /*144d0*/  USEL UR27, UR27, URZ, UP1 ;  /* 0x0000003f1b1b7287 */ /* 0x000fe20008800000 */
[----:B------:R-:W-:Y:S01]  /*144e0*/  UMOV UR8, 0x1 ;  /* 0x0000000100087882 */ /* 0x000fe20000000000 */
[----:B------:R-:W-:Y:S10]  /*144f0*/  @P0 BRA `(.L_x_27) ;  /* 0xffffff70000c0947 */ /* 0x000ff4000383ffff */
.L_x_19:
[----:B------:R-:W-:-:S04]  /*14500*/  UISETP.NE.AND UP0, UPT, UR6, URZ, UPT ;  /* 0x0000003f0600728c */ /* 0x000fc8000bf05270 */
[----:B------:R-:W-:-:S06]  /*14510*/  USEL UR6, URZ, 0x1, !UP0 ;  /* 0x000000013f067887 */ /* 0x000fcc000c000000 */
[----:B------:R-:W-:-:S13]  /*14520*/  ISETP.NE.AND P0, PT, RZ, UR6, PT ;  /* 0x00000006ff007c0c */ /* 0x000fda000bf05270 */
[----:B------:R-:W-:Y:S05]  /*14530*/  @!P0 BRA `(.L_x_28) ;  /* 0x0000005400888947 */ /* 0x000fea0003800000 */
[----:B------:R-:W3:Y:S04]  /*14540*/  LDL.LU R0, [R1+0x23c] ;  /* 0x00023c0001007983 */ /* 0x000ee80000300800 */
[----:B--2---:R-:W3:Y:S04]  /*14550*/  LDL.LU R2, [R1+0x310] ;  /* 0x0003100001027983 */ /* 0x004ee80000300800 */
[----:B------:R2:W-:Y:S04]  /*14560*/  STL [R1+0x958], R60 ;  /* 0x0009583c01007387 */ /* 0x0005e80000100800 */
[----:B--2---:R-:W2:Y:S04]  /*14570*/  LDL.LU R60, [R1+0x30c] ;  /* 0x00030c00013c7983 */ /* 0x004ea80000300800 */
[----:B------:R4:W-:Y:S04]  /*14580*/  STL [R1+0x954], R61 ;  /* 0x0009543d01007387 */ /* 0x0009e80000100800 */
[----:B----4-:R-:W2:Y:S04]  /*14590*/  LDL.LU R61, [R1+0x238] ;  /* 0x00023800013d7983 */ /* 0x010ea80000300800 */
[----:B------:R4:W-:Y:S04]  /*145a0*/  STL [R1+0x950], R62 ;  /* 0x0009503e01007387 */ /* 0x0009e80000100800 */
[----:B----4-:R-:W4:Y:S04]  /*145b0*/  LDL.LU R62, [R1+0x308] ;  /* 0x00030800013e7983 */ /* 0x010f280000300800 */
[----:B------:R0:W-:Y:S04]  /*145c0*/  STL [R1+0x94c], R63 ;  /* 0x00094c3f01007387 */ /* 0x0001e80000100800 */
[----:B0-----:R-:W4:Y:S04]  /*145d0*/  LDL.LU R63, [R1+0x234] ;  /* 0x00023400013f7983 */ /* 0x001f280000300800 */
[----:B------:R0:W-:Y:S04]  /*145e0*/  STL [R1+0x948], R64 ;  /* 0x0009484001007387 */ /* 0x0001e80000100800 */
[----:B0-----:R-:W3:Y:S04]  /*145f0*/  LDL.LU R64, [R1+0x304] ;  /* 0x0003040001407983 */ /* 0x001ee80000300800 */
[----:B------:R0:W-:Y:S04]  /*14600*/  STL [R1+0x944], R65 ;  /* 0x0009444101007387 */ /* 0x0001e80000100800 */
[----:B0-----:R-:W3:Y:S04]  /*14610*/  LDL.LU R65, [R1+0x230] ;  /* 0x0002300001417983 */ /* 0x001ee80000300800 */
[----:B------:R0:W-:Y:S04]  /*14620*/  STL [R1+0x940], R66 ;  /* 0x0009404201007387 */ /* 0x0001e80000100800 */
[----:B0-----:R-:W2:Y:S04]  /*14630*/  LDL.LU R66, [R1+0x300] ;  /* 0x0003000001427983 */ /* 0x001ea80000300800 */
[----:B------:R0:W-:Y:S04]  /*14640*/  STL [R1+0x93c], R67 ;  /* 0x00093c4301007387 */ /* 0x0001e80000100800 */
[----:B0-----:R-:W2:Y:S04]  /*14650*/  LDL.LU R67, [R1+0x22c] ;  /* 0x00022c0001437983 */ /* 0x001ea80000300800 */
        /* <DEDUP_REMOVED lines=85> */
[----:B0-----:R-:W4:Y:S01]  /*14bb0*/  LDL.LU R110, [R1+0x180] ;  /* 0x00018000016e7983 */ /* 0x001f220000300800 */
[----:B--2---:R-:W-:Y:S01]  /*14bc0*/  FADD R66, R67, R66 ;  /* 0x0000004243427221 */ /* 0x004fe20000000000 */
[----:B---3--:R-:W-:Y:S01]  /*14bd0*/  FADD R64, R65, R64 ;  /* 0x0000004041407221 */ /* 0x008fe20000000000 */
[----:B----4-:R-:W-:Y:S01]  /*14be0*/  FADD R62, R63, R62 ;  /* 0x0000003e3f3e7221 */ /* 0x010fe20000000000 */
[----:B------:R-:W-:Y:S01]  /*14bf0*/  STL [R1+0x88c], R111 ;  /* 0x00088c6f01007387 */ /* 0x000fe20000100800 */
[----:B------:R-:W-:Y:S01]  /*14c00*/  FADD R60, R61, R60 ;  /* 0x0000003c3d3c7221 */ /* 0x000fe20000000000 */
[----:B------:R-:W-:Y:S01]  /*14c10*/  FADD R2, R0, R2 ;  /* 0x0000000200027221 */ /* 0x000fe20000000000 */
[----:B------:R-:W-:Y:S01]  /*14c20*/  FADD R216, R89, R216 ;  /* 0x000000d859d87221 */ /* 0x000fe20000000000 */
        /* <DEDUP_REMOVED lines=28> */
[----:B------:R0:W-:Y:S01]  /*14df0*/  STL [R1+0x86c], R119 ;  /* 0x00086c7701007387 */ /* 0x0001e20000100800 */
[----:B------:R-:W-:Y:S01]  /*14e00*/  FADD R236, R69, R236 ;  /* 0x000000ec45ec7221 */ /* 0x000fe20000000000 */
[----:B------:R-:W-:-:S02]  /*14e10*/  FADD R237, R68, R237 ;  /* 0x000000ed44ed7221 */ /* 0x000fc40000000000 */
[----:B------:R2:W-:Y:S04]  /*14e20*/  STL [R1+0x300], R66 ;  /* 0x0003004201007387 */ /* 0x0005e80000100800 */
[----:B------:R3:W-:Y:S04]  /*14e30*/  STL [R1+0x304], R64 ;  /* 0x0003044001007387 */ /* 0x0007e80000100800 */
[----:B0-----:R-:W4:Y:S01]  /*14e40*/  LDL.LU R119, [R1+0x240] ;  /* 0x0002400001777983 */ /* 0x001f220000300800 */
[----:B------:R-:W-:-:S03]  /*14e50*/  FADD R21, R92, R21 ;  /* 0x000000155c157221 */ /* 0x000fc60000000000 */
[----:B------:R0:W-:Y:S04]  /*14e60*/  STL [R1+0x308], R62 ;  /* 0x0003083e01007387 */ /* 0x0001e80000100800 */
[----:B------:R-:W4:Y:S04]  /*14e70*/  LDL.LU R118, [R1+0x314] ;  /* 0x0003140001767983 */ /* 0x000f280000300800 */
[----:B------:R1:W-:Y:S01]  /*14e80*/  STL [R1+0x30c], R60 ;  /* 0x00030c3c01007387 */ /* 0x0003e20000100800 */
[----:B------:R-:W-:-:S03]  /*14e90*/  FADD R20, R93, R20 ;  /* 0x000000145d147221 */ /* 0x000fc60000000000 */
[----:B------:R-:W4:Y:S04]  /*14ea0*/  LDL.LU R117, [R1+0x244] ;  /* 0x0002440001757983 */ /* 0x000f280000300800 */
[----:B------:R1:W-:Y:S04]  /*14eb0*/  STL [R1+0x310], R2 ;  /* 0x0003100201007387 */ /* 0x0003e80000100800 */
[----:B------:R-:W4:Y:S04]  /*14ec0*/  LDL.LU R116, [R1+0x318] ;  /* 0x0003180001747983 */ /* 0x000f280000300800 */
[----:B------:R-:W4:Y:S01]  /*14ed0*/  LDL.LU R115, [R1+0x248] ;  /* 0x0002480001737983 */ /* 0x000f220000300800 */
[----:B------:R-:W-:-:S03]  /*14ee0*/  FADD R19, R94, R19 ;  /* 0x000000135e137221 */ /* 0x000fc60000000000 */
[----:B------:R-:W4:Y:S04]  /*14ef0*/  LDL.LU R114, [R1+0x31c] ;  /* 0x00031c0001727983 */ /* 0x000f280000300800 */
[----:B------:R-:W4:Y:S04]  /*14f00*/  LDL.LU R113, [R1+0x24c] ;  /* 0x00024c0001717983 */ /* 0x000f280000300800 */
[----:B------:R-:W4:Y:S01]  /*14f10*/  LDL.LU R112, [R1+0x320] ;  /* 0x0003200001707983 */ /* 0x000f220000300800 */
[----:B------:R-:W-:-:S03]  /*14f20*/  FADD R18, R95, R18 ;  /* 0x000000125f127221 */ /* 0x000fc60000000000 */
[----:B------:R-:W4:Y:S01]  /*14f30*/  LDL.LU R111, [R1+0x250] ;  /* 0x00025000016f7983 */ /* 0x000f220000300800 */
[----:B------:R-:W-:Y:S01]  /*14f40*/  FADD R17, R96, R17 ;  /* 0x0000001160117221 */ /* 0x000fe20000000000 */
        /* <DEDUP_REMOVED lines=13> */
[----:B------:R-:W-:-:S02]  /*15020*/  FADD R3, R110, R3 ;  /* 0x000000036e037221 */ /* 0x000fc40000000000 */
        /* <DEDUP_REMOVED lines=44> */
[----:B--2---:R-:W2:Y:S04]  /*152f0*/  LDL.LU R66, [R1+0x37c] ;  /* 0x00037c0001427983 */ /* 0x004ea80000300800 */
[----:B------:R-:W2:Y:S04]  /*15300*/  LDL.LU R65, [R1+0x2ac] ;  /* 0x0002ac0001417983 */ /* 0x000ea80000300800 */
[----:B---3--:R-:W3:Y:S04]  /*15310*/  LDL.LU R64, [R1+0x380] ;  /* 0x0003800001407983 */ /* 0x008ee80000300800 */
[----:B------:R-:W3:Y:S04]  /*15320*/  LDL.LU R63, [R1+0x2b0] ;  /* 0x0002b000013f7983 */ /* 0x000ee80000300800 */
[----:B0-----:R-:W3:Y:S04]  /*15330*/  LDL.LU R62, [R1+0x384] ;  /* 0x00038400013e7983 */ /* 0x001ee80000300800 */
[----:B------:R-:W3:Y:S04]  /*15340*/  LDL.LU R61, [R1+0x2b4] ;  /* 0x0002b400013d7983 */ /* 0x000ee80000300800 */
[----:B-1----:R-:W3:Y:S04]  /*15350*/  LDL.LU R60, [R1+0x388] ;  /* 0x00038800013c7983 */ /* 0x002ee80000300800 */
[----:B------:R-:W3:Y:S04]  /*15360*/  LDL.LU R0, [R1+0x2b8] ;  /* 0x0002b80001007983 */ /* 0x000ee80000300800 */
[----:B------:R-:W3:Y:S01]  /*15370*/  LDL.LU R2, [R1+0x38c] ;  /* 0x00038c0001027983 */ /* 0x000ee20000300800 */
[----:B----4-:R-:W-:Y:S01]  /*15380*/  FADD R118, R119, R118 ;  /* 0x0000007677767221 */ /* 0x010fe20000000000 */
[----:B------:R-:W-:Y:S01]  /*15390*/  FADD R116, R117, R116 ;  /* 0x0000007475747221 */ /* 0x000fe20000000000 */
[----:B------:R-:W-:Y:S01]  /*153a0*/  FADD R114, R115, R114 ;  /* 0x0000007273727221 */ /* 0x000fe20000000000 */
[----:B------:R-:W-:-:S02]  /*153b0*/  FADD R112, R113, R112 ;  /* 0x0000007071707221 */ /* 0x000fc40000000000 */
[----:B------:R0:W-:Y:S04]  /*153c0*/  STL [R1+0x314], R118 ;  /* 0x0003147601007387 */ /* 0x0001e80000100800 */
[----:B------:R1:W-:Y:S04]  /*153d0*/  STL [R1+0x318], R116 ;  /* 0x0003187401007387 */ /* 0x0003e80000100800 */
[----:B------:R4:W-:Y:S04]  /*153e0*/  STL [R1+0x31c], R114 ;  /* 0x00031c7201007387 */ /* 0x0009e80000100800 */
[----:B------:R4:W-:Y:S01]  /*153f0*/  STL [R1+0x320], R112 ;  /* 0x0003207001007387 */ /* 0x0009e20000100800 */
[----:B------:R-:W-:Y:S01]  /*15400*/  FADD R110, R111, R110 ;  /* 0x0000006e6f6e7221 */ /* 0x000fe20000000000 */
[----:B------:R-:W-:-:S04]  /*15410*/  FADD R108, R109, R108 ;  /* 0x0000006c6d6c7221 */ /* 0x000fc80000000000 */
        /* <DEDUP_REMOVED lines=41> */
[----:B--2---:R-:W-:-:S03]  /*156b0*/  FADD R66, R67, R66 ;  /* 0x0000004243427221 */ /* 0x004fc60000000000 */
[----:B------:R2:W-:Y:S01]  /*156c0*/  STL [R1+0x378], R68 ;  /* 0x0003784401007387 */ /* 0x0005e20000100800 */
[----:B---3--:R-:W-:-:S03]  /*156d0*/  FADD R64, R65, R64 ;  /* 0x0000004041407221 */ /* 0x008fc60000000000 */
[----:B------:R3:W-:Y:S04]  /*156e0*/  STL [R1+0x37c], R66 ;  /* 0x00037c4201007387 */ /* 0x0007e80000100800 */
[----:B------:R3:W-:Y:S01]  /*156f0*/  STL [R1+0x380], R64 ;  /* 0x0003804001007387 */ /* 0x0007e20000100800 */
[----:B------:R-:W-:-:S03]  /*15700*/  FADD R62, R63, R62 ;  /* 0x0000003e3f3e7221 */ /* 0x000fc60000000000 */
[----:B------:R-:W3:Y:S04]  /*15710*/  LDL.LU R119, [R1+0x2bc] ;  /* 0x0002bc0001777983 */ /* 0x000ee80000300800 */
[----:B------:R3:W-:Y:S01]  /*15720*/  STL [R1+0x384], R62 ;  /* 0x0003843e01007387 */ /* 0x0007e20000100800 */
[----:B------:R-:W-:-:S03]  /*15730*/  FADD R60, R61, R60 ;  /* 0x0000003c3d3c7221 */ /* 0x000fc60000000000 */
[----:B0-----:R-:W3:Y:S04]  /*15740*/  LDL.LU R118, [R1+0x390] ;  /* 0x0003900001767983 */ /* 0x001ee80000300800 */
[----:B------:R0:W-:Y:S01]  /*15750*/  STL [R1+0x388], R60 ;  /* 0x0003883c01007387 */ /* 0x0001e20000100800 */
[----:B------:R-:W-:-:S03]  /*15760*/  FADD R2, R0, R2 ;  /* 0x0000000200027221 */ /* 0x000fc60000000000 */
[----:B------:R-:W3:Y:S04]  /*15770*/  LDL.LU R117, [R1+0x2c0] ;  /* 0x0002c00001757983 */ /* 0x000ee80000300800 */
[----:B------:R0:W-:Y:S04]  /*15780*/  STL [R1+0x38c], R2 ;  /* 0x00038c0201007387 */ /* 0x0001e80000100800 */
[----:B-1----:R-:W3:Y:S04]  /*15790*/  LDL.LU R116, [R1+0x394] ;  /* 0x0003940001747983 */ /* 0x002ee80000300800 */
[----:B------:R-:W3:Y:S04]  /*157a0*/  LDL.LU R115, [R1+0x2c4] ;  /* 0x0002c40001737983 */ /* 0x000ee80000300800 */
        /* <DEDUP_REMOVED lines=29> */
[----:B------:R-:W4:Y:S04]  /*15980*/  LDL.LU R85, [R1] ;  /* 0x0000000001557983 */ /* 0x000f280000300800 */
        /* <DEDUP_REMOVED lines=20> */
[----:B------:R-:W3:Y:S04]  /*15ad0*/  LDL.LU R64, [R1+0x3fc] ;  /* 0x0003fc0001407983 */ /* 0x000ee80000300800 */
[----:B------:R-:W3:Y:S04]  /*15ae0*/  LDL.LU R63, [R1+0x2c] ;  /* 0x00002c00013f7983 */ /* 0x000ee80000300800 */
[----:B------:R-:W3:Y:S04]  /*15af0*/  LDL.LU R62, [R1+0x400] ;  /* 0x00040000013e7983 */ /* 0x000ee80000300800 */
[----:B------:R-:W3:Y:S04]  /*15b00*/  LDL.LU R61, [R1+0x30] ;  /* 0x00003000013d7983 */ /* 0x000ee80000300800 */
[----:B0-----:R-:W3:Y:S04]  /*15b10*/  LDL.LU R60, [R1+0x404] ;  /* 0x00040400013c7983 */ /* 0x001ee80000300800 */
[----:B------:R-:W3:Y:S04]  /*15b20*/  LDL.LU R0, [R1+0x34] ;  /* 0x0000340001007983 */ /* 0x000ee80000300800 */
[----:B------:R-:W3:Y:S01]  /*15b30*/  LDL.LU R2, [R1+0x408] ;  /* 0x0004080001027983 */ /* 0x000ee20000300800 */
[----:B------:R-:W-:-:S05]  /*15b40*/  FADD R118, R119, R118 ;  /* 0x0000007677767221 */ /* 0x000fca0000000000 */
[----:B------:R0:W-:Y:S01]  /*15b50*/  STL [R1+0x390], R118 ;  /* 0x0003907601007387 */ /* 0x0001e20000100800 */
[----:B------:R-:W-:Y:S01]  /*15b60*/  FADD R116, R117, R116 ;  /* 0x0000007475747221 */ /* 0x000fe20000000000 */
[----:B----4-:R-:W-:-:S04]  /*15b70*/  FADD R114, R115, R114 ;  /* 0x0000007273727221 */ /* 0x010fc80000000000 */
        /* <DEDUP_REMOVED lines=48> */
[----:B------:R3:W-:Y:S01]  /*15e80*/  STL [R1+0x3f4], R68 ;  /* 0x0003f44401007387 */ /* 0x0007e20000100800 */
[----:B------:R-:W-:-:S03]  /*15e90*/  FADD R64, R65, R64 ;  /* 0x0000004041407221 */ /* 0x000fc60000000000 */
        /* <DEDUP_REMOVED lines=71> */
[----:B------:R-:W-:Y:S01]  /*16310*/  STL [R1+0x40c], R118 ;  /* 0x00040c7601007387 */ /* 0x000fe20000100800 */
[----:B------:R-:W-:Y:S01]  /*16320*/  FADD R116, R117, R116 ;  /* 0x0000007475747221 */ /* 0x000fe20000000000 */
[----:B----4-:R-:W-:-:S04]  /*16330*/  FADD R114, R115, R114 ;  /* 0x0000007273727221 */ /* 0x010fc80000000000 */
        /* <DEDUP_REMOVED lines=46> */
[----:B------:R-:W-:Y:S01]  /*16620*/  STL [R1+0x46c], R70 ;  /* 0x00046c4601007387 */ /* 0x000fe20000100800 */
[----:B------:R-:W-:-:S03]  /*16630*/  FADD R66, R67, R66 ;  /* 0x0000004243427221 */ /* 0x000fc60000000000 */
[----:B------:R-:W-:Y:S01]  /*16640*/  STL [R1+0x470], R68 ;  /* 0x0004704401007387 */ /* 0x000fe20000100800 */
[----:B------:R-:W-:-:S03]  /*16650*/  FADD R64, R65, R64 ;  /* 0x0000004041407221 */ /* 0x000fc60000000000 */
[----:B------:R-:W-:Y:S04]  /*16660*/  STL [R1+0x474], R66 ;  /* 0x0004744201007387 */ /* 0x000fe80000100800 */
[----:B------:R-:W-:Y:S01]  /*16670*/  STL [R1+0x478], R64 ;  /* 0x0004784001007387 */ /* 0x000fe20000100800 */
[----:B------:R-:W-:Y:S01]  /*16680*/  FADD R62, R63, R62 ;  /* 0x0000003e3f3e7221 */ /* 0x000fe20000000000 */
[----:B------:R-:W-:-:S05]  /*16690*/  FADD R60, R61, R60 ;  /* 0x0000003c3d3c7221 */ /* 0x000fca0000000000 */
[----:B------:R0:W-:Y:S01]  /*166a0*/  STL [R1+0x480], R60 ;  /* 0x0004803c01007387 */ /* 0x0001e20000100800 */
[----:B------:R-:W-:-:S03]  /*166b0*/  FADD R2, R0, R2 ;  /* 0x0000000200027221 */ /* 0x000fc60000000000 */
[----:B------:R1:W-:Y:S04]  /*166c0*/  STL [R1+0x47c], R62 ;  /* 0x00047c3e01007387 */ /* 0x0003e80000100800 */
[----:B0-----:R-:W2:Y:S04]  /*166d0*/  LDL.LU R60, [R1+0xb4] ;  /* 0x0000b400013c7983 */ /* 0x001ea80000300800 */
[----:B------:R-:W2:Y:S04]  /*166e0*/  LDL.LU R61, [R1+0x488] ;  /* 0x00048800013d7983 */ /* 0x000ea80000300800 */
[----:B-1----:R-:W3:Y:S04]  /*166f0*/  LDL.LU R62, [R1+0xb8] ;  /* 0x0000b800013e7983 */ /* 0x002ee80000300800 */
[----:B------:R0:W-:Y:S04]  /*16700*/  STL [R1+0x484], R2 ;  /* 0x0004840201007387 */ /* 0x0001e80000100800 */
[----:B------:R-:W3:Y:S04]  /*16710*/  LDL.LU R63, [R1+0x48c] ;  /* 0x00048c00013f7983 */ /* 0x000ee80000300800 */
        /* <DEDUP_REMOVED lines=71> */
[----:B------:R-:W-:-:S03]  /*16b90*/  FADD R71, R70, R71 ;  /* 0x0000004746477221 */ /* 0x000fc60000000000 */
[----:B0-----:R-:W4:Y:S04]  /*16ba0*/  LDL.LU R65, [R1+0x944] ;  /* 0x0009440001417983 */ /* 0x001f280000300800 */
[----:B------:R-:W4:Y:S04]  /*16bb0*/  LDL.LU R66, [R1+0x940] ;  /* 0x0009400001427983 */ /* 0x000f280000300800 */
[----:B------:R0:W-:Y:S01]  /*16bc0*/  STL [R1+0x494], R67 ;  /* 0x0004944301007387 */ /* 0x0001e20000100800 */
[----:B------:R-:W-:Y:S01]  /*16bd0*/  FADD R73, R72, R73 ;  /* 0x0000004948497221 */ /* 0x000fe20000000000 */
        /* <DEDUP_REMOVED lines=23> */
[----:B------:R-:W-:Y:S01]  /*16d50*/  FADD R110, R111, R110 ;  /* 0x0000006e6f6e7221 */ /* 0x000fe20000000000 */
[----:B------:R-:W-:Y:S01]  /*16d60*/  FADD R108, R109, R108 ;  /* 0x0000006c6d6c7221 */ /* 0x000fe20000000000 */
        /* <DEDUP_REMOVED lines=13> */
[----:B------:R-:W-:Y:S04]  /*16e40*/  STL [R1+0x4b4], R118 ;  /* 0x0004b47601007387 */ /* 0x000fe80000100800 */
[----:B------:R-:W-:Y:S04]  /*16e50*/  STL [R1+0x4b8], R116 ;  /* 0x0004b87401007387 */ /* 0x000fe80000100800 */
        /* <DEDUP_REMOVED lines=17> */
[----:B------:R-:W-:Y:S04]  /*16f70*/  STL [R1+0x4e4], R94 ;  /* 0x0004e45e01007387 */ /* 0x000fe80000100800 */
[----:B------:R-:W-:Y:S01]  /*16f80*/  STL [R1+0x4e8], R92 ;  /* 0x0004e85c01007387 */ /* 0x000fe20000100800 */
[----:B------:R-:W-:-:S03]  /*16f90*/  FADD R2, R0, R2 ;  /* 0x0000000200027221 */ /* 0x000fc60000000000 */
[----:B------:R-:W-:Y:S04]  /*16fa0*/  STL [R1+0x4ec], R90 ;  /* 0x0004ec5a01007387 */ /* 0x000fe80000100800 */
[----:B------:R-:W-:Y:S04]  /*16fb0*/  STL [R1+0x4f0], R88 ;  /* 0x0004f05801007387 */ /* 0x000fe80000100800 */
[----:B------:R-:W-:Y:S04]  /*16fc0*/  STL [R1+0x4f4], R86 ;  /* 0x0004f45601007387 */ /* 0x000fe80000100800 */
[----:B------:R0:W-:Y:S04]  /*16fd0*/  STL [R1+0x4fc], R82 ;  /* 0x0004fc5201007387 */ /* 0x0001e80000100800 */
[----:B------:R1:W-:Y:S04]  /*16fe0*/  STL [R1+0x4f8], R84 ;  /* 0x0004f85401007387 */ /* 0x0003e80000100800 */
[----:B0-----:R-:W2:Y:S04]  /*16ff0*/  LDL.LU R82, [R1+0x130] ;  /* 0x0001300001527983 */ /* 0x001ea80000300800 */
[----:B------:R-:W2:Y:S04]  /*17000*/  LDL.LU R114, [R1+0x504] ;  /* 0x0005040001727983 */ /* 0x000ea80000300800 */
[----:B------:R-:W3:Y:S04]  /*17010*/  LDL.LU R83, [R1+0x134] ;  /* 0x0001340001537983 */ /* 0x000ee80000300800 */
[----:B------:R0:W-:Y:S04]  /*17020*/  STL [R1+0x500], R2 ;  /* 0x0005000201007387 */ /* 0x0001e80000100800 */
[----:B------:R-:W3:Y:S04]  /*17030*/  LDL.LU R115, [R1+0x508] ;  /* 0x0005080001737983 */ /* 0x000ee80000300800 */
[----:B-1----:R-:W4:Y:S04]  /*17040*/  LDL.LU R84, [R1+0x138] ;  /* 0x0001380001547983 */ /* 0x002f280000300800 */
[----:B------:R-:W4:Y:S04]  /*17050*/  LDL.LU R116, [R1+0x50c] ;  /* 0x00050c0001747983 */ /* 0x000f280000300800 */
[----:B------:R-:W4:Y:S04]  /*17060*/  LDL.LU R85, [R1+0x13c] ;  /* 0x00013c0001557983 */ /* 0x000f280000300800 */
[----:B------:R-:W4:Y:S04]  /*17070*/  LDL.LU R117, [R1+0x510] ;  /* 0x0005100001757983 */ /* 0x000f280000300800 */
[----:B------:R-:W4:Y:S04]  /*17080*/  LDL.LU R86, [R1+0x140] ;  /* 0x0001400001567983 */ /* 0x000f280000300800 */
[----:B------:R-:W4:Y:S04]  /*17090*/  LDL.LU R0, [R1+0x514] ;  /* 0x0005140001007983 */ /* 0x000f280000300800 */
[----:B------:R-:W4:Y:S04]  /*170a0*/  LDL.LU R87, [R1+0x144] ;  /* 0x0001440001577983 */ /* 0x000f280000300800 */
[----:B0-----:R-:W4:Y:S04]  /*170b0*/  LDL.LU R2, [R1+0x518] ;  /* 0x0005180001027983 */ /* 0x001f280000300800 */
        /* <DEDUP_REMOVED lines=27> */
[----:B------:R-:W4:Y:S01]  /*17270*/  LDL.LU R113, [R1+0x550] ;  /* 0x0005500001717983 */ /* 0x000f220000300800 */
        /* <DEDUP_REMOVED lines=9> */
[----:B0-----:R-:W2:Y:S04]  /*17310*/  LDL.LU R115, [R1+0x558] ;  /* 0x0005580001737983 */ /* 0x001ea80000300800 */
[----:B------:R-:W4:Y:S04]  /*17320*/  LDL.LU R84, [R1+0x8f8] ;  /* 0x0008f80001547983 */ /* 0x000f280000300800 */
[----:B------:R0:W-:Y:S04]  /*17330*/  STL [R1+0x50c], R116 ;  /* 0x00050c7401007387 */ /* 0x0001e80000100800 */
[----:B0-----:R-:W4:Y:S04]  /*17340*/  LDL.LU R116, [R1+0x55c] ;  /* 0x00055c0001747983 */ /* 0x001f280000300800 */
[----:B------:R-:W4:Y:S04]  /*17350*/  LDL.LU R85, [R1+0x8f4] ;  /* 0x0008f40001557983 */ /* 0x000f280000300800 */
[----:B------:R0:W-:Y:S04]  /*17360*/  STL [R1+0x510], R117 ;  /* 0x0005107501007387 */ /* 0x0001e80000100800 */
[----:B0-----:R-:W4:Y:S01]  /*17370*/  LDL.LU R117, [R1+0x560] ;  /* 0x0005600001757983 */ /* 0x001f220000300800 */
[----:B------:R-:W-:Y:S01]  /*17380*/  FADD R0, R86, R0 ;  /* 0x0000000056007221 */ /* 0x000fe20000000000 */
[----:B------:R-:W-:-:S02]  /*17390*/  FADD R2, R87, R2 ;  /* 0x0000000257027221 */ /* 0x000fc40000000000 */
[----:B------:R-:W4:Y:S01]  /*173a0*/  LDL.LU R86, [R1+0x8f0] ;  /* 0x0008f00001567983 */ /* 0x000f220000300800 */
[----:B------:R-:W-:-:S03]  /*173b0*/  FADD R89, R88, R89 ;  /* 0x0000005958597221 */ /* 0x000fc60000000000 */
[----:B------:R0:W-:Y:S01]  /*173c0*/  STL [R1+0x514], R0 ;  /* 0x0005140001007387 */ /* 0x0001e20000100800 */
[----:B------:R-:W-:Y:S01]  /*173d0*/  FADD R91, R90, R91 ;  /* 0x0000005b5a5b7221 */ /* 0x000fe20000000000 */
[----:B------:R-:W-:Y:S02]  /*173e0*/  FADD R93, R92, R93 ;  /* 0x0000005d5c5d7221 */ /* 0x000fe40000000000 */
        /* <DEDUP_REMOVED lines=46> */
[----:B------:R0:W-:Y:S04]  /*176d0*/  STL [R1+0x544], R110 ;  /* 0x0005446e01007387 */ /* 0x0001e80000100800 */
[----:B0-----:R-:W4:Y:S04]  /*176e0*/  LDL.LU R110, [R1+0x574] ;  /* 0x00057400016e7983 */ /* 0x001f280000300800 */
[----:B------:R-:W4:Y:S04]  /*176f0*/  LDL.LU R107, [R1+0x89c] ;  /* 0x00089c00016b7983 */ /* 0x000f280000300800 */
[----:B------:R0:W-:Y:S01]  /*17700*/  STL [R1+0x548], R111 ;  /* 0x0005486f01007387 */ /* 0x0001e20000100800 */
[----:B---3--:R-:W-:-:S03]  /*17710*/  FADD R114, R120, R114 ;  /* 0x0000007278727221 */ /* 0x008fc60000000000 */
[----:B0-----:R-:W3:Y:S04]  /*17720*/  LDL.LU R111, [R1+0x578] ;  /* 0x00057800016f7983 */ /* 0x001ee80000300800 */
[----:B------:R0:W-:Y:S04]  /*17730*/  STL [R1+0x54c], R112 ;  /* 0x00054c7001007387 */ /* 0x0001e80000100800 */
[----:B0-----:R-:W3:Y:S01]  /*17740*/  LDL.LU R112, [R1+0x57c] ;  /* 0x00057c0001707983 */ /* 0x001ee20000300800 */
[----:B--2---:R-:W-:-:S03]  /*17750*/  FADD R115, R121, R115 ;  /* 0x0000007379737221 */ /* 0x004fc60000000000 */
[----:B------:R0:W-:Y:S04]  /*17760*/  STL [R1+0x550], R113 ;  /* 0x0005507101007387 */ /* 0x0001e80000100800 */
[----:B0-----:R-:W2:Y:S01]  /*17770*/  LDL.LU R113, [R1+0x580] ;  /* 0x0005800001717983 */ /* 0x001ea20000300800 */
[----:B----4-:R-:W-:-:S03]  /*17780*/  FADD R116, R122, R116 ;  /* 0x000000747a747221 */ /* 0x010fc60000000000 */
[----:B------:R0:W-:Y:S04]  /*17790*/  STL [R1+0x554], R114 ;  /* 0x0005547201007387 */ /* 0x0001e80000100800 */
[----:B0-----:R-:W4:Y:S04]  /*177a0*/  LDL.LU R114, [R1+0x584] ;  /* 0x0005840001727983 */ /* 0x001f280000300800 */
[----:B------:R0:W-:Y:S01]  /*177b0*/  STL [R1+0x558], R115 ;  /* 0x0005587301007387 */ /* 0x0001e20000100800 */
[----:B------:R-:W-:-:S03]  /*177c0*/  FADD R117, R123, R117 ;  /* 0x000000757b757221 */ /* 0x000fc60000000000 */
[----:B0-----:R-:W4:Y:S04]  /*177d0*/  LDL.LU R115, [R1+0x588] ;  /* 0x0005880001737983 */ /* 0x001f280000300800 */
[----:B------:R0:W-:Y:S04]  /*177e0*/  STL [R1+0x55c], R116 ;  /* 0x00055c7401007387 */ /* 0x0001e80000100800 */
[----:B0-----:R-:W4:Y:S04]  /*177f0*/  LDL.LU R116, [R1+0x58c] ;  /* 0x00058c0001747983 */ /* 0x001f280000300800 */
[----:B------:R0:W-:Y:S04]  /*17800*/  STL [R1+0x560], R117 ;  /* 0x0005607501007387 */ /* 0x0001e80000100800 */
[----:B0-----:R-:W4:Y:S04]  /*17810*/  LDL.LU R117, [R1+0x590] ;  /* 0x0005900001757983 */ /* 0x001f280000300800 */
[----:B------:R-:W4:Y:S01]  /*17820*/  LDL.LU R118, [R1+0x594] ;  /* 0x0005940001767983 */ /* 0x000f220000300800 */
[----:B------:R-:W-:Y:S01]  /*17830*/  FADD R0, R124, R0 ;  /* 0x000000007c007221 */ /* 0x000fe20000000000 */
[----:B------:R-:W-:-:S02]  /*17840*/  FADD R2, R125, R2 ;  /* 0x000000027d027221 */ /* 0x000fc40000000000 */
[----:B------:R-:W4:Y:S04]  /*17850*/  LDL.LU R119, [R1+0x598] ;  /* 0x0005980001777983 */ /* 0x000f280000300800 */
[----:B------:R0:W-:Y:S04]  /*17860*/  STL [R1+0x564], R0 ;  /* 0x0005640001007387 */ /* 0x0001e80000100800 */
[----:B------:R-:W4:Y:S04]  /*17870*/  LDL.LU R125, [R1+0x5c8] ;  /* 0x0005c800017d7983 */ /* 0x000f280000300800 */
[----:B------:R-:W4:Y:S04]  /*17880*/  LDL.LU R124, [R1+0x5cc] ;  /* 0x0005cc00017c7983 */ /* 0x000f280000300800 */
[----:B------:R1:W-:Y:S04]  /*17890*/  STL [R1+0x568], R2 ;  /* 0x0005680201007387 */ /* 0x0003e80000100800 */
[----:B------:R-:W4:Y:S04]  /*178a0*/  LDL.LU R123, [R1+0x5d0] ;  /* 0x0005d000017b7983 */ /* 0x000f280000300800 */
[----:B------:R-:W4:Y:S04]  /*178b0*/  LDL.LU R122, [R1+0x5d4] ;  /* 0x0005d400017a7983 */ /* 0x000f280000300800 */
[----:B------:R-:W4:Y:S04]  /*178c0*/  LDL.LU R121, [R1+0x5d8] ;  /* 0x0005d80001797983 */ /* 0x000f280000300800 */
[----:B------:R-:W4:Y:S04]  /*178d0*/  LDL.LU R120, [R1+0x5dc] ;  /* 0x0005dc0001787983 */ /* 0x000f280000300800 */
[----:B0-----:R-:W4:Y:S04]  /*178e0*/  LDL.LU R0, [R1+0x5e0] ;  /* 0x0005e00001007983 */ /* 0x001f280000300800 */
[----:B-1----:R-:W4:Y:S01]  /*178f0*/  LDL.LU R2, [R1+0x5e4] ;  /* 0x0005e40001027983 */ /* 0x002f220000300800 */
[----:B------:R-:W-:-:S05]  /*17900*/  FADD R108, R126, R108 ;  /* 0x0000006c7e6c7221 */ /* 0x000fca0000000000 */
[----:B------:R0:W-:Y:S04]  /*17910*/  STL [R1+0x56c], R108 ;  /* 0x00056c6c01007387 */ /* 0x0001e80000100800 */
[----:B0-----:R-:W4:Y:S01]  /*17920*/  LDL.LU R108, [R1+0x898] ;  /* 0x00089800016c7983 */ /* 0x001f220000300800 */
[----:B------:R-:W-:-:S03]  /*17930*/  FADD R109, R127, R109 ;  /* 0x0000006d7f6d7221 */ /* 0x000fc60000000000 */
[----:B------:R-:W4:Y:S04]  /*17940*/  LDL.LU R126, [R1+0x5c4] ;  /* 0x0005c400017e7983 */ /* 0x000f280000300800 */
[----:B------:R0:W-:Y:S04]  /*17950*/  STL [R1+0x570], R109 ;  /* 0x0005706d01007387 */ /* 0x0001e80000100800 */
[----:B0-----:R-:W4:Y:S01]  /*17960*/  LDL.LU R109, [R1+0x894] ;  /* 0x00089400016d7983 */ /* 0x001f220000300800 */
[----:B------:R-:W-:-:S03]  /*17970*/  FADD R110, R128, R110 ;  /* 0x0000006e806e7221 */ /* 0x000fc60000000000 */
[----:B------:R-:W4:Y:S04]  /*17980*/  LDL.LU R127, [R1+0x5c0] ;  /* 0x0005c000017f7983 */ /* 0x000f280000300800 */
[----:B------:R0:W-:Y:S04]  /*17990*/  STL [R1+0x574], R110 ;  /* 0x0005746e01007387 */ /* 0x0001e80000100800 */
[----:B0-----:R-:W4:Y:S01]  /*179a0*/  LDL.LU R110, [R1+0x890] ;  /* 0x00089000016e7983 */ /* 0x001f220000300800 */
[----:B---3--:R-:W-:-:S03]  /*179b0*/  FADD R111, R129, R111 ;  /* 0x0000006f816f7221 */ /* 0x008fc60000000000 */
[----:B------:R-:W3:Y:S04]  /*179c0*/  LDL.LU R128, [R1+0x5bc] ;  /* 0x0005bc0001807983 */ /* 0x000ee80000300800 */
[----:B------:R0:W-:Y:S01]  /*179d0*/  STL [R1+0x578], R111 ;  /* 0x0005786f01007387 */ /* 0x0001e20000100800 */
[----:B------:R-:W-:-:S03]  /*179e0*/  FADD R112, R130, R112 ;  /* 0x0000007082707221 */ /* 0x000fc60000000000 */
[----:B0-----:R-:W3:Y:S04]  /*179f0*/  LDL.LU R111, [R1+0x88c] ;  /* 0x00088c00016f7983 */ /* 0x001ee80000300800 */
[----:B------:R-:W3:Y:S04]  /*17a00*/  LDL.LU R129, [R1+0x5b8] ;  /* 0x0005b80001817983 */ /* 0x000ee80000300800 */
[----:B------:R0:W-:Y:S01]  /*17a10*/  STL [R1+0x57c], R112 ;  /* 0x00057c7001007387 */ /* 0x0001e20000100800 */
[----:B--2---:R-:W-:-:S03]  /*17a20*/  FADD R113, R131, R113 ;  /* 0x0000007183717221 */ /* 0x004fc60000000000 */
[----:B0-----:R-:W2:Y:S04]  /*17a30*/  LDL.LU R112, [R1+0x888] ;  /* 0x0008880001707983 */ /* 0x001ea80000300800 */
[----:B------:R-:W2:Y:S01]  /*17a40*/  LDL.LU R130, [R1+0x5b4] ;  /* 0x0005b40001827983 */ /* 0x000ea20000300800 */
[----:B----4-:R-:W-:-:S03]  /*17a50*/  FADD R114, R132, R114 ;  /* 0x0000007284727221 */ /* 0x010fc60000000000 */
[----:B------:R0:W-:Y:S04]  /*17a60*/  STL [R1+0x580], R113 ;  /* 0x0005807101007387 */ /* 0x0001e80000100800 */
        /* <DEDUP_REMOVED lines=8> */
[----:B------:R-:W-:-:S03]  /*17af0*/  FADD R117, R135, R117 ;  /* 0x0000007587757221 */ /* 0x000fc60000000000 */
[----:B0-----:R-:W4:Y:S01]  /*17b00*/  LDL.LU R115, [R1+0x87c] ;  /* 0x00087c0001737983 */ /* 0x001f220000300800 */
[----:B------:R-:W-:-:S03]  /*17b10*/  FADD R118, R136, R118 ;  /* 0x0000007688767221 */ /* 0x000fc60000000000 */
[----:B------:R-:W4:Y:S04]  /*17b20*/  LDL.LU R133, [R1+0x5a8] ;  /* 0x0005a80001857983 */ /* 0x000f280000300800 */
[----:B------:R0:W-:Y:S04]  /*17b30*/  STL [R1+0x58c], R116 ;  /* 0x00058c7401007387 */ /* 0x0001e80000100800 */
[----:B0-----:R-:W4:Y:S04]  /*17b40*/  LDL.LU R116, [R1+0x878] ;  /* 0x0008780001747983 */ /* 0x001f280000300800 */
[----:B------:R-:W4:Y:S04]  /*17b50*/  LDL.LU R134, [R1+0x5a4] ;  /* 0x0005a40001867983 */ /* 0x000f280000300800 */
[----:B------:R0:W-:Y:S04]  /*17b60*/  STL [R1+0x590], R117 ;  /* 0x0005907501007387 */ /* 0x0001e80000100800 */
[----:B0-----:R-:W4:Y:S04]  /*17b70*/  LDL.LU R117, [R1+0x874] ;  /* 0x0008740001757983 */ /* 0x001f280000300800 */
[----:B------:R-:W4:Y:S04]  /*17b80*/  LDL.LU R135, [R1+0x5a0] ;  /* 0x0005a00001877983 */ /* 0x000f280000300800 */
[----:B------:R0:W-:Y:S04]  /*17b90*/  STL [R1+0x594], R118 ;  /* 0x0005947601007387 */ /* 0x0001e80000100800 */
[----:B0-----:R-:W4:Y:S04]  /*17ba0*/  LDL.LU R118, [R1+0x870] ;  /* 0x0008700001767983 */ /* 0x001f280000300800 */
[----:B------:R-:W4:Y:S01]  /*17bb0*/  LDL.LU R136, [R1+0x59c] ;  /* 0x00059c0001887983 */ /* 0x000f220000300800 */
[----:B------:R-:W-:-:S05]  /*17bc0*/  FADD R119, R137, R119 ;  /* 0x0000007789777221 */ /* 0x000fca0000000000 */
[----:B------:R0:W-:Y:S01]  /*17bd0*/  STL [R1+0x598], R119 ;  /* 0x0005987701007387 */ /* 0x0001e20000100800 */
[----:B-----5:R-:W-:Y:S01]  /*17be0*/  FADD R125, R149, R125 ;  /* 0x0000007d957d7221 */ /* 0x020fe20000000000 */
[----:B------:R-:W-:Y:S02]  /*17bf0*/  FADD R124, R150, R124 ;  /* 0x0000007c967c7221 */ /* 0x000fe40000000000 */
[----:B0-----:R-:W4:Y:S01]  /*17c00*/  LDL.LU R119, [R1+0x86c] ;  /* 0x00086c0001777983 */ /* 0x001f220000300800 */
        /* <DEDUP_REMOVED lines=8> */
[----:B---3--:R-:W-:Y:S01]  /*17c90*/  FADD R128, R146, R128 ;  /* 0x0000008092807221 */ /* 0x008fe20000000000 */
[----:B------:R-:W-:Y:S01]  /*17ca0*/  FADD R129, R145, R129 ;  /* 0x0000008191817221 */ /* 0x000fe20000000000 */
[----:B--2---:R-:W-:Y:S01]  /*17cb0*/  FADD R130, R144, R130 ;  /* 0x0000008290827221 */ /* 0x004fe20000000000 */
[----:B----4-:R-:W-:Y:S01]  /*17cc0*/  FADD R131, R143, R131 ;  /* 0x000000838f837221 */ /* 0x010fe20000000000 */
[----:B------:R-:W-:Y:S01]  /*17cd0*/  FADD R132, R142, R132 ;  /* 0x000000848e847221 */ /* 0x000fe20000000000 */
[----:B------:R-:W-:Y:S01]  /*17ce0*/  FADD R133, R141, R133 ;  /* 0x000000858d857221 */ /* 0x000fe20000000000 */
[----:B------:R-:W-:Y:S01]  /*17cf0*/  FADD R134, R140, R134 ;  /* 0x000000868c867221 */ /* 0x000fe20000000000 */
[----:B------:R-:W-:Y:S01]  /*17d00*/  FADD R135, R139, R135 ;  /* 0x000000878b877221 */ /* 0x000fe20000000000 */
[----:B------:R-:W-:-:S05]  /*17d10*/  FADD R136, R138, R136 ;  /* 0x000000888a887221 */ /* 0x000fca0000000000 */
        /* <DEDUP_REMOVED lines=16> */
[----:B------:R-:W4:Y:S04]  /*17e20*/  LDL.LU R148, [R1+0x5e8] ;  /* 0x0005e80001947983 */ /* 0x000f280000300800 */
[----:B------:R4:W-:Y:S04]  /*17e30*/  STL [R1+0x5dc], R120 ;  /* 0x0005dc7801007387 */ /* 0x0009e80000100800 */
[----:B------:R-:W4:Y:S04]  /*17e40*/  LDL.LU R147, [R1+0x5ec] ;  /* 0x0005ec0001937983 */ /* 0x000f280000300800 */
[----:B------:R4:W-:Y:S04]  /*17e50*/  STL [R1+0x5e0], R0 ;  /* 0x0005e00001007387 */ /* 0x0009e80000100800 */
        /* <DEDUP_REMOVED lines=13> */
[----:B--2---:R-:W2:Y:S04]  /*17f30*/  LDL.LU R134, [R1+0x620] ;  /* 0x0006200001867983 */ /* 0x004ea80000300800 */
        /* <DEDUP_REMOVED lines=445> */
[----:B------:R-:W-:Y:S01]  /*19b10*/  FADD R0, R118, R0 ;  /* 0x0000000076007221 */ /* 0x000fe20000000000 */
[----:B------:R-:W-:-:S05]  /*19b20*/  FADD R2, R2, R119 ;  /* 0x0000007702027221 */ /* 0x000fca0000000000 */
[----:B------:R0:W-:Y:S04]  /*19b30*/  STL [R1+0x850], R2 ;  /* 0x0008500201007387 */ /* 0x0001e80000100800 */
[----:B------:R0:W-:Y:S04]  /*19b40*/  STL [R1+0x848], R120 ;  /* 0x0008487801007387 */ /* 0x0001e80000100800 */
[----:B------:R0:W-:Y:S02]  /*19b50*/  STL [R1+0x84c], R0 ;  /* 0x00084c0001007387 */ /* 0x0001e40000100800 */
.L_x_28:
[----:B0-----:R-:W0:Y:S02]  /*19b60*/  LDC R0, c[0x0][0x28c] ;  /* 0x0000a300ff007b82 */ /* 0x001e240000000800 */
[----:B0-----:R-:W-:-:S13]  /*19b70*/  ISETP.GE.AND P0, PT, R0, 0x1, PT ;  /* 0x000000010000780c */ /* 0x001fda0003f06270 */
[----:B------:R-:W-:Y:S05]  /*19b80*/  @!P0 BRA `(.L_x_29) ;  /* 0x0000000000488947 */ /* 0x000fea0003800000 */
[----:B------:R-:W-:-:S06]  /*19b90*/  UISETP.NE.AND UP0, UPT, UR25, 0x3, UPT ;  /* 0x000000031900788c */ /* 0x000fcc000bf05270 */
[----:B------:R-:W-:-:S13]  /*19ba0*/  PLOP3.LUT P0, PT, PT, PT, UP0, 0x80, 0x0 ;  /* 0x000000000000781c */ /* 0x000fda0003f0f008 */
[----:B------:R-:W-:Y:S05]  /*19bb0*/  @!P0 BRA `(.L_x_30) ;  /* 0x0000000000048947 */ /* 0x000fea0003800000 */
[----:B------:R-:W-:Y:S01]  /*19bc0*/  BPT.TRAP 0x1 ;  /* 0x000000040000795c */ /* 0x000fe20000300000 */
.L_x_30:
[----:B------:R-:W-:-:S04]  /*19bd0*/  UISETP.LT.AND UP0, UPT, UR14, 0x1, UPT ;  /* 0x000000010e00788c */ /* 0x000fc8000bf01270 */
[----:B------:R-:W-:Y:S02]  /*19be0*/  USEL UR8, UR14, 0x1, UP0 ;  /* 0x000000010e087887 */ /* 0x000fe40008000000 */
[----:B------:R-:W-:Y:S02]  /*19bf0*/  UISETP.GT.U32.AND UP0, UPT, UR13, 0x1, UPT ;  /* 0x000000010d00788c */ /* 0x000fe4000bf04070 */
[----:B------:R-:W-:-:S04]  /*19c00*/  UIADD3 UR8, UR5, UR14, -UR8 ;  /* 0x0000000e05087290 */ /* 0x000fc8000fffe808 */
[----:B------:R-:W-:Y:S01]  /*19c10*/  UIMAD.WIDE.U32 UR6, UR8, -0x55555555, URZ ;  /* 0xaaaaaaab080678a5 */ /* 0x000fe2000f8e003f */
[----:B------:R-:W-:-:S03]  /*19c20*/  PLOP3.LUT P0, PT, PT, PT, UP0, 0x80, 0x0 ;  /* 0x000000000000781c */ /* 0x000fc60003f0f008 */
[----:B------:R-:W-:-:S04]  /*19c30*/  USHF.R.U32.HI UR6, URZ, 0x2, UR7 ;  /* 0x000000023f067899 */ /* 0x000fc80008011607 */
[----:B------:R-:W-:-:S04]  /*19c40*/  UIMAD UR8, UR6, -0x6, UR8 ;  /* 0xfffffffa060878a4 */ /* 0x000fc8000f8e0208 */
[----:B------:R-:W-:-:S04]  /*19c50*/  ULEA UR8, UR8, UR16, 0x3 ;  /* 0x0000001008087291 */ /* 0x000fc8000f8e183f */
[----:B------:R-:W-:-:S04]  /*19c60*/  UIADD3 UR8, UR8, 0x30, URZ ;  /* 0x0000003008087890 */ /* 0x000fc8000fffe03f */
[----:B------:R-:W-:-:S09]  /*19c70*/  UPRMT UR8, URZ, 0x654, UR8 ;  /* 0x000006543f087896 */ /* 0x000fd20008000008 */
[----:B------:R-:W-:Y:S01]  /*19c80*/  SYNCS.ARRIVE.TRANS64.RED.A1T0 RZ, [UR8], RZ ;  /* 0x000000ffffff79a7 */ /* 0x000fe20008100408 */
[----:B------:R-:W-:Y:S05]  /*19c90*/  @P0 BRA `(.L_x_29) ;  /* 0x0000000000040947 */ /* 0x000fea0003800000 */
[----:B------:R-:W-:Y:S01]  /*19ca0*/  BPT.TRAP 0x1 ;  /* 0x000000040000795c */ /* 0x000fe20000300000 */
.L_x_29:
[----:B------:R-:W3:Y:S01]  /*19cb0*/  LDL.LU R27, [R1+0x860] ;  /* 0x00086000011b7983 */ /* 0x000ee20000300800 */
[----:B------:R-:W0:Y:S01]  /*19cc0*/  LDC R24, c[0x0][0x288] ;  /* 0x0000a200ff187b82 */ /* 0x000e220000000800 */
[----:B------:R-:W4:Y:S01]  /*19cd0*/  S2R R26, SR_TID.X ;  /* 0x00000000001a7919 */ /* 0x000f220000002100 */
[----:B------:R-:W-:Y:S01]  /*19ce0*/  UIADD3 UR9, UR14, UR5, URZ ;  /* 0x000000050e097290 */ /* 0x000fe2000fffe03f */
[----:B------:R-:W-:Y:S01]  /*19cf0*/  ULDC UR6, c[0x0][0x284] ;  /* 0x0000a10000067ab9 */ /* 0x000fe20000000800 */
[----:B------:R-:W3:Y:S01]  /*19d00*/  LDL.LU R25, [R1+0x85c] ;  /* 0x00085c0001197983 */ /* 0x000ee20000300800 */
[----:B------:R-:W-:Y:S01]  /*19d10*/  USHF.R.S32.HI UR10, URZ, 0x1f, UR12 ;  /* 0x0000001f3f0a7899 */ /* 0x000fe2000801140c */
[----:B------:R-:W-:Y:S01]  /*19d20*/  IMAD.MOV.U32 R40, RZ, RZ, -0x1 ;  /* 0xffffffffff287424 */ /* 0x000fe200078e00ff */
[----:B------:R-:W-:Y:S01]  /*19d30*/  UISETP.GT.U32.AND UP0, UPT, UR9, 0x5, UPT ;  /* 0x000000050900788c */ /* 0x000fe2000bf04070 */
[----:B------:R-:W-:Y:S01]  /*19d40*/  ULDC.64 UR20, c[0x0][0x5d0] ;  /* 0x0001740000147ab9 */ /* 0x000fe20000000a00 */
[----:B------:R-:W-:-:S02]  /*19d50*/  UISETP.GE.U32.AND UP1, UPT, UR14, 0x6, UPT ;  /* 0x000000060e00788c */ /* 0x000fc4000bf26070 */
[----:B------:R-:W-:Y:S02]  /*19d60*/  UIMAD UR5, UR10, UR20, URZ ;  /* 0x000000140a0572a4 */ /* 0x000fe4000f8e023f */
[----:B------:R-:W-:Y:S02]  /*19d70*/  UISETP.LT.U32.AND UP0, UPT, UR14, 0x6, UP0 ;  /* 0x000000060e00788c */ /* 0x000fe40008701070 */
[----:B------:R-:W-:Y:S02]  /*19d80*/  UIMAD UR8, UR12, UR21, UR5 ;  /* 0x000000150c0872a4 */ /* 0x000fe4000f8e0205 */
[----:B------:R-:W-:-:S04]  /*19d90*/  USEL UR5, URZ, 0x1, !UP0 ;  /* 0x000000013f057887 */ /* 0x000fc8000c000000 */
[----:B------:R-:W-:Y:S01]  /*19da0*/  ULOP3.LUT UR4, UR4, UR5, URZ, 0x3c, !UPT ;  /* 0x0000000504047292 */ /* 0x000fe2000f8e3c3f */
[--C-:B----4-:R-:W-:Y:S01]  /*19db0*/  SHF.R.U32.HI R36, RZ, 0x7, R26.reuse ;  /* 0x00000007ff247819 */ /* 0x110fe2000001161a */
[C---:B------:R-:W-:Y:S01]  /*19dc0*/  IMAD.SHL.U32 R33, R26.reuse, 0x2, RZ ;  /* 0x000000021a217824 */ /* 0x040fe200078e00ff */
[----:B--2---:R-:W-:Y:S02]  /*19dd0*/  SHF.R.U32.HI R2, RZ, 0x2, R26 ;  /* 0x00000002ff027819 */ /* 0x004fe4000001161a */
[----:B------:R-:W-:Y:S02]  /*19de0*/  LOP3.LUT R35, R26, 0x60, RZ, 0xc0, !PT ;  /* 0x000000601a237812 */ /* 0x000fe400078ec0ff */
[----:B------:R-:W-:Y:S02]  /*19df0*/  LOP3.LUT R36, R36, 0x1, RZ, 0xc0, !PT ;  /* 0x0000000124247812 */ /* 0x000fe400078ec0ff */
[----:B------:R-:W-:Y:S02]  /*19e00*/  LOP3.LUT R2, R2, 0x7, RZ, 0xc0, !PT ;  /* 0x0000000702027812 */ /* 0x000fe400078ec0ff */
[----:B------:R-:W-:Y:S01]  /*19e10*/  SHF.R.U32.HI R35, RZ, 0x1, R35 ;  /* 0x00000001ff237819 */ /* 0x000fe20000011623 */
[----:B------:R-:W-:-:S03]  /*19e20*/  IMAD.SHL.U32 R34, R36, 0x40, RZ ;  /* 0x0000004024227824 */ /* 0x000fc600078e00ff */
[-CC-:B------:R-:W-:Y:S02]  /*19e30*/  IADD3 R0, RZ, -R35.reuse, -R2.reuse ;  /* 0x80000023ff007210 */ /* 0x180fe40007ffe802 */
[----:B------:R-:W-:Y:S02]  /*19e40*/  LOP3.LUT R34, R34, 0x40, R2, 0xe2, !PT ;  /* 0x0000004022227812 */ /* 0x000fe400078ee202 */
[----:B------:R-:W-:Y:S01]  /*19e50*/  LOP3.LUT R2, R26, 0x3, RZ, 0xc0, !PT ;  /* 0x000000031a027812 */ /* 0x000fe200078ec0ff */
[----:B------:R-:W-:Y:S01]  /*19e60*/  IMAD R36, R36, -0x40, R0 ;  /* 0xffffffc024247824 */ /* 0x000fe200078e0200 */
[----:B------:R-:W-:Y:S01]  /*19e70*/  LOP3.LUT R34, R34, R35, RZ, 0xfc, !PT ;  /* 0x0000002322227212 */ /* 0x000fe200078efcff */
[----:B------:R-:W-:Y:S02]  /*19e80*/  IMAD.U32 R26, RZ, RZ, UR20 ;  /* 0x00000014ff1a7e24 */ /* 0x000fe4000f8e00ff */
[----:B0-----:R-:W-:Y:S02]  /*19e90*/  IMAD R2, R2, -0x2, R24 ;  /* 0xfffffffe02027824 */ /* 0x001fe400078e0218 */
[----:B------:R-:W-:-:S02]  /*19ea0*/  IMAD.MOV.U32 R35, RZ, RZ, RZ ;  /* 0x000000ffff237224 */ /* 0x000fc400078e00ff */
[----:B---3--:R-:W-:-:S05]  /*19eb0*/  IMAD R32, R27, 0x180, RZ ;  /* 0x000001801b207824 */ /* 0x008fca00078e02ff */
[----:B------:R-:W-:Y:S01]  /*19ec0*/  ISETP.GE.AND P0, PT, R32, R24, PT ;  /* 0x000000182000720c */ /* 0x000fe20003f06270 */
[C---:B------:R-:W-:Y:S02]  /*19ed0*/  IMAD R0, R25.reuse, 0xc0, RZ ;  /* 0x000000c019007824 */ /* 0x040fe400078e02ff */
[----:B------:R-:W-:-:S03]  /*19ee0*/  IMAD.WIDE R34, R25, 0xc0, R34 ;  /* 0x000000c019227825 */ /* 0x000fc600078e0222 */
[C---:B------:R-:W-:Y:S02]  /*19ef0*/  IADD3 R36, -R0.reuse, UR6, R36 ;  /* 0x0000000600247c10 */ /* 0x040fe4000fffe124 */
[----:B------:R-:W-:Y:S01]  /*19f00*/  ISETP.GE.OR P0, PT, R0, UR6, P0 ;  /* 0x0000000600007c0c */ /* 0x000fe20008706670 */
[----:B------:R-:W-:Y:S01]  /*19f10*/  IMAD.IADD R0, R2, 0x1, -R32 ;  /* 0x0000000102007824 */ /* 0x000fe200078e0a20 */
[----:B------:R-:W-:Y:S01]  /*19f20*/  LOP3.LUT R32, R32, 0x6, R33, 0xf8, !PT ;  /* 0x0000000620207812 */ /* 0x000fe200078ef821 */
[----:B------:R-:W-:-:S03]  /*19f30*/  UIMAD.WIDE.U32 UR6, UR9, -0x55555555, URZ ;  /* 0xaaaaaaab090678a5 */ /* 0x000fc6000f8e003f */
[--C-:B------:R-:W-:Y:S01]  /*19f40*/  SHF.R.S32.HI R33, RZ, 0x1f, R32.reuse ;  /* 0x0000001fff217819 */ /* 0x100fe20000011420 */
[----:B------:R-:W-:Y:S02]  /*19f50*/  USHF.R.U32.HI UR6, URZ, 0x2, UR7 ;  /* 0x000000023f067899 */ /* 0x000fe40008011607 */
[----:B------:R-:W-:Y:S02]  /*19f60*/  IMAD.WIDE.U32 R26, R26, UR12, R32 ;  /* 0x0000000c1a1a7c25 */ /* 0x000fe4000f8e0020 */
[----:B------:R-:W-:Y:S02]  /*19f70*/  UIMAD UR5, UR6, -0x6, UR9 ;  /* 0xfffffffa060578a4 */ /* 0x000fe4000f8e0209 */
[----:B------:R-:W-:Y:S01]  /*19f80*/  @UP1 ULOP3.LUT UR4, UR4, 0x1, UR6, 0x78, !UPT ;  /* 0x0000000104041892 */ /* 0x000fe2000f8e7806 */
[----:B------:R-:W-:Y:S01]  /*19f90*/  VIADD R27, R27, UR8 ;  /* 0x000000081b1b7c36 */ /* 0x000fe20008000000 */
[----:B------:R-:W-:Y:S10]  /*19fa0*/  @P0 BRA `(.L_x_31) ;  /* 0x000001c400b40947 */ /* 0x000ff40003800000 */
[----:B------:R-:W0:Y:S01]  /*19fb0*/  LDC.64 R28, c[0x0][0x5c8] ;  /* 0x00017200ff1c7b82 */ /* 0x000e220000000a00 */
[----:B------:R-:W-:Y:S01]  /*19fc0*/  ULDC.64 UR6, c[0x0][0x5c0] ;  /* 0x0001700000067ab9 */ /* 0x000fe20000000a00 */
[----:B------:R-:W-:Y:S01]  /*19fd0*/  BSSY B0, `(.L_x_31) ;  /* 0x0001c6a000007945 */ /* 0x000fe20003800000 */
[-C--:B0-----:R-:W-:Y:S01]  /*19fe0*/  IMAD R2, R35, R28.reuse, RZ ;  /* 0x0000001c23027224 */ /* 0x081fe200078e02ff */
[----:B------:R-:W-:Y:S01]  /*19ff0*/  SHF.L.U64.HI R37, R28, 0x3, R29 ;  /* 0x000000031c257819 */ /* 0x000fe2000001021d */
[----:B------:R-:W-:-:S04]  /*1a000*/  IMAD.WIDE.U32 R26, R34, R28, R26 ;  /* 0x0000001c221a7225 */ /* 0x000fc800078e001a */
[----:B------:R-:W-:Y:S01]  /*1a010*/  IMAD R2, R34, R29, R2 ;  /* 0x0000001d22027224 */ /* 0x000fe200078e0202 */
[C---:B------:R-:W-:Y:S01]  /*1a020*/  LEA R30, P2, R28.reuse, R26, 0x7 ;  /* 0x0000001a1c1e7211 */ /* 0x040fe200078438ff */
[----:B------:R-:W-:Y:S01]  /*1a030*/  IMAD.SHL.U32 R25, R28, 0x8, RZ ;  /* 0x000000081c197824 */ /* 0x000fe200078e00ff */
[----:B------:R-:W-:Y:S01]  /*1a040*/  IADD3 R24, P5, R26, UR6, RZ ;  /* 0x000000061a187c10 */ /* 0x000fe2000ffbe0ff */
[----:B------:R-:W-:-:S03]  /*1a050*/  IMAD.IADD R2, R27, 0x1, R2 ;  /* 0x000000011b027824 */ /* 0x000fc600078e0202 */
[----:B------:R-:W-:Y:S02]  /*1a060*/  IADD3 R26, P0, P1, R26, UR6, R25 ;  /* 0x000000061a1a7c10 */ /* 0x000fe4000f91e019 */
[----:B------:R-:W-:Y:S02]  /*1a070*/  LEA.HI.X R31, R28, R2, R29, 0x7, P2 ;  /* 0x000000021c1f7211 */ /* 0x000fe400010f3c1d */
[----:B------:R-:W-:Y:S02]  /*1a080*/  IADD3 R28, P2, P3, R30, UR6, R25 ;  /* 0x000000061e1c7c10 */ /* 0x000fe4000fb5e019 */
[----:B------:R-:W-:Y:S02]  /*1a090*/  IADD3.X R25, R2, UR7, RZ, P5, !PT ;  /* 0x0000000702197c10 */ /* 0x000fe4000affe4ff */
[----:B------:R-:W-:Y:S02]  /*1a0a0*/  FSETP.NEU.AND P5, PT, RZ, UR24, PT ;  /* 0x00000018ff007c0b */ /* 0x000fe4000bfad000 */
[----:B------:R-:W-:-:S02]  /*1a0b0*/  IADD3 R30, P6, R30, UR6, RZ ;  /* 0x000000061e1e7c10 */ /* 0x000fc4000ffde0ff */
[C-C-:B------:R-:W-:Y:S02]  /*1a0c0*/  IADD3.X R29, R31.reuse, UR7, R37.reuse, P2, P3 ;  /* 0x000000071f1d7c10 */ /* 0x140fe400097e6425 */
[----:B------:R-:W-:Y:S02]  /*1a0d0*/  IADD3.X R27, R2, UR7, R37, P0, P1 ;  /* 0x00000007021b7c10 */ /* 0x000fe400087e2425 */
[----:B------:R-:W-:-:S05]  /*1a0e0*/  IADD3.X R31, R31, UR7, RZ, P6, !PT ;  /* 0x000000071f1f7c10 */ /* 0x000fca000b7fe4ff */
[----:B------:R-:W-:Y:S05]  /*1a0f0*/  @!P5 BRA `(.L_x_32) ;  /* 0x0000014c00f8d947 */ /* 0x000fea0003800000 */
[----:B------:R-:W-:Y:S01]  /*1a100*/  ULDC.64 UR6, c[0x0][0x5b8] ;  /* 0x00016e0000067ab9 */ /* 0x000fe20000000a00 */
[----:B------:R-:W-:Y:S01]  /*1a110*/  ULDC.64 UR8, c[0x0][0x5a8] ;  /* 0x00016a0000087ab9 */ /* 0x000fe20000000a00 */
[----:B------:R-:W-:Y:S01]  /*1a120*/  IMAD.U32 R2, RZ, RZ, UR6 ;  /* 0x00000006ff027e24 */ /* 0x000fe2000f8e00ff */
[----:B------:R-:W-:Y:S01]  /*1a130*/  UIMAD UR6, UR10, UR6, URZ ;  /* 0x000000060a0672a4 */ /* 0x000fe2000f8e023f */
[----:B------:R-:W-:Y:S01]  /*1a140*/  ISETP.GE.AND P3, PT, R36, 0x1, PT ;  /* 0x000000012400780c */ /* 0x000fe20003f66270 */
[----:B------:R-:W-:Y:S01]  /*1a150*/  BSSY B1, `(.L_x_33) ;  /* 0x000000f000017945 */ /* 0x000fe20003800000 */
[----:B------:R-:W-:Y:S01]  /*1a160*/  IMAD.WIDE.U32 R32, R2, UR12, R32 ;  /* 0x0000000c02207c25 */ /* 0x000fe2000f8e0020 */
[----:B------:R-:W-:-:S03]  /*1a170*/  UIMAD UR6, UR12, UR7, UR6 ;  /* 0x000000070c0672a4 */ /* 0x000fc6000f8e0206 */
[----:B------:R-:W-:-:S03]  /*1a180*/  IMAD.MOV.U32 R38, RZ, RZ, R32 ;  /* 0x000000ffff267224 */ /* 0x000fc600078e0020 */
[----:B------:R-:W-:Y:S01]  /*1a190*/  VIADD R39, R33, UR6 ;  /* 0x0000000621277c36 */ /* 0x000fe20008000000 */
[----:B------:R-:W-:Y:S02]  /*1a1a0*/  ULDC.64 UR6, c[0x0][0x5b0] ;  /* 0x00016c0000067ab9 */ /* 0x000fe40000000a00 */
[----:B------:R-:W-:Y:S02]  /*1a1b0*/  IMAD R2, R35, UR6, RZ ;  /* 0x0000000623027c24 */ /* 0x000fe4000f8e02ff */
[----:B------:R-:W-:-:S04]  /*1a1c0*/  IMAD.WIDE.U32 R32, R34, UR6, R38 ;  /* 0x0000000622207c25 */ /* 0x000fc8000f8e0026 */
[----:B------:R-:W-:Y:S01]  /*1a1d0*/  IMAD R2, R34, UR7, R2 ;  /* 0x0000000722027c24 */ /* 0x000fe2000f8e0202 */
[----:B------:R-:W-:-:S04]  /*1a1e0*/  IADD3 R32, P0, R32, UR8, RZ ;  /* 0x0000000820207c10 */ /* 0x000fc8000ff1e0ff */
[--C-:B------:R-:W-:Y:S02]  /*1a1f0*/  IADD3.X R33, R33, UR9, R2.reuse, P0, !PT ;  /* 0x0000000921217c10 */ /* 0x100fe400087fe402 */
[----:B------:R-:W-:Y:S02]  /*1a200*/  ISETP.LT.OR P0, PT, R0, 0x1, !P3 ;  /* 0x000000010000780c */ /* 0x000fe40005f01670 */
[----:B------:R-:W-:-:S11]  /*1a210*/  PRMT R2, RZ, 0x7610, R2 ;  /* 0x00007610ff027816 */ /* 0x000fd60000000002 */
[----:B------:R-:W-:Y:S05]  /*1a220*/  @P0 BRA `(.L_x_34) ;  /* 0x0000000000040947 */ /* 0x000fea0003800000 */
[----:B------:R0:W5:Y:S02]  /*1a230*/  LDG.E.U8 R2, desc[UR18][R32.64] ;  /* 0x0000001220027981 */ /* 0x000164000c1e1100 */
.L_x_34:
[----:B------:R-:W-:Y:S05]  /*1a240*/  BSYNC B1 ;  /* 0x0000000000017941 */ /* 0x000fea0003800000 */
.L_x_33:
[----:B-----5:R-:W-:Y:S01]  /*1a250*/  LOP3.LUT R2, R2, 0xff, RZ, 0xc0, !PT ;  /* 0x000000ff02027812 */ /* 0x020fe200078ec0ff */
[----:B------:R-:W-:Y:S01]  /*1a260*/  BSSY B1, `(.L_x_35) ;  /* 0x000000b000017945 */ /* 0x000fe20003800000 */
[----:B------:R-:W-:Y:S02]  /*1a270*/  ISETP.LT.OR P1, PT, R0, 0x2, !P3 ;  /* 0x000000020000780c */ /* 0x000fe40005f21670 */
[----:B------:R-:W-:-:S05]  /*1a280*/  F2FP.F16.E4M3.UNPACK_B R2, R2 ;  /* 0x00000002ff02723e */ /* 0x000fca00020006ff */
[----:B------:R-:W-:-:S05]  /*1a290*/  HADD2.F32 R2, -RZ, R2.H0_H0 ;  /* 0x20000002ff027230 */ /* 0x000fca0000004100 */
[----:B------:R-:W-:-:S04]  /*1a2a0*/  FMUL R2, R2, UR24 ;  /* 0x0000001802027c20 */ /* 0x000fc80008400000 */
[--C-:B------:R-:W-:Y:S01]  /*1a2b0*/  FFMA R3, R3, UR17, R2.reuse ;  /* 0x0000001103037c23 */ /* 0x100fe20008000002 */
[----:B------:R-:W-:-:S04]  /*1a2c0*/  PRMT R2, RZ, 0x7610, R2 ;  /* 0x00007610ff027816 */ /* 0x000fc80000000002 */
[----:B------:R-:W-:-:S05]  /*1a2d0*/  F2FP.SATFINITE.E4M3.F32.PACK_AB_MERGE_C R3, RZ, R3, RZ ;  /* 0x00000003ff03723e */ /* 0x000fca00048070ff */
[----:B------:R2:W-:Y:S01]  /*1a2e0*/  @!P0 STG.E.U8 desc[UR18][R24.64], R3 ;  /* 0x0000000318008986 */ /* 0x0005e2000c101112 */
[----:B------:R-:W-:Y:S05]  /*1a2f0*/  @P1 BRA `(.L_x_36) ;  /* 0x0000000000041947 */ /* 0x000fea0003800000 */
[----:B------:R3:W5:Y:S02]  /*1a300*/  LDG.E.U8 R2, desc[UR18][R32.64+0x1] ;  /* 0x0000011220027981 */ /* 0x000764000c1e1100 */
.L_x_36:
[----:B------:R-:W-:Y:S05]  /*1a310*/  BSYNC B1 ;  /* 0x0000000000017941 */ /* 0x000fea0003800000 */
.L_x_35:
[----:B-----5:R-:W-:Y:S01]  /*1a320*/  LOP3.LUT R2, R2, 0xff, RZ, 0xc0, !PT ;  /* 0x000000ff02027812 */ /* 0x020fe200078ec0ff */
[----:B------:R-:W-:Y:S01]  /*1a330*/  BSSY B1, `(.L_x_37) ;  /* 0x0000013000017945 */ /* 0x000fe20003800000 */
[----:B------:R-:W-:Y:S02]  /*1a340*/  ISETP.GE.AND P2, PT, R36, 0x9, PT ;  /* 0x000000092400780c */ /* 0x000fe40003f46270 */
[----:B------:R-:W-:-:S05]  /*1a350*/  F2FP.F16.E4M3.UNPACK_B R2, R2 ;  /* 0x00000002ff02723e */ /* 0x000fca00020006ff */
[----:B------:R-:W-:-:S05]  /*1a360*/  HADD2.F32 R2, -RZ, R2.H0_H0 ;  /* 0x20000002ff027230 */ /* 0x000fca0000004100 */
[----:B------:R-:W-:-:S04]  /*1a370*/  FMUL R2, R2, UR24 ;  /* 0x0000001802027c20 */ /* 0x000fc80008400000 */
[----:B------:R-:W-:Y:S01]  /*1a380*/  FFMA R4, R4, UR17, R2 ;  /* 0x0000001104047c23 */ /* 0x000fe20008000002 */
[----:B------:R-:W-:-:S04]  /*1a390*/  IADD3 R2, P0, R34, 0x8, RZ ;  /* 0x0000000822027810 */ /* 0x000fc80007f1e0ff */
[----:B------:R-:W-:Y:S01]  /*1a3a0*/  F2FP.SATFINITE.E4M3.F32.PACK_AB_MERGE_C R4, RZ, R4, RZ ;  /* 0x00000004ff04723e */ /* 0x000fe200048070ff */
[----:B--2---:R-:W-:-:S04]  /*1a3b0*/  IMAD.X R3, RZ, RZ, R35, P0 ;  /* 0x000000ffff037224 */ /* 0x004fc800000e0623 */
[----:B------:R-:W-:Y:S01]  /*1a3c0*/  IMAD R3, R3, UR6, RZ ;  /* 0x0000000603037c24 */ /* 0x000fe2000f8e02ff */
[----:B------:R2:W-:Y:S03]  /*1a3d0*/  @!P1 STG.E.U8 desc[UR18][R24.64+0x1], R4 ;  /* 0x0000010418009986 */ /* 0x0005e6000c101112 */
[C---:B--2---:R-:W-:Y:S02]  /*1a3e0*/  IMAD R4, R2.reuse, UR7, R3 ;  /* 0x0000000702047c24 */ /* 0x044fe4000f8e0203 */
[----:B------:R-:W-:-:S03]  /*1a3f0*/  IMAD.WIDE.U32 R2, R2, UR6, R38 ;  /* 0x0000000602027c25 */ /* 0x000fc6000f8e0026 */
[----:B------:R-:W-:-:S04]  /*1a400*/  IADD3 R2, P0, R2, UR8, RZ ;  /* 0x0000000802027c10 */ /* 0x000fc8000ff1e0ff */
[--C-:B------:R-:W-:Y:S02]  /*1a410*/  IADD3.X R3, R3, UR9, R4.reuse, P0, !PT ;  /* 0x0000000903037c10 */ /* 0x100fe400087fe404 */
[----:B------:R-:W-:Y:S02]  /*1a420*/  ISETP.LT.OR P0, PT, R0, 0x1, !P2 ;  /* 0x000000010000780c */ /* 0x000fe40005701670 */
[----:B------:R-:W-:-:S11]  /*1a430*/  PRMT R4, RZ, 0x7610, R4 ;  /* 0x00007610ff047816 */ /* 0x000fd60000000004 */
[----:B------:R-:W-:Y:S05]  /*1a440*/  @P0 BRA `(.L_x_38) ;  /* 0x0000000000040947 */ /* 0x000fea0003800000 */
[----:B------:R2:W5:Y:S02]  /*1a450*/  LDG.E.U8 R4, desc[UR18][R2.64] ;  /* 0x0000001202047981 */ /* 0x000564000c1e1100 */
.L_x_38:
[----:B------:R-:W-:Y:S05]  /*1a460*/  BSYNC B1 ;  /* 0x0000000000017941 */ /* 0x000fea0003800000 */
.L_x_37:
        /* <DEDUP_REMOVED lines=12> */
.L_x_40:
[----:B------:R-:W-:Y:S05]  /*1a530*/  BSYNC B1 ;  /* 0x0000000000017941 */ /* 0x000fea0003800000 */
.L_x_39:
        /* <DEDUP_REMOVED lines=12> */
.L_x_42:
[----:B------:R-:W-:Y:S05]  /*1a600*/  BSYNC B1 ;  /* 0x0000000000017941 */ /* 0x000fea0003800000 */
.L_x_41:
        /* <DEDUP_REMOVED lines=12> */
.L_x_44:
[----:B------:R-:W-:Y:S05]  /*1a6d0*/  BSYNC B1 ;  /* 0x0000000000017941 */ /* 0x000fea0003800000 */
.L_x_43:
        /* <DEDUP_REMOVED lines=12> */
.L_x_46:
[----:B------:R-:W-:Y:S05]  /*1a7a0*/  BSYNC B1 ;  /* 0x0000000000017941 */ /* 0x000fea0003800000 */
.L_x_45:
        /* <DEDUP_REMOVED lines=12> */
.L_x_48:
[----:B------:R-:W-:Y:S05]  /*1a870*/  BSYNC B1 ;  /* 0x0000000000017941 */ /* 0x000fea0003800000 */
.L_x_47:
        /* <DEDUP_REMOVED lines=12> */
.L_x_50:
[----:B------:R-:W-:Y:S05]  /*1a940*/  BSYNC B1 ;  /* 0x0000000000017941 */ /* 0x000fea0003800000 */
.L_x_49:
        /* <DEDUP_REMOVED lines=12> */
.L_x_52:
[----:B------:R-:W-:Y:S05]  /*1aa10*/  BSYNC B1 ;  /* 0x0000000000017941 */ /* 0x000fea0003800000 */
.L_x_51:
        /* <DEDUP_REMOVED lines=12> */
.L_x_54:
[----:B------:R-:W-:Y:S05]  /*1aae0*/  BSYNC B1 ;  /* 0x0000000000017941 */ /* 0x000fea0003800000 */
.L_x_53:
        /* <DEDUP_REMOVED lines=12> */
.L_x_56:
[----:B------:R-:W-:Y:S05]  /*1abb0*/  BSYNC B1 ;  /* 0x0000000000017941 */ /* 0x000fea0003800000 */
.L_x_55:
        /* <DEDUP_REMOVED lines=12> */
.L_x_58:
[----:B------:R-:W-:Y:S05]  /*1ac80*/  BSYNC B1 ;  /* 0x0000000000017941 */ /* 0x000fea0003800000 */
.L_x_57:
        /* <DEDUP_REMOVED lines=12> */
.L_x_60:
[----:B------:R-:W-:Y:S05]  /*1ad50*/  BSYNC B1 ;  /* 0x0000000000017941 */ /* 0x000fea0003800000 */
.L_x_59:
        /* <DEDUP_REMOVED lines=12> */
.L_x_62:
[----:B------:R-:W-:Y:S05]  /*1ae20*/  BSYNC B1 ;  /* 0x0000000000017941 */ /* 0x000fea0003800000 */
.L_x_61:
        /* <DEDUP_REMOVED lines=12> */
.L_x_64:
[----:B------:R-:W-:Y:S05]  /*1aef0*/  BSYNC B1 ;  /* 0x0000000000017941 */ /* 0x000fea0003800000 */
.L_x_63:
        /* <DEDUP_REMOVED lines=12> */
.L_x_66:
[----:B------:R-:W-:Y:S05]  /*1afc0*/  BSYNC B1 ;  /* 0x0000000000017941 */ /* 0x000fea0003800000 */
.L_x_65:
        /* <DEDUP_REMOVED lines=12> */
.L_x_68:
[----:B------:R-:W-:Y:S05]  /*1b090*/  BSYNC B1 ;  /* 0x0000000000017941 */ /* 0x000fea0003800000 */
.L_x_67:
        /* <DEDUP_REMOVED lines=12> */
.L_x_70:
[----:B------:R-:W-:Y:S05]  /*1b160*/  BSYNC B1 ;  /* 0x0000000000017941 */ /* 0x000fea0003800000 */
.L_x_69:
        /* <DEDUP_REMOVED lines=12> */
.L_x_72:
[----:B------:R-:W-:Y:S05]  /*1b230*/  BSYNC B1 ;  /* 0x0000000000017941 */ /* 0x000fea0003800000 */
.L_x_71:
        /* <DEDUP_REMOVED lines=12> */
.L_x_74:
[----:B------:R-:W-:Y:S05]  /*1b300*/  BSYNC B1 ;  /* 0x0000000000017941 */ /* 0x000fea0003800000 */
.L_x_73:
        /* <DEDUP_REMOVED lines=12> */
.L_x_76:
[----:B------:R-:W-:Y:S05]  /*1b3d0*/  BSYNC B1 ;  /* 0x0000000000017941 */ /* 0x000fea0003800000 */
.L_x_75:
        /* <DEDUP_REMOVED lines=12> */
.L_x_78:
[----:B------:R-:W-:Y:S05]  /*1b4a0*/  BSYNC B1 ;  /* 0x0000000000017941 */ /* 0x000fea0003800000 */
.L_x_77:
        /* <DEDUP_REMOVED lines=12> */
.L_x_80:
[----:B------:R-:W-:Y:S05]  /*1b570*/  BSYNC B1 ;  /* 0x0000000000017941 */ /* 0x000fea0003800000 */
.L_x_79:
        /* <DEDUP_REMOVED lines=12> */
.L_x_82:
[----:B------:R-:W-:Y:S05]  /*1b640*/  BSYNC B1 ;  /* 0x0000000000017941 */ /* 0x000fea0003800000 */
.L_x_81:
        /* <DEDUP_REMOVED lines=12> */
.L_x_84:
[----:B------:R-:W-:Y:S05]  /*1b710*/  BSYNC B1 ;  /* 0x0000000000017941 */ /* 0x000fea0003800000 */
.L_x_83:
        /* <DEDUP_REMOVED lines=12> */
.L_x_86:
[----:B------:R-:W-:Y:S05]  /*1b7e0*/  BSYNC B1 ;  /* 0x0000000000017941 */ /* 0x000fea0003800000 */
.L_x_85:
        /* <DEDUP_REMOVED lines=12> */
.L_x_88:
[----:B------:R-:W-:Y:S05]  /*1b8b0*/  BSYNC B1 ;  /* 0x0000000000017941 */ /* 0x000fea0003800000 */
.L_x_87:
        /* <DEDUP_REMOVED lines=12> */
.L_x_90:
[----:B------:R-:W-:Y:S05]  /*1b980*/  BSYNC B1 ;  /* 0x0000000000017941 */ /* 0x000fea0003800000 */
.L_x_89:
        /* <DEDUP_REMOVED lines=12> */
.L_x_92:
[----:B------:R-:W-:Y:S05]  /*1ba50*/  BSYNC B1 ;  /* 0x0000000000017941 */ /* 0x000fea0003800000 */
.L_x_91:
        /* <DEDUP_REMOVED lines=12> */
.L_x_94:
[----:B------:R-:W-:Y:S05]  /*1bb20*/  BSYNC B1 ;  /* 0x0000000000017941 */ /* 0x000fea0003800000 */
.L_x_93:
        /* <DEDUP_REMOVED lines=12> */
.L_x_96:
[----:B------:R-:W-:Y:S05]  /*1bbf0*/  BSYNC B1 ;  /* 0x0000000000017941 */ /* 0x000fea0003800000 */
.L_x_95:
        /* <DEDUP_REMOVED lines=12> */
.L_x_98:
[----:B------:R-:W-:Y:S05]  /*1bcc0*/  BSYNC B1 ;  /* 0x0000000000017941 */ /* 0x000fea0003800000 */
.L_x_97:
        /* <DEDUP_REMOVED lines=12> */
.L_x_100:
[----:B------:R-:W-:Y:S05]  /*1bd90*/  BSYNC B1 ;  /* 0x0000000000017941 */ /* 0x000fea0003800000 */
.L_x_99:
        /* <DEDUP_REMOVED lines=12> */
.L_x_102:
[----:B------:R-:W-:Y:S05]  /*1be60*/  BSYNC B1 ;  /* 0x0000000000017941 */ /* 0x000fea0003800000 */
.L_x_101:
        /* <DEDUP_REMOVED lines=12> */
.L_x_104:
[----:B------:R-:W-:Y:S05]  /*1bf30*/  BSYNC B1 ;  /* 0x0000000000017941 */ /* 0x000fea0003800000 */
.L_x_103:
        /* <DEDUP_REMOVED lines=12> */
.L_x_106:
[----:B------:R-:W-:Y:S05]  /*1c000*/  BSYNC B1 ;  /* 0x0000000000017941 */ /* 0x000fea0003800000 */
.L_x_105:
        /* <DEDUP_REMOVED lines=12> */
.L_x_108:
[----:B------:R-:W-:Y:S05]  /*1c0d0*/  BSYNC B1 ;  /* 0x0000000000017941 */ /* 0x000fea0003800000 */
.L_x_107:
        /* <DEDUP_REMOVED lines=12> */
.L_x_110:
[----:B------:R-:W-:Y:S05]  /*1c1a0*/  BSYNC B1 ;  /* 0x0000000000017941 */ /* 0x000fea0003800000 */
.L_x_109:
        /* <DEDUP_REMOVED lines=12> */
.L_x_112:
[----:B------:R-:W-:Y:S05]  /*1c270*/  BSYNC B1 ;  /* 0x0000000000017941 */ /* 0x000fea0003800000 */
.L_x_111:
        /* <DEDUP_REMOVED lines=12> */
.L_x_114:
[----:B------:R-:W-:Y:S05]  /*1c340*/  BSYNC B1 ;  /* 0x0000000000017941 */ /* 0x000fea0003800000 */
.L_x_113:
        /* <DEDUP_REMOVED lines=12> */
.L_x_116:
[----:B------:R-:W-:Y:S05]  /*1c410*/  BSYNC B1 ;  /* 0x0000000000017941 */ /* 0x000fea0003800000 */
.L_x_115:
        /* <DEDUP_REMOVED lines=12> */
.L_x_118:
[----:B------:R-:W-:Y:S05]  /*1c4e0*/  BSYNC B1 ;  /* 0x0000000000017941 */ /* 0x000fea0003800000 */
.L_x_117:
        /* <DEDUP_REMOVED lines=12> */
.L_x_120:
[----:B------:R-:W-:Y:S05]  /*1c5b0*/  BSYNC B1 ;  /* 0x0000000000017941 */ /* 0x000fea0003800000 */
.L_x_119:
[----:B----4-:R-:W4:Y:S01]  /*1c5c0*/  LDL.LU R5, [R1+0x300] ;  /* 0x0003000001057983 */ /* 0x010f220000300800 */
[----:B-----5:R-:W-:Y:S01]  /*1c5d0*/  LOP3.LUT R4, R4, 0xff, RZ, 0xc0, !PT ;  /* 0x000000ff04047812 */ /* 0x020fe200078ec0ff */
[----:B------:R-:W-:Y:S01]  /*1c5e0*/  BSSY B1, `(.L_x_121) ;  /* 0x000000b000017945 */ /* 0x000fe20003800000 */
[----:B------:R-:W-:Y:S02]  /*1c5f0*/  ISETP.LT.OR P0, PT, R0, 0x59, !P3 ;  /* 0x000000590000780c */ /* 0x000fe40005f01670 */
[----:B------:R-:W-:-:S05]  /*1c600*/  F2FP.F16.E4M3.UNPACK_B R4, R4 ;  /* 0x00000004ff04723e */ /* 0x000fca00020006ff */
[----:B------:R-:W-:-:S05]  /*1c610*/  HADD2.F32 R4, -RZ, R4.H0_H0 ;  /* 0x20000004ff047230 */ /* 0x000fca0000004100 */
[----:B------:R-:W-:-:S04]  /*1c620*/  FMUL R4, R4, UR24 ;  /* 0x0000001804047c20 */ /* 0x000fc80008400000 */
[----:B----4-:R-:W-:-:S05]  /*1c630*/  FFMA R4, R5, UR17, R4 ;  /* 0x0000001105047c23 */ /* 0x010fca0008000004 */
[----:B------:R-:W-:Y:S02]  /*1c640*/  F2FP.SATFINITE.E4M3.F32.PACK_AB_MERGE_C R5, RZ, R4, RZ ;  /* 0x00000004ff05723e */ /* 0x000fe400048070ff */
[----:B------:R-:W-:-:S03]  /*1c650*/  PRMT R4, RZ, 0x7610, R4 ;  /* 0x00007610ff047816 */ /* 0x000fc60000000004 */
[----:B------:R4:W-:Y:S01]  /*1c660*/  @!P1 STG.E.U8 desc[UR18][R26.64+0x51], R5 ;  /* 0x000051051a009986 */ /* 0x0009e2000c101112 */
[----:B------:R-:W-:Y:S05]  /*1c670*/  @P0 BRA `(.L_x_122) ;  /* 0x0000000000040947 */ /* 0x000fea0003800000 */
[----:B------:R0:W5:Y:S02]  /*1c680*/  LDG.E.U8 R4, desc[UR18][R32.64+0x58] ;  /* 0x0000581220047981 */ /* 0x000164000c1e1100 */
.L_x_122:
[----:B------:R-:W-:Y:S05]  /*1c690*/  BSYNC B1 ;  /* 0x0000000000017941 */ /* 0x000fea0003800000 */
.L_x_121:
        /* <DEDUP_REMOVED lines=13> */
.L_x_124:
[----:B------:R-:W-:Y:S05]  /*1c770*/  BSYNC B1 ;  /* 0x0000000000017941 */ /* 0x000fea0003800000 */
.L_x_123:
        /* <DEDUP_REMOVED lines=13> */
.L_x_126:
[----:B------:R-:W-:Y:S05]  /*1c850*/  BSYNC B1 ;  /* 0x0000000000017941 */ /* 0x000fea0003800000 */
.L_x_125:
        /* <DEDUP_REMOVED lines=13> */
.L_x_128:
[----:B------:R-:W-:Y:S05]  /*1c930*/  BSYNC B1 ;  /* 0x0000000000017941 */ /* 0x000fea0003800000 */
.L_x_127:
        /* <DEDUP_REMOVED lines=13> */
.L_x_130:
[----:B------:R-:W-:Y:S05]  /*1ca10*/  BSYNC B1 ;  /* 0x0000000000017941 */ /* 0x000fea0003800000 */
.L_x_129:
        /* <DEDUP_REMOVED lines=13> */
.L_x_132:
[----:B------:R-:W-:Y:S05]  /*1caf0*/  BSYNC B1 ;  /* 0x0000000000017941 */ /* 0x000fea0003800000 */
.L_x_131:
        /* <DEDUP_REMOVED lines=13> */
.L_x_134:
[----:B------:R-:W-:Y:S05]  /*1cbd0*/  BSYNC B1 ;  /* 0x0000000000017941 */ /* 0x000fea0003800000 */
.L_x_133:
        /* <DEDUP_REMOVED lines=13> */
.L_x_136:
[----:B------:R-:W-:Y:S05]  /*1ccb0*/  BSYNC B1 ;  /* 0x0000000000017941 */ /* 0x000fea0003800000 */
.L_x_135:
        /* <DEDUP_REMOVED lines=13> */
.L_x_138:
[----:B------:R-:W-:Y:S05]  /*1cd90*/  BSYNC B1 ;  /* 0x0000000000017941 */ /* 0x000fea0003800000 */
.L_x_137:
        /* <DEDUP_REMOVED lines=13> */
.L_x_140:
[----:B------:R-:W-:Y:S05]  /*1ce70*/  BSYNC B1 ;  /* 0x0000000000017941 */ /* 0x000fea0003800000 */
.L_x_139:
        /* <DEDUP_REMOVED lines=13> */
.L_x_142:
[----:B------:R-:W-:Y:S05]  /*1cf50*/  BSYNC B1 ;  /* 0x0000000000017941 */ /* 0x000fea0003800000 */
.L_x_141:
        /* <DEDUP_REMOVED lines=13> */
.L_x_144:
[----:B------:R-:W-:Y:S05]  /*1d030*/  BSYNC B1 ;  /* 0x0000000000017941 */ /* 0x000fea0003800000 */
.L_x_143:
        /* <DEDUP_REMOVED lines=13> */
.L_x_146:
[----:B------:R-:W-:Y:S05]  /*1d110*/  BSYNC B1 ;  /* 0x0000000000017941 */ /* 0x000fea0003800000 */
.L_x_145:
        /* <DEDUP_REMOVED lines=13> */
.L_x_148:
[----:B------:R-:W-:Y:S05]  /*1d1f0*/  BSYNC B1 ;  /* 0x0000000000017941 */ /* 0x000fea0003800000 */
.L_x_147:
        /* <DEDUP_REMOVED lines=13> */
.L_x_150:
[----:B------:R-:W-:Y:S05]  /*1d2d0*/  BSYNC B1 ;  /* 0x0000000000017941 */ /* 0x000fea0003800000 */
.L_x_149:
        /* <DEDUP_REMOVED lines=13> */
.L_x_152:
[----:B------:R-:W-:Y:S05]  /*1d3b0*/  BSYNC B1 ;  /* 0x0000000000017941 */ /* 0x000fea0003800000 */
.L_x_151:
        /* <DEDUP_REMOVED lines=13> */
.L_x_154:
[----:B------:R-:W-:Y:S05]  /*1d490*/  BSYNC B1 ;  /* 0x0000000000017941 */ /* 0x000fea0003800000 */
.L_x_153:
        /* <DEDUP_REMOVED lines=13> */
.L_x_156:
[----:B------:R-:W-:Y:S05]  /*1d570*/  BSYNC B1 ;  /* 0x0000000000017941 */ /* 0x000fea0003800000 */
.L_x_155:
        /* <DEDUP_REMOVED lines=13> */
.L_x_158:
[----:B------:R-:W-:Y:S05]  /*1d650*/  BSYNC B1 ;  /* 0x0000000000017941 */ /* 0x000fea0003800000 */
.L_x_157:
        /* <DEDUP_REMOVED lines=13> */
.L_x_160:
[----:B------:R-:W-:Y:S05]  /*1d730*/  BSYNC B1 ;  /* 0x0000000000017941 */ /* 0x000fea0003800000 */
.L_x_159:
        /* <DEDUP_REMOVED lines=13> */
.L_x_162:
[----:B------:R-:W-:Y:S05]  /*1d810*/  BSYNC B1 ;  /* 0x0000000000017941 */ /* 0x000fea0003800000 */
.L_x_161:
        /* <DEDUP_REMOVED lines=13> */
.L_x_164:
[----:B------:R-:W-:Y:S05]  /*1d8f0*/  BSYNC B1 ;  /* 0x0000000000017941 */ /* 0x000fea0003800000 */
.L_x_163:
        /* <DEDUP_REMOVED lines=13> */
.L_x_166:
[----:B------:R-:W-:Y:S05]  /*1d9d0*/  BSYNC B1 ;  /* 0x0000000000017941 */ /* 0x000fea0003800000 */
.L_x_165:
        /* <DEDUP_REMOVED lines=13> */
.L_x_168:
[----:B------:R-:W-:Y:S05]  /*1dab0*/  BSYNC B1 ;  /* 0x0000000000017941 */ /* 0x000fea0003800000 */
.L_x_167:
        /* <DEDUP_REMOVED lines=13> */
.L_x_170:
[----:B------:R-:W-:Y:S05]  /*1db90*/  BSYNC B1 ;  /* 0x0000000000017941 */ /* 0x000fea0003800000 */
.L_x_169:
        /* <DEDUP_REMOVED lines=13> */
.L_x_172:
[----:B------:R-:W-:Y:S05]  /*1dc70*/  BSYNC B1 ;  /* 0x0000000000017941 */ /* 0x000fea0003800000 */
.L_x_171:
        /* <DEDUP_REMOVED lines=13> */
.L_x_174:
[----:B------:R-:W-:Y:S05]  /*1dd50*/  BSYNC B1 ;  /* 0x0000000000017941 */ /* 0x000fea0003800000 */
.L_x_173:
        /* <DEDUP_REMOVED lines=13> */
.L_x_176:
[----:B------:R-:W-:Y:S05]  /*1de30*/  BSYNC B1 ;  /* 0x0000000000017941 */ /* 0x000fea0003800000 */
.L_x_175:
        /* <DEDUP_REMOVED lines=13> */
.L_x_178:
[----:B------:R-:W-:Y:S05]  /*1df10*/  BSYNC B1 ;  /* 0x0000000000017941 */ /* 0x000fea0003800000 */
.L_x_177:
        /* <DEDUP_REMOVED lines=13> */
.L_x_180:
[----:B------:R-:W-:Y:S05]  /*1dff0*/  BSYNC B1 ;  /* 0x0000000000017941 */ /* 0x000fea0003800000 */
.L_x_179:
        /* <DEDUP_REMOVED lines=13> */
.L_x_182:
[----:B------:R-:W-:Y:S05]  /*1e0d0*/  BSYNC B1 ;  /* 0x0000000000017941 */ /* 0x000fea0003800000 */
.L_x_181:
        /* <DEDUP_REMOVED lines=13> */
.L_x_184:
[----:B------:R-:W-:Y:S05]  /*1e1b0*/  BSYNC B1 ;  /* 0x0000000000017941 */ /* 0x000fea0003800000 */
.L_x_183:
        /* <DEDUP_REMOVED lines=13> */
.L_x_186:
[----:B------:R-:W-:Y:S05]  /*1e290*/  BSYNC B1 ;  /* 0x0000000000017941 */ /* 0x000fea0003800000 */
.L_x_185:
        /* <DEDUP_REMOVED lines=13> */
.L_x_188:
[----:B------:R-:W-:Y:S05]  /*1e370*/  BSYNC B1 ;  /* 0x0000000000017941 */ /* 0x000fea0003800000 */
.L_x_187:
        /* <DEDUP_REMOVED lines=13> */
.L_x_190:
[----:B------:R-:W-:Y:S05]  /*1e450*/  BSYNC B1 ;  /* 0x0000000000017941 */ /* 0x000fea0003800000 */
.L_x_189:
        /* <DEDUP_REMOVED lines=13> */
.L_x_192:
[----:B------:R-:W-:Y:S05]  /*1e530*/  BSYNC B1 ;  /* 0x0000000000017941 */ /* 0x000fea0003800000 */
.L_x_191:
        /* <DEDUP_REMOVED lines=13> */
.L_x_194:
[----:B------:R-:W-:Y:S05]  /*1e610*/  BSYNC B1 ;  /* 0x0000000000017941 */ /* 0x000fea0003800000 */
.L_x_193:
        /* <DEDUP_REMOVED lines=13> */
.L_x_196:
[----:B------:R-:W-:Y:S05]  /*1e6f0*/  BSYNC B1 ;  /* 0x0000000000017941 */ /* 0x000fea0003800000 */
.L_x_195:
        /* <DEDUP_REMOVED lines=13> */
.L_x_198:
[----:B------:R-:W-:Y:S05]  /*1e7d0*/  BSYNC B1 ;  /* 0x0000000000017941 */ /* 0x000fea0003800000 */
.L_x_197:
        /* <DEDUP_REMOVED lines=13> */
.L_x_200:
[----:B------:R-:W-:Y:S05]  /*1e8b0*/  BSYNC B1 ;  /* 0x0000000000017941 */ /* 0x000fea0003800000 */
.L_x_199:
        /* <DEDUP_REMOVED lines=13> */
.L_x_202:
[----:B------:R-:W-:Y:S05]  /*1e990*/  BSYNC B1 ;  /* 0x0000000000017941 */ /* 0x000fea0003800000 */
.L_x_201:
        /* <DEDUP_REMOVED lines=13> */
.L_x_204:
[----:B------:R-:W-:Y:S05]  /*1ea70*/  BSYNC B1 ;  /* 0x0000000000017941 */ /* 0x000fea0003800000 */
.L_x_203:
        /* <DEDUP_REMOVED lines=13> */
.L_x_206:
[----:B------:R-:W-:Y:S05]  /*1eb50*/  BSYNC B1 ;  /* 0x0000000000017941 */ /* 0x000fea0003800000 */
.L_x_205:
        /* <DEDUP_REMOVED lines=13> */
.L_x_208:
[----:B------:R-:W-:Y:S05]  /*1ec30*/  BSYNC B1 ;  /* 0x0000000000017941 */ /* 0x000fea0003800000 */
.L_x_207:
        /* <DEDUP_REMOVED lines=13> */
.L_x_210:
[----:B------:R-:W-:Y:S05]  /*1ed10*/  BSYNC B1 ;  /* 0x0000000000017941 */ /* 0x000fea0003800000 */
.L_x_209:
        /* <DEDUP_REMOVED lines=13> */
.L_x_212:
[----:B------:R-:W-:Y:S05]  /*1edf0*/  BSYNC B1 ;  /* 0x0000000000017941 */ /* 0x000fea0003800000 */
.L_x_211:
        /* <DEDUP_REMOVED lines=13> */
.L_x_214:
[----:B------:R-:W-:Y:S05]  /*1eed0*/  BSYNC B1 ;  /* 0x0000000000017941 */ /* 0x000fea0003800000 */
.L_x_213:
        /* <DEDUP_REMOVED lines=13> */
.L_x_216:
[----:B------:R-:W-:Y:S05]  /*1efb0*/  BSYNC B1 ;  /* 0x0000000000017941 */ /* 0x000fea0003800000 */
.L_x_215:
        /* <DEDUP_REMOVED lines=13> */
.L_x_218:
[----:B------:R-:W-:Y:S05]  /*1f090*/  BSYNC B1 ;  /* 0x0000000000017941 */ /* 0x000fea0003800000 */
.L_x_217:
        /* <DEDUP_REMOVED lines=13> */
.L_x_220:
[----:B------:R-:W-:Y:S05]  /*1f170*/  BSYNC B1 ;  /* 0x0000000000017941 */ /* 0x000fea0003800000 */
.L_x_219:
        /* <DEDUP_REMOVED lines=13> */
.L_x_222:
[----:B------:R-:W-:Y:S05]  /*1f250*/  BSYNC B1 ;  /* 0x0000000000017941 */ /* 0x000fea0003800000 */
.L_x_221:
        /* <DEDUP_REMOVED lines=13> */
.L_x_224:
[----:B------:R-:W-:Y:S05]  /*1f330*/  BSYNC B1 ;  /* 0x0000000000017941 */ /* 0x000fea0003800000 */
.L_x_223:
[----:B0-----:R-:W2:Y:S01]  /*1f340*/  LDL.LU R9, [R1+0x3d0] ;  /* 0x0003d00001097983 */ /* 0x001ea20000300800 */
[----:B-----5:R-:W-:Y:S01]  /*1f350*/  LOP3.LUT R4, R4, 0xff, RZ, 0xc0, !PT ;  /* 0x000000ff04047812 */ /* 0x020fe200078ec0ff */
[----:B------:R-:W-:Y:S01]  /*1f360*/  BSSY B1, `(.L_x_225) ;  /* 0x0000013000017945 */ /* 0x000fe20003800000 */
[----:B------:R-:W-:Y:S02]  /*1f370*/  IADD3 R6, P0, R34, 0x80, RZ ;  /* 0x0000008022067810 */ /* 0x000fe40007f1e0ff */
[----:B------:R-:W-:Y:S02]  /*1f380*/  F2FP.F16.E4M3.UNPACK_B R4, R4 ;  /* 0x00000004ff04723e */ /* 0x000fe400020006ff */
[----:B------:R-:W-:-:S03]  /*1f390*/  ISETP.GE.AND P1, PT, R36, 0x81, PT ;  /* 0x000000812400780c */ /* 0x000fc60003f26270 */
[----:B------:R-:W-:Y:S02]  /*1f3a0*/  HADD2.F32 R7, -RZ, R4.H0_H0 ;  /* 0x20000004ff077230 */ /* 0x000fe40000004100 */
[----:B------:R-:W-:Y:S01]  /*1f3b0*/  IMAD.X R4, RZ, RZ, R35, P0 ;  /* 0x000000ffff047224 */ /* 0x000fe200000e0623 */
[----:B------:R-:W-:Y:S02]  /*1f3c0*/  ISETP.LT.OR P0, PT, R0, 0x1, !P1 ;  /* 0x000000010000780c */ /* 0x000fe40004f01670 */
[----:B------:R-:W-:Y:S01]  /*1f3d0*/  FMUL R7, R7, UR24 ;  /* 0x0000001807077c20 */ /* 0x000fe20008400000 */
[----:B------:R-:W-:Y:S02]  /*1f3e0*/  IMAD R8, R4, UR6, RZ ;  /* 0x0000000604087c24 */ /* 0x000fe4000f8e02ff */
[----:B----4-:R-:W-:-:S04]  /*1f3f0*/  IMAD.WIDE.U32 R4, R6, UR6, R38 ;  /* 0x0000000606047c25 */ /* 0x010fc8000f8e0026 */
[----:B------:R-:W-:Y:S01]  /*1f400*/  IMAD R6, R6, UR7, R8 ;  /* 0x0000000706067c24 */ /* 0x000fe2000f8e0208 */
[----:B------:R-:W-:-:S04]  /*1f410*/  IADD3 R4, P6, R4, UR8, RZ ;  /* 0x0000000804047c10 */ /* 0x000fc8000ffde0ff */
[--C-:B------:R-:W-:Y:S02]  /*1f420*/  IADD3.X R5, R5, UR9, R6.reuse, P6, !PT ;  /* 0x0000000905057c10 */ /* 0x100fe4000b7fe406 */
[----:B------:R-:W-:Y:S01]  /*1f430*/  PRMT R6, RZ, 0x7610, R6 ;  /* 0x00007610ff067816 */ /* 0x000fe20000000006 */
[----:B--2---:R-:W-:-:S05]  /*1f440*/  FFMA R7, R9, UR17, R7 ;  /* 0x0000001109077c23 */ /* 0x004fca0008000007 */
[----:B------:R-:W-:-:S05]  /*1f450*/  F2FP.SATFINITE.E4M3.F32.PACK_AB_MERGE_C R7, RZ, R7, RZ ;  /* 0x00000007ff07723e */ /* 0x000fca00048070ff */
[----:B------:R0:W-:Y:S01]  /*1f460*/  @!P5 STG.E.U8 desc[UR18][R26.64+0xb9], R7 ;  /* 0x0000b9071a00d986 */ /* 0x0001e2000c101112 */
[----:B------:R-:W-:Y:S05]  /*1f470*/  @P0 BRA `(.L_x_226) ;  /* 0x0000000000040947 */ /* 0x000fea0003800000 */
[----:B------:R2:W5:Y:S02]  /*1f480*/  LDG.E.U8 R6, desc[UR18][R4.64] ;  /* 0x0000001204067981 */ /* 0x000564000c1e1100 */
.L_x_226:
[----:B------:R-:W-:Y:S05]  /*1f490*/  BSYNC B1 ;  /* 0x0000000000017941 */ /* 0x000fea0003800000 */
.L_x_225:
[----:B0-----:R-:W4:Y:S01]  /*1f4a0*/  LDL.LU R7, [R1+0x3d4] ;  /* 0x0003d40001077983 */ /* 0x001f220000300800 */
        /* <DEDUP_REMOVED lines=12> */
.L_x_228:
[----:B------:R-:W-:Y:S05]  /*1f570*/  BSYNC B1 ;  /* 0x0000000000017941 */ /* 0x000fea0003800000 */
.L_x_227:
[----:B------:R-:W2:Y:S01]  /*1f580*/  LDL.LU R8, [R1+0x3d8] ;  /* 0x0003d80001087983 */ /* 0x000ea20000300800 */
[----:B-----5:R-:W-:Y:S01]  /*1f590*/  LOP3.LUT R6, R6, 0xff, RZ, 0xc0, !PT ;  /* 0x000000ff06067812 */ /* 0x020fe200078ec0ff */
[----:B------:R-:W-:Y:S03]  /*1f5a0*/  BSSY B1, `(.L_x_229) ;  /* 0x0000013000017945 */ /* 0x000fe60003800000 */
[----:B------:R-:W-:-:S05]  /*1f5b0*/  F2FP.F16.E4M3.UNPACK_B R6, R6 ;  /* 0x00000006ff06723e */ /* 0x000fca00020006ff */
[----:B0-----:R-:W-:Y:S01]  /*1f5c0*/  HADD2.F32 R7, -RZ, R6.H0_H0 ;  /* 0x20000006ff077230 */ /* 0x001fe20000004100 */
[----:B------:R-:W-:-:S04]  /*1f5d0*/  IADD3 R6, P0, R34, 0x88, RZ ;  /* 0x0000008822067810 */ /* 0x000fc80007f1e0ff */
[----:B------:R-:W-:Y:S01]  /*1f5e0*/  FMUL R7, R7, UR24 ;  /* 0x0000001807077c20 */ /* 0x000fe20008400000 */
[----:B------:R-:W-:Y:S01]  /*1f5f0*/  IMAD.X R34, RZ, RZ, R35, P0 ;  /* 0x000000ffff227224 */ /* 0x000fe200000e0623 */
[----:B------:R-:W-:Y:S01]  /*1f600*/  ISETP.GE.AND P0, PT, R36, 0x89, PT ;  /* 0x000000892400780c */ /* 0x000fe20003f06270 */
[----:B------:R-:W-:-:S04]  /*1f610*/  IMAD.WIDE.U32 R38, R6, UR6, R38 ;  /* 0x0000000606267c25 */ /* 0x000fc8000f8e0026 */
[----:B------:R-:W-:Y:S02]  /*1f620*/  IMAD R34, R34, UR6, RZ ;  /* 0x0000000622227c24 */ /* 0x000fe4000f8e02ff */
[----:B--2---:R-:W-:-:S05]  /*1f630*/  FFMA R7, R8, UR17, R7 ;  /* 0x0000001108077c23 */ /* 0x004fca0008000007 */
[----:B------:R-:W-:Y:S01]  /*1f640*/  F2FP.SATFINITE.E4M3.F32.PACK_AB_MERGE_C R8, RZ, R7, RZ ;  /* 0x00000007ff08723e */ /* 0x000fe200048070ff */
[----:B------:R-:W-:Y:S01]  /*1f650*/  IMAD R7, R6, UR7, R34 ;  /* 0x0000000706077c24 */ /* 0x000fe2000f8e0222 */
[----:B------:R-:W-:-:S03]  /*1f660*/  IADD3 R6, P6, R38, UR8, RZ ;  /* 0x0000000826067c10 */ /* 0x000fc6000ffde0ff */
[----:B------:R0:W-:Y:S01]  /*1f670*/  @!P5 STG.E.U8 desc[UR18][R30.64+0x1], R8 ;  /* 0x000001081e00d986 */ /* 0x0001e2000c101112 */
[----:B------:R-:W-:Y:S02]  /*1f680*/  ISETP.LT.OR P5, PT, R0, 0x1, !P0 ;  /* 0x000000010000780c */ /* 0x000fe400047a1670 */
[----:B------:R-:W-:Y:S02]  /*1f690*/  IADD3.X R7, R39, UR9, R7, P6, !PT ;  /* 0x0000000927077c10 */ /* 0x000fe4000b7fe407 */
[----:B0-----:R-:W-:-:S09]  /*1f6a0*/  PRMT R8, RZ, 0x7610, R8 ;  /* 0x00007610ff087816 */ /* 0x001fd20000000008 */
[----:B------:R-:W-:Y:S05]  /*1f6b0*/  @P5 BRA `(.L_x_230) ;  /* 0x0000000000045947 */ /* 0x000fea0003800000 */
[----:B------:R0:W5:Y:S02]  /*1f6c0*/  LDG.E.U8 R8, desc[UR18][R6.64] ;  /* 0x0000001206087981 */ /* 0x000164000c1e1100 */
.L_x_230:
[----:B------:R-:W-:Y:S05]  /*1f6d0*/  BSYNC B1 ;  /* 0x0000000000017941 */ /* 0x000fea0003800000 */
.L_x_229:
[----:B------:R-:W2:Y:S01]  /*1f6e0*/  LDL.LU R9, [R1+0x3dc] ;  /* 0x0003dc0001097983 */ /* 0x000ea20000300800 */
[----:B-----5:R-:W-:Y:S01]  /*1f6f0*/  LOP3.LUT R8, R8, 0xff, RZ, 0xc0, !PT ;  /* 0x000000ff08087812 */ /* 0x020fe200078ec0ff */
[----:B------:R-:W-:Y:S01]  /*1f700*/  BSSY B1, `(.L_x_231) ;  /* 0x000000b000017945 */ /* 0x000fe20003800000 */
[----:B------:R-:W-:Y:S02]  /*1f710*/  ISETP.LT.OR P6, PT, R0, 0x2, !P0 ;  /* 0x000000020000780c */ /* 0x000fe400047c1670 */
[----:B------:R-:W-:-:S05]  /*1f720*/  F2FP.F16.E4M3.UNPACK_B R8, R8 ;  /* 0x00000008ff08723e */ /* 0x000fca00020006ff */
[----:B------:R-:W-:-:S05]  /*1f730*/  HADD2.F32 R8, -RZ, R8.H0_H0 ;  /* 0x20000008ff087230 */ /* 0x000fca0000004100 */
[----:B------:R-:W-:-:S04]  /*1f740*/  FMUL R8, R8, UR24 ;  /* 0x0000001808087c20 */ /* 0x000fc80008400000 */
[----:B--2---:R-:W-:-:S05]  /*1f750*/  FFMA R8, R9, UR17, R8 ;  /* 0x0000001109087c23 */ /* 0x004fca0008000008 */
[----:B------:R-:W-:Y:S02]  /*1f760*/  F2FP.SATFINITE.E4M3.F32.PACK_AB_MERGE_C R9, RZ, R8, RZ ;  /* 0x00000008ff09723e */ /* 0x000fe400048070ff */
[----:B------:R-:W-:-:S03]  /*1f770*/  PRMT R8, RZ, 0x7610, R8 ;  /* 0x00007610ff087816 */ /* 0x000fc60000000008 */
[----:B------:R2:W-:Y:S01]  /*1f780*/  @!P5 STG.E.U8 desc[UR18][R28.64], R9 ;  /* 0x000000091c00d986 */ /* 0x0005e2000c101112 */
[----:B------:R-:W-:Y:S05]  /*1f790*/  @P6 BRA `(.L_x_232) ;  /* 0x0000000000046947 */ /* 0x000fea0003800000 */
[----:B------:R0:W5:Y:S02]  /*1f7a0*/  LDG.E.U8 R8, desc[UR18][R6.64+0x1] ;  /* 0x0000011206087981 */ /* 0x000164000c1e1100 */
.L_x_232:
[----:B------:R-:W-:Y:S05]  /*1f7b0*/  BSYNC B1 ;  /* 0x0000000000017941 */ /* 0x000fea0003800000 */
.L_x_231:
[----:B--2---:R-:W2:Y:S01]  /*1f7c0*/  LDL.LU R9, [R1+0x3e0] ;  /* 0x0003e00001097983 */ /* 0x004ea20000300800 */
        /* <DEDUP_REMOVED lines=12> */
.L_x_234:
[----:B------:R-:W-:Y:S05]  /*1f890*/  BSYNC B1 ;  /* 0x0000000000017941 */ /* 0x000fea0003800000 */
.L_x_233:
        /* <DEDUP_REMOVED lines=13> */
.L_x_236:
[----:B------:R-:W-:Y:S05]  /*1f970*/  BSYNC B1 ;  /* 0x0000000000017941 */ /* 0x000fea0003800000 */
.L_x_235:
        /* <DEDUP_REMOVED lines=13> */
.L_x_238:
[----:B------:R-:W-:Y:S05]  /*1fa50*/  BSYNC B1 ;  /* 0x0000000000017941 */ /* 0x000fea0003800000 */
.L_x_237:
        /* <DEDUP_REMOVED lines=13> */
.L_x_240:
[----:B------:R-:W-:Y:S05]  /*1fb30*/  BSYNC B1 ;  /* 0x0000000000017941 */ /* 0x000fea0003800000 */
.L_x_239:
        /* <DEDUP_REMOVED lines=13> */
.L_x_242:
[----:B------:R-:W-:Y:S05]  /*1fc10*/  BSYNC B1 ;  /* 0x0000000000017941 */ /* 0x000fea0003800000 */
.L_x_241:
        /* <DEDUP_REMOVED lines=13> */
.L_x_244:
[----:B------:R-:W-:Y:S05]  /*1fcf0*/  BSYNC B1 ;  /* 0x0000000000017941 */ /* 0x000fea0003800000 */
.L_x_243:
        /* <DEDUP_REMOVED lines=13> */
.L_x_246:
[----:B------:R-:W-:Y:S05]  /*1fdd0*/  BSYNC B1 ;  /* 0x0000000000017941 */ /* 0x000fea0003800000 */
.L_x_245:
        /* <DEDUP_REMOVED lines=13> */
.L_x_248:
[----:B------:R-:W-:Y:S05]  /*1feb0*/  BSYNC B1 ;  /* 0x0000000000017941 */ /* 0x000fea0003800000 */
.L_x_247:
        /* <DEDUP_REMOVED lines=13> */
.L_x_250:
[----:B------:R-:W-:Y:S05]  /*1ff90*/  BSYNC B1 ;  /* 0x0000000000017941 */ /* 0x000fea0003800000 */
.L_x_249:
        /* <DEDUP_REMOVED lines=13> */
.L_x_252:
[----:B------:R-:W-:Y:S05]  /*20070*/  BSYNC B1 ;  /* 0x0000000000017941 */ /* 0x000fea0003800000 */
.L_x_251:
        /* <DEDUP_REMOVED lines=13> */
.L_x_254:
[----:B------:R-:W-:Y:S05]  /*20150*/  BSYNC B1 ;  /* 0x0000000000017941 */ /* 0x000fea0003800000 */
.L_x_253:
        /* <DEDUP_REMOVED lines=13> */
.L_x_256:
[----:B------:R-:W-:Y:S05]  /*20230*/  BSYNC B1 ;  /* 0x0000000000017941 */ /* 0x000fea0003800000 */
.L_x_255:
        /* <DEDUP_REMOVED lines=13> */
.L_x_258:
[----:B------:R-:W-:Y:S05]  /*20310*/  BSYNC B1 ;  /* 0x0000000000017941 */ /* 0x000fea0003800000 */
.L_x_257:
        /* <DEDUP_REMOVED lines=13> */
.L_x_260:
[----:B------:R-:W-:Y:S05]  /*203f0*/  BSYNC B1 ;  /* 0x0000000000017941 */ /* 0x000fea0003800000 */
.L_x_259:
        /* <DEDUP_REMOVED lines=13> */
.L_x_262:
[----:B------:R-:W-:Y:S05]  /*204d0*/  BSYNC B1 ;  /* 0x0000000000017941 */ /* 0x000fea0003800000 */
.L_x_261:
        /* <DEDUP_REMOVED lines=13> */
.L_x_264:
[----:B------:R-:W-:Y:S05]  /*205b0*/  BSYNC B1 ;  /* 0x0000000000017941 */ /* 0x000fea0003800000 */
.L_x_263:
        /* <DEDUP_REMOVED lines=13> */
.L_x_266:
[----:B------:R-:W-:Y:S05]  /*20690*/  BSYNC B1 ;  /* 0x0000000000017941 */ /* 0x000fea0003800000 */
.L_x_265:
        /* <DEDUP_REMOVED lines=13> */
.L_x_268:
[----:B------:R-:W-:Y:S05]  /*20770*/  BSYNC B1 ;  /* 0x0000000000017941 */ /* 0x000fea0003800000 */
.L_x_267:
        /* <DEDUP_REMOVED lines=13> */
.L_x_270:
[----:B------:R-:W-:Y:S05]  /*20850*/  BSYNC B1 ;  /* 0x0000000000017941 */ /* 0x000fea0003800000 */
.L_x_269:
        /* <DEDUP_REMOVED lines=13> */
.L_x_272:
[----:B------:R-:W-:Y:S05]  /*20930*/  BSYNC B1 ;  /* 0x0000000000017941 */ /* 0x000fea0003800000 */
.L_x_271:
        /* <DEDUP_REMOVED lines=13> */
.L_x_274:
[----:B------:R-:W-:Y:S05]  /*20a10*/  BSYNC B1 ;  /* 0x0000000000017941 */ /* 0x000fea0003800000 */
.L_x_273:
        /* <DEDUP_REMOVED lines=13> */
.L_x_276:
[----:B------:R-:W-:Y:S05]  /*20af0*/  BSYNC B1 ;  /* 0x0000000000017941 */ /* 0x000fea0003800000 */
.L_x_275:
        /* <DEDUP_REMOVED lines=13> */
.L_x_278:
[----:B------:R-:W-:Y:S05]  /*20bd0*/  BSYNC B1 ;  /* 0x0000000000017941 */ /* 0x000fea0003800000 */
.L_x_277:
        /* <DEDUP_REMOVED lines=13> */
.L_x_280:
[----:B------:R-:W-:Y:S05]  /*20cb0*/  BSYNC B1 ;  /* 0x0000000000017941 */ /* 0x000fea0003800000 */
.L_x_279:
        /* <DEDUP_REMOVED lines=13> */
.L_x_282:
[----:B------:R-:W-:Y:S05]  /*20d90*/  BSYNC B1 ;  /* 0x0000000000017941 */ /* 0x000fea0003800000 */
.L_x_281:
        /* <DEDUP_REMOVED lines=13> */
.L_x_284:
[----:B------:R-:W-:Y:S05]  /*20e70*/  BSYNC B1 ;  /* 0x0000000000017941 */ /* 0x000fea0003800000 */
.L_x_283:
        /* <DEDUP_REMOVED lines=13> */
.L_x_286:
[----:B------:R-:W-:Y:S05]  /*20f50*/  BSYNC B1 ;  /* 0x0000000000017941 */ /* 0x000fea0003800000 */
.L_x_285:
        /* <DEDUP_REMOVED lines=13> */
.L_x_288:
[----:B------:R-:W-:Y:S05]  /*21030*/  BSYNC B1 ;  /* 0x0000000000017941 */ /* 0x000fea0003800000 */
.L_x_287:
        /* <DEDUP_REMOVED lines=13> */
.L_x_290:
[----:B------:R-:W-:Y:S05]  /*21110*/  BSYNC B1 ;  /* 0x0000000000017941 */ /* 0x000fea0003800000 */
.L_x_289:
        /* <DEDUP_REMOVED lines=13> */
.L_x_292:
[----:B------:R-:W-:Y:S05]  /*211f0*/  BSYNC B1 ;  /* 0x0000000000017941 */ /* 0x000fea0003800000 */
.L_x_291:
        /* <DEDUP_REMOVED lines=13> */
.L_x_294:
[----:B------:R-:W-:Y:S05]  /*212d0*/  BSYNC B1 ;  /* 0x0000000000017941 */ /* 0x000fea0003800000 */
.L_x_293:
        /* <DEDUP_REMOVED lines=13> */
.L_x_296:
[----:B------:R-:W-:Y:S05]  /*213b0*/  BSYNC B1 ;  /* 0x0000000000017941 */ /* 0x000fea0003800000 */
.L_x_295:
        /* <DEDUP_REMOVED lines=13> */
.L_x_298:
[----:B------:R-:W-:Y:S05]  /*21490*/  BSYNC B1 ;  /* 0x0000000000017941 */ /* 0x000fea0003800000 */
.L_x_297:
        /* <DEDUP_REMOVED lines=13> */
.L_x_300:
[----:B------:R-:W-:Y:S05]  /*21570*/  BSYNC B1 ;  /* 0x0000000000017941 */ /* 0x000fea0003800000 */
.L_x_299:
        /* <DEDUP_REMOVED lines=13> */
.L_x_302:
[----:B------:R-:W-:Y:S05]  /*21650*/  BSYNC B1 ;  /* 0x0000000000017941 */ /* 0x000fea0003800000 */
.L_x_301:
        /* <DEDUP_REMOVED lines=13> */
.L_x_304:
[----:B------:R-:W-:Y:S05]  /*21730*/  BSYNC B1 ;  /* 0x0000000000017941 */ /* 0x000fea0003800000 */
.L_x_303:
        /* <DEDUP_REMOVED lines=13> */
.L_x_306:
[----:B------:R-:W-:Y:S05]  /*21810*/  BSYNC B1 ;  /* 0x0000000000017941 */ /* 0x000fea0003800000 */
.L_x_305:
        /* <DEDUP_REMOVED lines=13> */
.L_x_308:
[----:B------:R-:W-:Y:S05]  /*218f0*/  BSYNC B1 ;  /* 0x0000000000017941 */ /* 0x000fea0003800000 */
.L_x_307:
        /* <DEDUP_REMOVED lines=13> */
.L_x_310:
[----:B------:R-:W-:Y:S05]  /*219d0*/  BSYNC B1 ;  /* 0x0000000000017941 */ /* 0x000fea0003800000 */
.L_x_309:
        /* <DEDUP_REMOVED lines=13> */
.L_x_312:
[----:B------:R-:W-:Y:S05]  /*21ab0*/  BSYNC B1 ;  /* 0x0000000000017941 */ /* 0x000fea0003800000 */
.L_x_311:
        /* <DEDUP_REMOVED lines=13> */
.L_x_314:
[----:B------:R-:W-:Y:S05]  /*21b90*/  BSYNC B1 ;  /* 0x0000000000017941 */ /* 0x000fea0003800000 */
.L_x_313:
        /* <DEDUP_REMOVED lines=13> */
.L_x_316:
[----:B------:R-:W-:Y:S05]  /*21c70*/  BSYNC B1 ;  /* 0x0000000000017941 */ /* 0x000fea0003800000 */
.L_x_315:
        /* <DEDUP_REMOVED lines=13> */
.L_x_318:
[----:B------:R-:W-:Y:S05]  /*21d50*/  BSYNC B1 ;  /* 0x0000000000017941 */ /* 0x000fea0003800000 */
.L_x_317:
        /* <DEDUP_REMOVED lines=13> */
.L_x_320:
[----:B------:R-:W-:Y:S05]  /*21e30*/  BSYNC B1 ;  /* 0x0000000000017941 */ /* 0x000fea0003800000 */
.L_x_319:
        /* <DEDUP_REMOVED lines=13> */
.L_x_322:
[----:B------:R-:W-:Y:S05]  /*21f10*/  BSYNC B1 ;  /* 0x0000000000017941 */ /* 0x000fea0003800000 */
.L_x_321:
        /* <DEDUP_REMOVED lines=13> */
.L_x_324:
[----:B------:R-:W-:Y:S05]  /*21ff0*/  BSYNC B1 ;  /* 0x0000000000017941 */ /* 0x000fea0003800000 */
.L_x_323:
        /* <DEDUP_REMOVED lines=13> */
.L_x_326:
[----:B------:R-:W-:Y:S05]  /*220d0*/  BSYNC B1 ;  /* 0x0000000000017941 */ /* 0x000fea0003800000 */
.L_x_325:
        /* <DEDUP_REMOVED lines=13> */
.L_x_328:
[----:B------:R-:W-:Y:S05]  /*221b0*/  BSYNC B1 ;  /* 0x0000000000017941 */ /* 0x000fea0003800000 */
.L_x_327:
        /* <DEDUP_REMOVED lines=13> */
.L_x_330:
[----:B------:R-:W-:Y:S05]  /*22290*/  BSYNC B1 ;  /* 0x0000000000017941 */ /* 0x000fea0003800000 */
.L_x_329:
        /* <DEDUP_REMOVED lines=13> */
.L_x_332:
[----:B------:R-:W-:Y:S05]  /*22370*/  BSYNC B1 ;  /* 0x0000000000017941 */ /* 0x000fea0003800000 */
.L_x_331:
        /* <DEDUP_REMOVED lines=13> */
.L_x_334:
[----:B------:R-:W-:Y:S05]  /*22450*/  BSYNC B1 ;  /* 0x0000000000017941 */ /* 0x000fea0003800000 */
.L_x_333:
        /* <DEDUP_REMOVED lines=13> */
.L_x_336:
[----:B------:R-:W-:Y:S05]  /*22530*/  BSYNC B1 ;  /* 0x0000000000017941 */ /* 0x000fea0003800000 */
.L_x_335:
        /* <DEDUP_REMOVED lines=13> */
.L_x_338:
[----:B------:R-:W-:Y:S05]  /*22610*/  BSYNC B1 ;  /* 0x0000000000017941 */ /* 0x000fea0003800000 */
.L_x_337:
        /* <DEDUP_REMOVED lines=13> */
.L_x_340:
[----:B------:R-:W-:Y:S05]  /*226f0*/  BSYNC B1 ;  /* 0x0000000000017941 */ /* 0x000fea0003800000 */
.L_x_339:
        /* <DEDUP_REMOVED lines=13> */
.L_x_342:
[----:B------:R-:W-:Y:S05]  /*227d0*/  BSYNC B1 ;  /* 0x0000000000017941 */ /* 0x000fea0003800000 */
.L_x_341:
        /* <DEDUP_REMOVED lines=13> */
.L_x_344:
[----:B------:R-:W-:Y:S05]  /*228b0*/  BSYNC B1 ;  /* 0x0000000000017941 */ /* 0x000fea0003800000 */
.L_x_343:
        /* <DEDUP_REMOVED lines=13> */
.L_x_346:
[----:B------:R-:W-:Y:S05]  /*22990*/  BSYNC B1 ;  /* 0x0000000000017941 */ /* 0x000fea0003800000 */
.L_x_345:
        /* <DEDUP_REMOVED lines=13> */
.L_x_348:
[----:B------:R-:W-:Y:S05]  /*22a70*/  BSYNC B1 ;  /* 0x0000000000017941 */ /* 0x000fea0003800000 */
.L_x_347:
        /* <DEDUP_REMOVED lines=13> */
.L_x_350:
[----:B------:R-:W-:Y:S05]  /*22b50*/  BSYNC B1 ;  /* 0x0000000000017941 */ /* 0x000fea0003800000 */
.L_x_349:
        /* <DEDUP_REMOVED lines=13> */
.L_x_352:
[----:B------:R-:W-:Y:S05]  /*22c30*/  BSYNC B1 ;  /* 0x0000000000017941 */ /* 0x000fea0003800000 */
.L_x_351:
        /* <DEDUP_REMOVED lines=13> */
.L_x_354:
[----:B------:R-:W-:Y:S05]  /*22d10*/  BSYNC B1 ;  /* 0x0000000000017941 */ /* 0x000fea0003800000 */
.L_x_353:
        /* <DEDUP_REMOVED lines=13> */
.L_x_356:
[----:B------:R-:W-:Y:S05]  /*22df0*/  BSYNC B1 ;  /* 0x0000000000017941 */ /* 0x000fea0003800000 */
.L_x_355:
        /* <DEDUP_REMOVED lines=13> */
.L_x_358:
[----:B------:R-:W-:Y:S05]  /*22ed0*/  BSYNC B1 ;  /* 0x0000000000017941 */ /* 0x000fea0003800000 */
.L_x_357:
        /* <DEDUP_REMOVED lines=13> */
.L_x_360:
[----:B------:R-:W-:Y:S05]  /*22fb0*/  BSYNC B1 ;  /* 0x0000000000017941 */ /* 0x000fea0003800000 */
.L_x_359:
        /* <DEDUP_REMOVED lines=13> */
.L_x_362:
[----:B------:R-:W-:Y:S05]  /*23090*/  BSYNC B1 ;  /* 0x0000000000017941 */ /* 0x000fea0003800000 */
.L_x_361:
        /* <DEDUP_REMOVED lines=13> */
.L_x_364:
[----:B------:R-:W-:Y:S05]  /*23170*/  BSYNC B1 ;  /* 0x0000000000017941 */ /* 0x000fea0003800000 */
.L_x_363:
        /* <DEDUP_REMOVED lines=13> */
.L_x_366:
[----:B------:R-:W-:Y:S05]  /*23250*/  BSYNC B1 ;  /* 0x0000000000017941 */ /* 0x000fea0003800000 */
.L_x_365:
        /* <DEDUP_REMOVED lines=13> */
.L_x_368:
[----:B------:R-:W-:Y:S05]  /*23330*/  BSYNC B1 ;  /* 0x0000000000017941 */ /* 0x000fea0003800000 */
.L_x_367:
        /* <DEDUP_REMOVED lines=13> */
.L_x_370:
[----:B------:R-:W-:Y:S05]  /*23410*/  BSYNC B1 ;  /* 0x0000000000017941 */ /* 0x000fea0003800000 */
.L_x_369:
        /* <DEDUP_REMOVED lines=13> */
.L_x_372:
[----:B------:R-:W-:Y:S05]  /*234f0*/  BSYNC B1 ;  /* 0x0000000000017941 */ /* 0x000fea0003800000 */
.L_x_371:
        /* <DEDUP_REMOVED lines=13> */
.L_x_374:
[----:B------:R-:W-:Y:S05]  /*235d0*/  BSYNC B1 ;  /* 0x0000000000017941 */ /* 0x000fea0003800000 */
.L_x_373:
        /* <DEDUP_REMOVED lines=13> */
.L_x_376:
[----:B------:R-:W-:Y:S05]  /*236b0*/  BSYNC B1 ;  /* 0x0000000000017941 */ /* 0x000fea0003800000 */
.L_x_375:
        /* <DEDUP_REMOVED lines=13> */
.L_x_378:
[----:B------:R-:W-:Y:S05]  /*23790*/  BSYNC B1 ;  /* 0x0000000000017941 */ /* 0x000fea0003800000 */
.L_x_377:
        /* <DEDUP_REMOVED lines=13> */
.L_x_380:
[----:B------:R-:W-:Y:S05]  /*23870*/  BSYNC B1 ;  /* 0x0000000000017941 */ /* 0x000fea0003800000 */
.L_x_379:
        /* <DEDUP_REMOVED lines=13> */
.L_x_382:
[----:B------:R-:W-:Y:S05]  /*23950*/  BSYNC B1 ;  /* 0x0000000000017941 */ /* 0x000fea0003800000 */
.L_x_381:
        /* <DEDUP_REMOVED lines=13> */
.L_x_384:
[----:B------:R-:W-:Y:S05]  /*23a30*/  BSYNC B1 ;  /* 0x0000000000017941 */ /* 0x000fea0003800000 */
.L_x_383:
        /* <DEDUP_REMOVED lines=13> */
.L_x_386:
[----:B------:R-:W-:Y:S05]  /*23b10*/  BSYNC B1 ;  /* 0x0000000000017941 */ /* 0x000fea0003800000 */
.L_x_385:
        /* <DEDUP_REMOVED lines=13> */
.L_x_388:
[----:B------:R-:W-:Y:S05]  /*23bf0*/  BSYNC B1 ;  /* 0x0000000000017941 */ /* 0x000fea0003800000 */
.L_x_387:
        /* <DEDUP_REMOVED lines=13> */
.L_x_390:
[----:B------:R-:W-:Y:S05]  /*23cd0*/  BSYNC B1 ;  /* 0x0000000000017941 */ /* 0x000fea0003800000 */
.L_x_389:
        /* <DEDUP_REMOVED lines=13> */
.L_x_392:
[----:B------:R-:W-:Y:S05]  /*23db0*/  BSYNC B1 ;  /* 0x0000000000017941 */ /* 0x000fea0003800000 */
.L_x_391:
        /* <DEDUP_REMOVED lines=13> */
.L_x_394:
[----:B------:R-:W-:Y:S05]  /*23e90*/  BSYNC B1 ;  /* 0x0000000000017941 */ /* 0x000fea0003800000 */
.L_x_393:
        /* <DEDUP_REMOVED lines=13> */
.L_x_396:
[----:B------:R-:W-:Y:S05]  /*23f70*/  BSYNC B1 ;  /* 0x0000000000017941 */ /* 0x000fea0003800000 */
.L_x_395:
        /* <DEDUP_REMOVED lines=13> */
.L_x_398:
[----:B------:R-:W-:Y:S05]  /*24050*/  BSYNC B1 ;  /* 0x0000000000017941 */ /* 0x000fea0003800000 */
.L_x_397:
        /* <DEDUP_REMOVED lines=13> */
.L_x_400:
[----:B------:R-:W-:Y:S05]  /*24130*/  BSYNC B1 ;  /* 0x0000000000017941 */ /* 0x000fea0003800000 */
.L_x_399:
        /* <DEDUP_REMOVED lines=13> */
.L_x_402:
[----:B------:R-:W-:Y:S05]  /*24210*/  BSYNC B1 ;  /* 0x0000000000017941 */ /* 0x000fea0003800000 */
.L_x_401:
        /* <DEDUP_REMOVED lines=13> */
.L_x_404:
[----:B------:R-:W-:Y:S05]  /*242f0*/  BSYNC B1 ;  /* 0x0000000000017941 */ /* 0x000fea0003800000 */
.L_x_403:
        /* <DEDUP_REMOVED lines=13> */
.L_x_406:
[----:B------:R-:W-:Y:S05]  /*243d0*/  BSYNC B1 ;  /* 0x0000000000017941 */ /* 0x000fea0003800000 */
.L_x_405:
        /* <DEDUP_REMOVED lines=13> */
.L_x_408:
[----:B------:R-:W-:Y:S05]  /*244b0*/  BSYNC B1 ;  /* 0x0000000000017941 */ /* 0x000fea0003800000 */
.L_x_407:
        /* <DEDUP_REMOVED lines=13> */
.L_x_410:
[----:B------:R-:W-:Y:S05]  /*24590*/  BSYNC B1 ;  /* 0x0000000000017941 */ /* 0x000fea0003800000 */
.L_x_409:
        /* <DEDUP_REMOVED lines=13> */
.L_x_412:
[----:B------:R-:W-:Y:S05]  /*24670*/  BSYNC B1 ;  /* 0x0000000000017941 */ /* 0x000fea0003800000 */
.L_x_411:
        /* <DEDUP_REMOVED lines=13> */
.L_x_414:
[----:B------:R-:W-:Y:S05]  /*24750*/  BSYNC B1 ;  /* 0x0000000000017941 */ /* 0x000fea0003800000 */
.L_x_413:
        /* <DEDUP_REMOVED lines=13> */
.L_x_416:
[----:B------:R-:W-:Y:S05]  /*24830*/  BSYNC B1 ;  /* 0x0000000000017941 */ /* 0x000fea0003800000 */
.L_x_415:
        /* <DEDUP_REMOVED lines=13> */
.L_x_418:
[----:B------:R-:W-:Y:S05]  /*24910*/  BSYNC B1 ;  /* 0x0000000000017941 */ /* 0x000fea0003800000 */
.L_x_417:
        /* <DEDUP_REMOVED lines=13> */
.L_x_420:
[----:B------:R-:W-:Y:S05]  /*249f0*/  BSYNC B1 ;  /* 0x0000000000017941 */ /* 0x000fea0003800000 */
.L_x_419:
        /* <DEDUP_REMOVED lines=13> */
.L_x_422:
[----:B------:R-:W-:Y:S05]  /*24ad0*/  BSYNC B1 ;  /* 0x0000000000017941 */ /* 0x000fea0003800000 */
.L_x_421:
        /* <DEDUP_REMOVED lines=13> */
.L_x_424:
[----:B------:R-:W-:Y:S05]  /*24bb0*/  BSYNC B1 ;  /* 0x0000000000017941 */ /* 0x000fea0003800000 */
.L_x_423:
        /* <DEDUP_REMOVED lines=13> */
.L_x_426:
[----:B------:R-:W-:Y:S05]  /*24c90*/  BSYNC B1 ;  /* 0x0000000000017941 */ /* 0x000fea0003800000 */
.L_x_425:
        /* <DEDUP_REMOVED lines=13> */
.L_x_428:
[----:B------:R-:W-:Y:S05]  /*24d70*/  BSYNC B1 ;  /* 0x0000000000017941 */ /* 0x000fea0003800000 */
.L_x_427:
        /* <DEDUP_REMOVED lines=13> */
.L_x_430:
[----:B------:R-:W-:Y:S05]  /*24e50*/  BSYNC B1 ;  /* 0x0000000000017941 */ /* 0x000fea0003800000 */
.L_x_429:
        /* <DEDUP_REMOVED lines=13> */
.L_x_432:
[----:B------:R-:W-:Y:S05]  /*24f30*/  BSYNC B1 ;  /* 0x0000000000017941 */ /* 0x000fea0003800000 */
.L_x_431:
        /* <DEDUP_REMOVED lines=13> */
.L_x_434:
[----:B------:R-:W-:Y:S05]  /*25010*/  BSYNC B1 ;  /* 0x0000000000017941 */ /* 0x000fea0003800000 */
.L_x_433:
        /* <DEDUP_REMOVED lines=13> */
.L_x_436:
[----:B------:R-:W-:Y:S05]  /*250f0*/  BSYNC B1 ;  /* 0x0000000000017941 */ /* 0x000fea0003800000 */
.L_x_435:
        /* <DEDUP_REMOVED lines=13> */
.L_x_438:
[----:B------:R-:W-:Y:S05]  /*251d0*/  BSYNC B1 ;  /* 0x0000000000017941 */ /* 0x000fea0003800000 */
.L_x_437:
        /* <DEDUP_REMOVED lines=13> */
.L_x_440:
[----:B------:R-:W-:Y:S05]  /*252b0*/  BSYNC B1 ;  /* 0x0000000000017941 */ /* 0x000fea0003800000 */
.L_x_439:
        /* <DEDUP_REMOVED lines=13> */
.L_x_442:
[----:B------:R-:W-:Y:S05]  /*25390*/  BSYNC B1 ;  /* 0x0000000000017941 */ /* 0x000fea0003800000 */
.L_x_441:
        /* <DEDUP_REMOVED lines=13> */
.L_x_444:
[----:B------:R-:W-:Y:S05]  /*25470*/  BSYNC B1 ;  /* 0x0000000000017941 */ /* 0x000fea0003800000 */
.L_x_443:
        /* <DEDUP_REMOVED lines=13> */
.L_x_446:
[----:B------:R-:W-:Y:S05]  /*25550*/  BSYNC B1 ;  /* 0x0000000000017941 */ /* 0x000fea0003800000 */
.L_x_445:
        /* <DEDUP_REMOVED lines=13> */
.L_x_448:
[----:B------:R-:W-:Y:S05]  /*25630*/  BSYNC B1 ;  /* 0x0000000000017941 */ /* 0x000fea0003800000 */
.L_x_447:
        /* <DEDUP_REMOVED lines=13> */
.L_x_450:
[----:B------:R-:W-:Y:S05]  /*25710*/  BSYNC B1 ;  /* 0x0000000000017941 */ /* 0x000fea0003800000 */
.L_x_449:
        /* <DEDUP_REMOVED lines=13> */
.L_x_452:
[----:B------:R-:W-:Y:S05]  /*257f0*/  BSYNC B1 ;  /* 0x0000000000017941 */ /* 0x000fea0003800000 */
.L_x_451:
        /* <DEDUP_REMOVED lines=13> */
.L_x_454:
[----:B------:R-:W-:Y:S05]  /*258d0*/  BSYNC B1 ;  /* 0x0000000000017941 */ /* 0x000fea0003800000 */
.L_x_453:
        /* <DEDUP_REMOVED lines=13> */
.L_x_456:
[----:B------:R-:W-:Y:S05]  /*259b0*/  BSYNC B1 ;  /* 0x0000000000017941 */ /* 0x000fea0003800000 */
.L_x_455:
        /* <DEDUP_REMOVED lines=13> */
.L_x_458:
[----:B------:R-:W-:Y:S05]  /*25a90*/  BSYNC B1 ;  /* 0x0000000000017941 */ /* 0x000fea0003800000 */
.L_x_457:
        /* <DEDUP_REMOVED lines=13> */
.L_x_460:
[----:B------:R-:W-:Y:S05]  /*25b70*/  BSYNC B1 ;  /* 0x0000000000017941 */ /* 0x000fea0003800000 */
.L_x_459:
        /* <DEDUP_REMOVED lines=13> */
.L_x_462:
[----:B------:R-:W-:Y:S05]  /*25c50*/  BSYNC B1 ;  /* 0x0000000000017941 */ /* 0x000fea0003800000 */
.L_x_461:
        /* <DEDUP_REMOVED lines=13> */
.L_x_464:
[----:B------:R-:W-:Y:S05]  /*25d30*/  BSYNC B1 ;  /* 0x0000000000017941 */ /* 0x000fea0003800000 */
.L_x_463:
        /* <DEDUP_REMOVED lines=13> */
.L_x_466:
[----:B------:R-:W-:Y:S05]  /*25e10*/  BSYNC B1 ;  /* 0x0000000000017941 */ /* 0x000fea0003800000 */
.L_x_465:
        /* <DEDUP_REMOVED lines=13> */
.L_x_468:
[----:B------:R-:W-:Y:S05]  /*25ef0*/  BSYNC B1 ;  /* 0x0000000000017941 */ /* 0x000fea0003800000 */
.L_x_467:
        /* <DEDUP_REMOVED lines=13> */
.L_x_470:
[----:B------:R-:W-:Y:S05]  /*25fd0*/  BSYNC B1 ;  /* 0x0000000000017941 */ /* 0x000fea0003800000 */
.L_x_469:
        /* <DEDUP_REMOVED lines=13> */
.L_x_472:
[----:B------:R-:W-:Y:S05]  /*260b0*/  BSYNC B1 ;  /* 0x0000000000017941 */ /* 0x000fea0003800000 */
.L_x_471:
        /* <DEDUP_REMOVED lines=13> */
.L_x_474:
[----:B------:R-:W-:Y:S05]  /*26190*/  BSYNC B1 ;  /* 0x0000000000017941 */ /* 0x000fea0003800000 */
.L_x_473:
        /* <DEDUP_REMOVED lines=13> */
.L_x_476:
[----:B------:R-:W-:Y:S05]  /*26270*/  BSYNC B1 ;  /* 0x0000000000017941 */ /* 0x000fea0003800000 */
.L_x_475:
        /* <DEDUP_REMOVED lines=13> */
.L_x_478:
[----:B------:R-:W-:Y:S05]  /*26350*/  BSYNC B1 ;  /* 0x0000000000017941 */ /* 0x000fea0003800000 */
.L_x_477:
        /* <DEDUP_REMOVED lines=13> */
.L_x_480:
[----:B------:R-:W-:Y:S05]  /*26430*/  BSYNC B1 ;  /* 0x0000000000017941 */ /* 0x000fea0003800000 */
.L_x_479:
        /* <DEDUP_REMOVED lines=13> */
.L_x_482:
[----:B------:R-:W-:Y:S05]  /*26510*/  BSYNC B1 ;  /* 0x0000000000017941 */ /* 0x000fea0003800000 */
.L_x_481:
        /* <DEDUP_REMOVED lines=13> */
.L_x_484:
[----:B------:R-:W-:Y:S05]  /*265f0*/  BSYNC B1 ;  /* 0x0000000000017941 */ /* 0x000fea0003800000 */
.L_x_483:
        /* <DEDUP_REMOVED lines=13> */
.L_x_486:
[----:B------:R-:W-:Y:S05]  /*266d0*/  BSYNC B1 ;  /* 0x0000000000017941 */ /* 0x000fea0003800000 */
.L_x_485:
        /* <DEDUP_REMOVED lines=13> */
.L_x_488:
[----:B------:R-:W-:Y:S05]  /*267b0*/  BSYNC B1 ;  /* 0x0000000000017941 */ /* 0x000fea0003800000 */
.L_x_487:
        /* <DEDUP_REMOVED lines=13> */
.L_x_490:
[----:B------:R-:W-:Y:S05]  /*26890*/  BSYNC B1 ;  /* 0x0000000000017941 */ /* 0x000fea0003800000 */
.L_x_489:
        /* <DEDUP_REMOVED lines=13> */
.L_x_492:
[----:B------:R-:W-:Y:S05]  /*26970*/  BSYNC B1 ;  /* 0x0000000000017941 */ /* 0x000fea0003800000 */
.L_x_491:
        /* <DEDUP_REMOVED lines=13> */
.L_x_494:
[----:B------:R-:W-:Y:S05]  /*26a50*/  BSYNC B1 ;  /* 0x0000000000017941 */ /* 0x000fea0003800000 */
.L_x_493:
        /* <DEDUP_REMOVED lines=13> */
.L_x_496:
[----:B------:R-:W-:Y:S05]  /*26b30*/  BSYNC B1 ;  /* 0x0000000000017941 */ /* 0x000fea0003800000 */
.L_x_495:
        /* <DEDUP_REMOVED lines=13> */
.L_x_498:
[----:B------:R-:W-:Y:S05]  /*26c10*/  BSYNC B1 ;  /* 0x0000000000017941 */ /* 0x000fea0003800000 */
.L_x_497:
        /* <DEDUP_REMOVED lines=13> */
.L_x_500:
[----:B------:R-:W-:Y:S05]  /*26cf0*/  BSYNC B1 ;  /* 0x0000000000017941 */ /* 0x000fea0003800000 */
.L_x_499:
        /* <DEDUP_REMOVED lines=13> */
.L_x_502:
[----:B------:R-:W-:Y:S05]  /*26dd0*/  BSYNC B1 ;  /* 0x0000000000017941 */ /* 0x000fea0003800000 */
.L_x_501:
        /* <DEDUP_REMOVED lines=13> */
.L_x_504:
[----:B------:R-:W-:Y:S05]  /*26eb0*/  BSYNC B1 ;  /* 0x0000000000017941 */ /* 0x000fea0003800000 */
.L_x_503:
        /* <DEDUP_REMOVED lines=13> */
.L_x_506:
[----:B------:R-:W-:Y:S05]  /*26f90*/  BSYNC B1 ;  /* 0x0000000000017941 */ /* 0x000fea0003800000 */
.L_x_505:
        /* <DEDUP_REMOVED lines=13> */
.L_x_508:
[----:B------:R-:W-:Y:S05]  /*27070*/  BSYNC B1 ;  /* 0x0000000000017941 */ /* 0x000fea0003800000 */
.L_x_507:
        /* <DEDUP_REMOVED lines=13> */
.L_x_510:
[----:B------:R-:W-:Y:S05]  /*27150*/  BSYNC B1 ;  /* 0x0000000000017941 */ /* 0x000fea0003800000 */
.L_x_509:
        /* <DEDUP_REMOVED lines=13> */
.L_x_512:
[----:B------:R-:W-:Y:S05]  /*27230*/  BSYNC B1 ;  /* 0x0000000000017941 */ /* 0x000fea0003800000 */
.L_x_511:
        /* <DEDUP_REMOVED lines=13> */
.L_x_514:
[----:B------:R-:W-:Y:S05]  /*27310*/  BSYNC B1 ;  /* 0x0000000000017941 */ /* 0x000fea0003800000 */
.L_x_513:
        /* <DEDUP_REMOVED lines=13> */
.L_x_516:
[----:B------:R-:W-:Y:S05]  /*273f0*/  BSYNC B1 ;  /* 0x0000000000017941 */ /* 0x000fea0003800000 */
.L_x_515:
        /* <DEDUP_REMOVED lines=13> */
.L_x_518:
[----:B------:R-:W-:Y:S05]  /*274d0*/  BSYNC B1 ;  /* 0x0000000000017941 */ /* 0x000fea0003800000 */
.L_x_517:
        /* <DEDUP_REMOVED lines=13> */
.L_x_520:
[----:B------:R-:W-:Y:S05]  /*275b0*/  BSYNC B1 ;  /* 0x0000000000017941 */ /* 0x000fea0003800000 */
.L_x_519:
        /* <DEDUP_REMOVED lines=13> */
.L_x_522:
[----:B------:R-:W-:Y:S05]  /*27690*/  BSYNC B1 ;  /* 0x0000000000017941 */ /* 0x000fea0003800000 */
.L_x_521:
        /* <DEDUP_REMOVED lines=13> */
.L_x_524:
[----:B------:R-:W-:Y:S05]  /*27770*/  BSYNC B1 ;  /* 0x0000000000017941 */ /* 0x000fea0003800000 */
.L_x_523:
        /* <DEDUP_REMOVED lines=13> */
.L_x_526:
[----:B------:R-:W-:Y:S05]  /*27850*/  BSYNC B1 ;  /* 0x0000000000017941 */ /* 0x000fea0003800000 */
.L_x_525:
        /* <DEDUP_REMOVED lines=13> */
.L_x_528:
[----:B------:R-:W-:Y:S05]  /*27930*/  BSYNC B1 ;  /* 0x0000000000017941 */ /* 0x000fea0003800000 */
.L_x_527:
        /* <DEDUP_REMOVED lines=13> */
.L_x_530:
[----:B------:R-:W-:Y:S05]  /*27a10*/  BSYNC B1 ;  /* 0x0000000000017941 */ /* 0x000fea0003800000 */
.L_x_529:
        /* <DEDUP_REMOVED lines=13> */
.L_x_532:
[----:B------:R-:W-:Y:S05]  /*27af0*/  BSYNC B1 ;  /* 0x0000000000017941 */ /* 0x000fea0003800000 */
.L_x_531:
        /* <DEDUP_REMOVED lines=13> */
.L_x_534:
[----:B------:R-:W-:Y:S05]  /*27bd0*/  BSYNC B1 ;  /* 0x0000000000017941 */ /* 0x000fea0003800000 */
.L_x_533:
        /* <DEDUP_REMOVED lines=13> */
.L_x_536:
[----:B------:R-:W-:Y:S05]  /*27cb0*/  BSYNC B1 ;  /* 0x0000000000017941 */ /* 0x000fea0003800000 */
.L_x_535:
        /* <DEDUP_REMOVED lines=13> */
.L_x_538:
[----:B------:R-:W-:Y:S05]  /*27d90*/  BSYNC B1 ;  /* 0x0000000000017941 */ /* 0x000fea0003800000 */
.L_x_537:
        /* <DEDUP_REMOVED lines=13> */
.L_x_540:
[----:B------:R-:W-:Y:S05]  /*27e70*/  BSYNC B1 ;  /* 0x0000000000017941 */ /* 0x000fea0003800000 */
.L_x_539:
        /* <DEDUP_REMOVED lines=13> */
.L_x_542:
[----:B------:R-:W-:Y:S05]  /*27f50*/  BSYNC B1 ;  /* 0x0000000000017941 */ /* 0x000fea0003800000 */
.L_x_541:
        /* <DEDUP_REMOVED lines=13> */
.L_x_544:
[----:B------:R-:W-:Y:S05]  /*28030*/  BSYNC B1 ;  /* 0x0000000000017941 */ /* 0x000fea0003800000 */
.L_x_543:
        /* <DEDUP_REMOVED lines=13> */
.L_x_546:
[----:B------:R-:W-:Y:S05]  /*28110*/  BSYNC B1 ;  /* 0x0000000000017941 */ /* 0x000fea0003800000 */
.L_x_545:
        /* <DEDUP_REMOVED lines=13> */
.L_x_548:
[----:B------:R-:W-:Y:S05]  /*281f0*/  BSYNC B1 ;  /* 0x0000000000017941 */ /* 0x000fea0003800000 */
.L_x_547:
        /* <DEDUP_REMOVED lines=13> */
.L_x_550:
[----:B------:R-:W-:Y:S05]  /*282d0*/  BSYNC B1 ;  /* 0x0000000000017941 */ /* 0x000fea0003800000 */
.L_x_549:
        /* <DEDUP_REMOVED lines=13> */
.L_x_552:
[----:B------:R-:W-:Y:S05]  /*283b0*/  BSYNC B1 ;  /* 0x0000000000017941 */ /* 0x000fea0003800000 */
.L_x_551:
        /* <DEDUP_REMOVED lines=13> */
.L_x_554:
[----:B------:R-:W-:Y:S05]  /*28490*/  BSYNC B1 ;  /* 0x0000000000017941 */ /* 0x000fea0003800000 */
.L_x_553:
        /* <DEDUP_REMOVED lines=13> */
.L_x_556:
[----:B------:R-:W-:Y:S05]  /*28570*/  BSYNC B1 ;  /* 0x0000000000017941 */ /* 0x000fea0003800000 */
.L_x_555:
        /* <DEDUP_REMOVED lines=13> */
.L_x_558:
[----:B------:R-:W-:Y:S05]  /*28650*/  BSYNC B1 ;  /* 0x0000000000017941 */ /* 0x000fea0003800000 */
.L_x_557:
        /* <DEDUP_REMOVED lines=13> */
.L_x_560:
[----:B------:R-:W-:Y:S05]  /*28730*/  BSYNC B1 ;  /* 0x0000000000017941 */ /* 0x000fea0003800000 */
.L_x_559:
        /* <DEDUP_REMOVED lines=13> */
.L_x_562:
[----:B------:R-:W-:Y:S05]  /*28810*/  BSYNC B1 ;  /* 0x0000000000017941 */ /* 0x000fea0003800000 */
.L_x_561:
        /* <DEDUP_REMOVED lines=13> */
.L_x_564:
[----:B------:R-:W-:Y:S05]  /*288f0*/  BSYNC B1 ;  /* 0x0000000000017941 */ /* 0x000fea0003800000 */
.L_x_563:
        /* <DEDUP_REMOVED lines=13> */
.L_x_566:
[----:B------:R-:W-:Y:S05]  /*289d0*/  BSYNC B1 ;  /* 0x0000000000017941 */ /* 0x000fea0003800000 */
.L_x_565:
        /* <DEDUP_REMOVED lines=13> */
.L_x_568:
[----:B------:R-:W-:Y:S05]  /*28ab0*/  BSYNC B1 ;  /* 0x0000000000017941 */ /* 0x000fea0003800000 */
.L_x_567:
        /* <DEDUP_REMOVED lines=13> */
.L_x_570:
[----:B------:R-:W-:Y:S05]  /*28b90*/  BSYNC B1 ;  /* 0x0000000000017941 */ /* 0x000fea0003800000 */
.L_x_569:
        /* <DEDUP_REMOVED lines=13> */
.L_x_572:
[----:B------:R-:W-:Y:S05]  /*28c70*/  BSYNC B1 ;  /* 0x0000000000017941 */ /* 0x000fea0003800000 */
.L_x_571:
        /* <DEDUP_REMOVED lines=13> */
.L_x_574:
[----:B------:R-:W-:Y:S05]  /*28d50*/  BSYNC B1 ;  /* 0x0000000000017941 */ /* 0x000fea0003800000 */
.L_x_573:
        /* <DEDUP_REMOVED lines=13> */
.L_x_576:
[----:B------:R-:W-:Y:S05]  /*28e30*/  BSYNC B1 ;  /* 0x0000000000017941 */ /* 0x000fea0003800000 */
.L_x_575:
        /* <DEDUP_REMOVED lines=13> */
.L_x_578:
[----:B------:R-:W-:Y:S05]  /*28f10*/  BSYNC B1 ;  /* 0x0000000000017941 */ /* 0x000fea0003800000 */
.L_x_577:
        /* <DEDUP_REMOVED lines=13> */
.L_x_580:
[----:B------:R-:W-:Y:S05]  /*28ff0*/  BSYNC B1 ;  /* 0x0000000000017941 */ /* 0x000fea0003800000 */
.L_x_579:
        /* <DEDUP_REMOVED lines=13> */
.L_x_582:
[----:B------:R-:W-:Y:S05]  /*290d0*/  BSYNC B1 ;  /* 0x0000000000017941 */ /* 0x000fea0003800000 */
.L_x_581:
        /* <DEDUP_REMOVED lines=13> */
.L_x_584:
[----:B------:R-:W-:Y:S05]  /*291b0*/  BSYNC B1 ;  /* 0x0000000000017941 */ /* 0x000fea0003800000 */
.L_x_583:
        /* <DEDUP_REMOVED lines=13> */
.L_x_586:
[----:B------:R-:W-:Y:S05]  /*29290*/  BSYNC B1 ;  /* 0x0000000000017941 */ /* 0x000fea0003800000 */
.L_x_585:
        /* <DEDUP_REMOVED lines=13> */
.L_x_588:
[----:B------:R-:W-:Y:S05]  /*29370*/  BSYNC B1 ;  /* 0x0000000000017941 */ /* 0x000fea0003800000 */
.L_x_587:
        /* <DEDUP_REMOVED lines=13> */
.L_x_590:
[----:B------:R-:W-:Y:S05]  /*29450*/  BSYNC B1 ;  /* 0x0000000000017941 */ /* 0x000fea0003800000 */
.L_x_589:
        /* <DEDUP_REMOVED lines=13> */
.L_x_592:
[----:B------:R-:W-:Y:S05]  /*29530*/  BSYNC B1 ;  /* 0x0000000000017941 */ /* 0x000fea0003800000 */
.L_x_591:
        /* <DEDUP_REMOVED lines=13> */
.L_x_594:
[----:B------:R-:W-:Y:S05]  /*29610*/  BSYNC B1 ;  /* 0x0000000000017941 */ /* 0x000fea0003800000 */
.L_x_593:
        /* <DEDUP_REMOVED lines=13> */
.L_x_596:
[----:B------:R-:W-:Y:S05]  /*296f0*/  BSYNC B1 ;  /* 0x0000000000017941 */ /* 0x000fea0003800000 */
.L_x_595:
        /* <DEDUP_REMOVED lines=13> */
.L_x_598:
[----:B------:R-:W-:Y:S05]  /*297d0*/  BSYNC B1 ;  /* 0x0000000000017941 */ /* 0x000fea0003800000 */
.L_x_597:
        /* <DEDUP_REMOVED lines=13> */
.L_x_600:
[----:B------:R-:W-:Y:S05]  /*298b0*/  BSYNC B1 ;  /* 0x0000000000017941 */ /* 0x000fea0003800000 */
.L_x_599:
        /* <DEDUP_REMOVED lines=13> */
.L_x_602:
[----:B------:R-:W-:Y:S05]  /*29990*/  BSYNC B1 ;  /* 0x0000000000017941 */ /* 0x000fea0003800000 */
.L_x_601:
        /* <DEDUP_REMOVED lines=13> */
.L_x_604:
[----:B------:R-:W-:Y:S05]  /*29a70*/  BSYNC B1 ;  /* 0x0000000000017941 */ /* 0x000fea0003800000 */
.L_x_603:
        /* <DEDUP_REMOVED lines=13> */
.L_x_606:
[----:B------:R-:W-:Y:S05]  /*29b50*/  BSYNC B1 ;  /* 0x0000000000017941 */ /* 0x000fea0003800000 */
.L_x_605:
        /* <DEDUP_REMOVED lines=13> */
.L_x_608:
[----:B------:R-:W-:Y:S05]  /*29c30*/  BSYNC B1 ;  /* 0x0000000000017941 */ /* 0x000fea0003800000 */
.L_x_607:
[----:B0-----:R-:W3:Y:S01]  /*29c40*/  LDL.LU R3, [R1+0x6d0] ;  /* 0x0006d00001037983 */ /* 0x001ee20000300800 */
[----:B-----5:R-:W-:Y:S01]  /*29c50*/  LOP3.LUT R8, R8, 0xff, RZ, 0xc0, !PT ;  /* 0x000000ff08087812 */ /* 0x020fe200078ec0ff */
[----:B------:R-:W-:Y:S01]  /*29c60*/  BSSY B1, `(.L_x_609) ;  /* 0x000000b000017945 */ /* 0x000fe20003800000 */
[----:B------:R-:W-:Y:S02]  /*29c70*/  ISETP.LT.OR P3, PT, R0, 0xc1, !P1 ;  /* 0x000000c10000780c */ /* 0x000fe40004f61670 */
[----:B------:R-:W-:Y:S02]  /*29c80*/  F2FP.F16.E4M3.UNPACK_B R8, R8 ;  /* 0x00000008ff08723e */ /* 0x000fe400020006ff */
[----:B------:R-:W-:-:S03]  /*29c90*/  PRMT R2, RZ, 0x7610, R2 ;  /* 0x00007610ff027816 */ /* 0x000fc60000000002 */
[----:B------:R-:W-:-:S05]  /*29ca0*/  HADD2.F32 R8, -RZ, R8.H0_H0 ;  /* 0x20000008ff087230 */ /* 0x000fca0000004100 */
[----:B------:R-:W-:-:S04]  /*29cb0*/  FMUL R8, R8, UR24 ;  /* 0x0000001808087c20 */ /* 0x000fc80008400000 */
[----:B---3--:R-:W-:-:S05]  /*29cc0*/  FFMA R8, R3, UR17, R8 ;  /* 0x0000001103087c23 */ /* 0x008fca0008000008 */
[----:B------:R-:W-:-:S05]  /*29cd0*/  F2FP.SATFINITE.E4M3.F32.PACK_AB_MERGE_C R3, RZ, R8, RZ ;  /* 0x00000008ff03723e */ /* 0x000fca00048070ff */
[----:B------:R0:W-:Y:S01]  /*29ce0*/  @!P2 STG.E.U8 desc[UR18][R26.64+0x179], R3 ;  /* 0x000179031a00a986 */ /* 0x0001e2000c101112 */
[----:B------:R-:W-:Y:S05]  /*29cf0*/  @P3 BRA `(.L_x_610) ;  /* 0x0000000000043947 */ /* 0x000fea0003800000 */
[----:B------:R3:W5:Y:S02]  /*29d00*/  LDG.E.U8 R2, desc[UR18][R4.64+0xc0] ;  /* 0x0000c01204027981 */ /* 0x000764000c1e1100 */
.L_x_610:
[----:B------:R-:W-:Y:S05]  /*29d10*/  BSYNC B1 ;  /* 0x0000000000017941 */ /* 0x000fea0003800000 */
.L_x_609:
[----:B0-----:R-:W2:Y:S01]  /*29d20*/  LDL.LU R3, [R1+0x6d4] ;  /* 0x0006d40001037983 */ /* 0x001ea20000300800 */
        /* <DEDUP_REMOVED lines=12> */
.L_x_612:
[----:B------:R-:W-:Y:S05]  /*29df0*/  BSYNC B1 ;  /* 0x0000000000017941 */ /* 0x000fea0003800000 */
.L_x_611:
[----:B0-----:R-:W3:Y:S01]  /*29e00*/  LDL.LU R3, [R1+0x6d8] ;  /* 0x0006d80001037983 */ /* 0x001ee20000300800 */
[----:B-----5:R-:W-:Y:S01]  /*29e10*/  LOP3.LUT R2, R2, 0xff, RZ, 0xc0, !PT ;  /* 0x000000ff02027812 */ /* 0x020fe200078ec0ff */
[----:B------:R-:W-:Y:S01]  /*29e20*/  BSSY B1, `(.L_x_613) ;  /* 0x000000b000017945 */ /* 0x000fe20003800000 */
[----:B------:R-:W-:Y:S02]  /*29e30*/  ISETP.LT.OR P3, PT, R0, 0xc1, !P0 ;  /* 0x000000c10000780c */ /* 0x000fe40004761670 */
[----:B------:R-:W-:-:S05]  /*29e40*/  F2FP.F16.E4M3.UNPACK_B R2, R2 ;  /* 0x00000002ff02723e */ /* 0x000fca00020006ff */
[----:B------:R-:W-:-:S05]  /*29e50*/  HADD2.F32 R2, -RZ, R2.H0_H0 ;  /* 0x20000002ff027230 */ /* 0x000fca0000004100 */
[----:B------:R-:W-:-:S04]  /*29e60*/  FMUL R2, R2, UR24 ;  /* 0x0000001802027c20 */ /* 0x000fc80008400000 */
[----:B---3--:R-:W-:-:S05]  /*29e70*/  FFMA R2, R3, UR17, R2 ;  /* 0x0000001103027c23 */ /* 0x008fca0008000002 */
[----:B------:R-:W-:Y:S02]  /*29e80*/  F2FP.SATFINITE.E4M3.F32.PACK_AB_MERGE_C R3, RZ, R2, RZ ;  /* 0x00000002ff03723e */ /* 0x000fe400048070ff */
[----:B------:R-:W-:-:S03]  /*29e90*/  PRMT R2, RZ, 0x7610, R2 ;  /* 0x00007610ff027816 */ /* 0x000fc60000000002 */
[----:B------:R0:W-:Y:S01]  /*29ea0*/  @!P2 STG.E.U8 desc[UR18][R30.64+0xc1], R3 ;  /* 0x0000c1031e00a986 */ /* 0x0001e2000c101112 */
[----:B------:R-:W-:Y:S05]  /*29eb0*/  @P3 BRA `(.L_x_614) ;  /* 0x0000000000043947 */ /* 0x000fea0003800000 */
[----:B------:R3:W5:Y:S02]  /*29ec0*/  LDG.E.U8 R2, desc[UR18][R6.64+0xc0] ;  /* 0x0000c01206027981 */ /* 0x000764000c1e1100 */
.L_x_614:
[----:B------:R-:W-:Y:S05]  /*29ed0*/  BSYNC B1 ;  /* 0x0000000000017941 */ /* 0x000fea0003800000 */
.L_x_613:
        /* <DEDUP_REMOVED lines=13> */
.L_x_616:
[----:B------:R-:W-:Y:S05]  /*29fb0*/  BSYNC B1 ;  /* 0x0000000000017941 */ /* 0x000fea0003800000 */
.L_x_615:
        /* <DEDUP_REMOVED lines=13> */
.L_x_618:
[----:B------:R-:W-:Y:S05]  /*2a090*/  BSYNC B1 ;  /* 0x0000000000017941 */ /* 0x000fea0003800000 */
.L_x_617:
        /* <DEDUP_REMOVED lines=13> */
.L_x_620:
[----:B------:R-:W-:Y:S05]  /*2a170*/  BSYNC B1 ;  /* 0x0000000000017941 */ /* 0x000fea0003800000 */
.L_x_619:
        /* <DEDUP_REMOVED lines=13> */
.L_x_622:
[----:B------:R-:W-:Y:S05]  /*2a250*/  BSYNC B1 ;  /* 0x0000000000017941 */ /* 0x000fea0003800000 */
.L_x_621:
        /* <DEDUP_REMOVED lines=13> */
.L_x_624:
[----:B------:R-:W-:Y:S05]  /*2a330*/  BSYNC B1 ;  /* 0x0000000000017941 */ /* 0x000fea0003800000 */
.L_x_623:
        /* <DEDUP_REMOVED lines=13> */
.L_x_626:
[----:B------:R-:W-:Y:S05]  /*2a410*/  BSYNC B1 ;  /* 0x0000000000017941 */ /* 0x000fea0003800000 */
.L_x_625:
        /* <DEDUP_REMOVED lines=13> */
.L_x_628:
[----:B------:R-:W-:Y:S05]  /*2a4f0*/  BSYNC B1 ;  /* 0x0000000000017941 */ /* 0x000fea0003800000 */
.L_x_627:
        /* <DEDUP_REMOVED lines=13> */
.L_x_630:
[----:B------:R-:W-:Y:S05]  /*2a5d0*/  BSYNC B1 ;  /* 0x0000000000017941 */ /* 0x000fea0003800000 */
.L_x_629:
        /* <DEDUP_REMOVED lines=13> */
.L_x_632:
[----:B------:R-:W-:Y:S05]  /*2a6b0*/  BSYNC B1 ;  /* 0x0000000000017941 */ /* 0x000fea0003800000 */
.L_x_631:
        /* <DEDUP_REMOVED lines=13> */
.L_x_634:
[----:B------:R-:W-:Y:S05]  /*2a790*/  BSYNC B1 ;  /* 0x0000000000017941 */ /* 0x000fea0003800000 */
.L_x_633:
        /* <DEDUP_REMOVED lines=13> */
.L_x_636:
[----:B------:R-:W-:Y:S05]  /*2a870*/  BSYNC B1 ;  /* 0x0000000000017941 */ /* 0x000fea0003800000 */
.L_x_635:
        /* <DEDUP_REMOVED lines=13> */
.L_x_638:
[----:B------:R-:W-:Y:S05]  /*2a950*/  BSYNC B1 ;  /* 0x0000000000017941 */ /* 0x000fea0003800000 */
.L_x_637:
        /* <DEDUP_REMOVED lines=13> */
.L_x_640:
[----:B------:R-:W-:Y:S05]  /*2aa30*/  BSYNC B1 ;  /* 0x0000000000017941 */ /* 0x000fea0003800000 */
.L_x_639:
        /* <DEDUP_REMOVED lines=13> */
.L_x_642:
[----:B------:R-:W-:Y:S05]  /*2ab10*/  BSYNC B1 ;  /* 0x0000000000017941 */ /* 0x000fea0003800000 */
.L_x_641:
        /* <DEDUP_REMOVED lines=13> */
.L_x_644:
[----:B------:R-:W-:Y:S05]  /*2abf0*/  BSYNC B1 ;  /* 0x0000000000017941 */ /* 0x000fea0003800000 */
.L_x_643:
        /* <DEDUP_REMOVED lines=13> */
.L_x_646:
[----:B------:R-:W-:Y:S05]  /*2acd0*/  BSYNC B1 ;  /* 0x0000000000017941 */ /* 0x000fea0003800000 */
.L_x_645:
        /* <DEDUP_REMOVED lines=13> */
.L_x_648:
[----:B------:R-:W-:Y:S05]  /*2adb0*/  BSYNC B1 ;  /* 0x0000000000017941 */ /* 0x000fea0003800000 */
.L_x_647:
        /* <DEDUP_REMOVED lines=13> */
.L_x_650:
[----:B------:R-:W-:Y:S05]  /*2ae90*/  BSYNC B1 ;  /* 0x0000000000017941 */ /* 0x000fea0003800000 */
.L_x_649:
        /* <DEDUP_REMOVED lines=13> */
.L_x_652:
[----:B------:R-:W-:Y:S05]  /*2af70*/  BSYNC B1 ;  /* 0x0000000000017941 */ /* 0x000fea0003800000 */
.L_x_651:
        /* <DEDUP_REMOVED lines=13> */
.L_x_654:
[----:B------:R-:W-:Y:S05]  /*2b050*/  BSYNC B1 ;  /* 0x0000000000017941 */ /* 0x000fea0003800000 */
.L_x_653:
        /* <DEDUP_REMOVED lines=13> */
.L_x_656:
[----:B------:R-:W-:Y:S05]  /*2b130*/  BSYNC B1 ;  /* 0x0000000000017941 */ /* 0x000fea0003800000 */
.L_x_655:
        /* <DEDUP_REMOVED lines=13> */
.L_x_658:
[----:B------:R-:W-:Y:S05]  /*2b210*/  BSYNC B1 ;  /* 0x0000000000017941 */ /* 0x000fea0003800000 */
.L_x_657:
        /* <DEDUP_REMOVED lines=13> */
.L_x_660:
[----:B------:R-:W-:Y:S05]  /*2b2f0*/  BSYNC B1 ;  /* 0x0000000000017941 */ /* 0x000fea0003800000 */
.L_x_659:
        /* <DEDUP_REMOVED lines=13> */
.L_x_662:
[----:B------:R-:W-:Y:S05]  /*2b3d0*/  BSYNC B1 ;  /* 0x0000000000017941 */ /* 0x000fea0003800000 */
.L_x_661:
        /* <DEDUP_REMOVED lines=13> */
.L_x_664:
[----:B------:R-:W-:Y:S05]  /*2b4b0*/  BSYNC B1 ;  /* 0x0000000000017941 */ /* 0x000fea0003800000 */
.L_x_663:
        /* <DEDUP_REMOVED lines=13> */
.L_x_666:
[----:B------:R-:W-:Y:S05]  /*2b590*/  BSYNC B1 ;  /* 0x0000000000017941 */ /* 0x000fea0003800000 */
.L_x_665:
        /* <DEDUP_REMOVED lines=13> */
.L_x_668:
[----:B------:R-:W-:Y:S05]  /*2b670*/  BSYNC B1 ;  /* 0x0000000000017941 */ /* 0x000fea0003800000 */
.L_x_667:
        /* <DEDUP_REMOVED lines=13> */
.L_x_670:
[----:B------:R-:W-:Y:S05]  /*2b750*/  BSYNC B1 ;  /* 0x0000000000017941 */ /* 0x000fea0003800000 */
.L_x_669:
        /* <DEDUP_REMOVED lines=13> */
.L_x_672:
[----:B------:R-:W-:Y:S05]  /*2b830*/  BSYNC B1 ;  /* 0x0000000000017941 */ /* 0x000fea0003800000 */
.L_x_671:
        /* <DEDUP_REMOVED lines=13> */
.L_x_674:
[----:B------:R-:W-:Y:S05]  /*2b910*/  BSYNC B1 ;  /* 0x0000000000017941 */ /* 0x000fea0003800000 */
.L_x_673:
        /* <DEDUP_REMOVED lines=13> */
.L_x_676:
[----:B------:R-:W-:Y:S05]  /*2b9f0*/  BSYNC B1 ;  /* 0x0000000000017941 */ /* 0x000fea0003800000 */
.L_x_675:
        /* <DEDUP_REMOVED lines=13> */
.L_x_678:
[----:B------:R-:W-:Y:S05]  /*2bad0*/  BSYNC B1 ;  /* 0x0000000000017941 */ /* 0x000fea0003800000 */
.L_x_677:
        /* <DEDUP_REMOVED lines=13> */
.L_x_680:
[----:B------:R-:W-:Y:S05]  /*2bbb0*/  BSYNC B1 ;  /* 0x0000000000017941 */ /* 0x000fea0003800000 */
.L_x_679:
        /* <DEDUP_REMOVED lines=13> */
.L_x_682:
[----:B------:R-:W-:Y:S05]  /*2bc90*/  BSYNC B1 ;  /* 0x0000000000017941 */ /* 0x000fea0003800000 */
.L_x_681:
        /* <DEDUP_REMOVED lines=13> */
.L_x_684:
[----:B------:R-:W-:Y:S05]  /*2bd70*/  BSYNC B1 ;  /* 0x0000000000017941 */ /* 0x000fea0003800000 */
.L_x_683:
        /* <DEDUP_REMOVED lines=13> */
.L_x_686:
[----:B------:R-:W-:Y:S05]  /*2be50*/  BSYNC B1 ;  /* 0x0000000000017941 */ /* 0x000fea0003800000 */
.L_x_685:
        /* <DEDUP_REMOVED lines=13> */
.L_x_688:
[----:B------:R-:W-:Y:S05]  /*2bf30*/  BSYNC B1 ;  /* 0x0000000000017941 */ /* 0x000fea0003800000 */
.L_x_687:
        /* <DEDUP_REMOVED lines=13> */
.L_x_690:
[----:B------:R-:W-:Y:S05]  /*2c010*/  BSYNC B1 ;  /* 0x0000000000017941 */ /* 0x000fea0003800000 */
.L_x_689:
        /* <DEDUP_REMOVED lines=13> */
.L_x_692:
[----:B------:R-:W-:Y:S05]  /*2c0f0*/  BSYNC B1 ;  /* 0x0000000000017941 */ /* 0x000fea0003800000 */
.L_x_691:
        /* <DEDUP_REMOVED lines=13> */
.L_x_694:
[----:B------:R-:W-:Y:S05]  /*2c1d0*/  BSYNC B1 ;  /* 0x0000000000017941 */ /* 0x000fea0003800000 */
.L_x_693:
        /* <DEDUP_REMOVED lines=13> */
.L_x_696:
[----:B------:R-:W-:Y:S05]  /*2c2b0*/  BSYNC B1 ;  /* 0x0000000000017941 */ /* 0x000fea0003800000 */
.L_x_695:
        /* <DEDUP_REMOVED lines=13> */
.L_x_698:
[----:B------:R-:W-:Y:S05]  /*2c390*/  BSYNC B1 ;  /* 0x0000000000017941 */ /* 0x000fea0003800000 */
.L_x_697:
        /* <DEDUP_REMOVED lines=13> */
.L_x_700:
[----:B------:R-:W-:Y:S05]  /*2c470*/  BSYNC B1 ;  /* 0x0000000000017941 */ /* 0x000fea0003800000 */
.L_x_699:
        /* <DEDUP_REMOVED lines=13> */
.L_x_702:
[----:B------:R-:W-:Y:S05]  /*2c550*/  BSYNC B1 ;  /* 0x0000000000017941 */ /* 0x000fea0003800000 */
.L_x_701:
        /* <DEDUP_REMOVED lines=13> */
.L_x_704:
[----:B------:R-:W-:Y:S05]  /*2c630*/  BSYNC B1 ;  /* 0x0000000000017941 */ /* 0x000fea0003800000 */
.L_x_703:
        /* <DEDUP_REMOVED lines=13> */
.L_x_706:
[----:B------:R-:W-:Y:S05]  /*2c710*/  BSYNC B1 ;  /* 0x0000000000017941 */ /* 0x000fea0003800000 */
.L_x_705:
        /* <DEDUP_REMOVED lines=13> */
.L_x_708:
[----:B------:R-:W-:Y:S05]  /*2c7f0*/  BSYNC B1 ;  /* 0x0000000000017941 */ /* 0x000fea0003800000 */
.L_x_707:
        /* <DEDUP_REMOVED lines=13> */
.L_x_710:
[----:B------:R-:W-:Y:S05]  /*2c8d0*/  BSYNC B1 ;  /* 0x0000000000017941 */ /* 0x000fea0003800000 */
.L_x_709:
        /* <DEDUP_REMOVED lines=13> */
.L_x_712:
[----:B------:R-:W-:Y:S05]  /*2c9b0*/  BSYNC B1 ;  /* 0x0000000000017941 */ /* 0x000fea0003800000 */
.L_x_711:
        /* <DEDUP_REMOVED lines=13> */
.L_x_714:
[----:B------:R-:W-:Y:S05]  /*2ca90*/  BSYNC B1 ;  /* 0x0000000000017941 */ /* 0x000fea0003800000 */
.L_x_713:
        /* <DEDUP_REMOVED lines=13> */
.L_x_716:
[----:B------:R-:W-:Y:S05]  /*2cb70*/  BSYNC B1 ;  /* 0x0000000000017941 */ /* 0x000fea0003800000 */
.L_x_715:
        /* <DEDUP_REMOVED lines=13> */
.L_x_718:
[----:B------:R-:W-:Y:S05]  /*2cc50*/  BSYNC B1 ;  /* 0x0000000000017941 */ /* 0x000fea0003800000 */
.L_x_717:
        /* <DEDUP_REMOVED lines=13> */
.L_x_720:
[----:B------:R-:W-:Y:S05]  /*2cd30*/  BSYNC B1 ;  /* 0x0000000000017941 */ /* 0x000fea0003800000 */
.L_x_719:
        /* <DEDUP_REMOVED lines=13> */
.L_x_722:
[----:B------:R-:W-:Y:S05]  /*2ce10*/  BSYNC B1 ;  /* 0x0000000000017941 */ /* 0x000fea0003800000 */
.L_x_721:
        /* <DEDUP_REMOVED lines=13> */
.L_x_724:
[----:B------:R-:W-:Y:S05]  /*2cef0*/  BSYNC B1 ;  /* 0x0000000000017941 */ /* 0x000fea0003800000 */
.L_x_723:
        /* <DEDUP_REMOVED lines=13> */
.L_x_726:
[----:B------:R-:W-:Y:S05]  /*2cfd0*/  BSYNC B1 ;  /* 0x0000000000017941 */ /* 0x000fea0003800000 */
.L_x_725:
        /* <DEDUP_REMOVED lines=13> */
.L_x_728:
[----:B------:R-:W-:Y:S05]  /*2d0b0*/  BSYNC B1 ;  /* 0x0000000000017941 */ /* 0x000fea0003800000 */
.L_x_727:
        /* <DEDUP_REMOVED lines=13> */
.L_x_730:
[----:B------:R-:W-:Y:S05]  /*2d190*/  BSYNC B1 ;  /* 0x0000000000017941 */ /* 0x000fea0003800000 */
.L_x_729:
        /* <DEDUP_REMOVED lines=13> */
.L_x_732:
[----:B------:R-:W-:Y:S05]  /*2d270*/  BSYNC B1 ;  /* 0x0000000000017941 */ /* 0x000fea0003800000 */
.L_x_731:
        /* <DEDUP_REMOVED lines=13> */
.L_x_734:
[----:B------:R-:W-:Y:S05]  /*2d350*/  BSYNC B1 ;  /* 0x0000000000017941 */ /* 0x000fea0003800000 */
.L_x_733:
        /* <DEDUP_REMOVED lines=13> */
.L_x_736:
[----:B------:R-:W-:Y:S05]  /*2d430*/  BSYNC B1 ;  /* 0x0000000000017941 */ /* 0x000fea0003800000 */
.L_x_735:
        /* <DEDUP_REMOVED lines=13> */
.L_x_738:
[----:B------:R-:W-:Y:S05]  /*2d510*/  BSYNC B1 ;  /* 0x0000000000017941 */ /* 0x000fea0003800000 */
.L_x_737:
        /* <DEDUP_REMOVED lines=13> */
.L_x_740:
[----:B------:R-:W-:Y:S05]  /*2d5f0*/  BSYNC B1 ;  /* 0x0000000000017941 */ /* 0x000fea0003800000 */
.L_x_739:
        /* <DEDUP_REMOVED lines=13> */
.L_x_742:
[----:B------:R-:W-:Y:S05]  /*2d6d0*/  BSYNC B1 ;  /* 0x0000000000017941 */ /* 0x000fea0003800000 */
.L_x_741:
        /* <DEDUP_REMOVED lines=13> */
.L_x_744:
[----:B------:R-:W-:Y:S05]  /*2d7b0*/  BSYNC B1 ;  /* 0x0000000000017941 */ /* 0x000fea0003800000 */
.L_x_743:
        /* <DEDUP_REMOVED lines=13> */
.L_x_746:
[----:B------:R-:W-:Y:S05]  /*2d890*/  BSYNC B1 ;  /* 0x0000000000017941 */ /* 0x000fea0003800000 */
.L_x_745:
        /* <DEDUP_REMOVED lines=13> */
.L_x_748:
[----:B------:R-:W-:Y:S05]  /*2d970*/  BSYNC B1 ;  /* 0x0000000000017941 */ /* 0x000fea0003800000 */
.L_x_747:
        /* <DEDUP_REMOVED lines=13> */
.L_x_750:
[----:B------:R-:W-:Y:S05]  /*2da50*/  BSYNC B1 ;  /* 0x0000000000017941 */ /* 0x000fea0003800000 */
.L_x_749:
        /* <DEDUP_REMOVED lines=13> */
.L_x_752:
[----:B------:R-:W-:Y:S05]  /*2db30*/  BSYNC B1 ;  /* 0x0000000000017941 */ /* 0x000fea0003800000 */
.L_x_751:
        /* <DEDUP_REMOVED lines=13> */
.L_x_754:
[----:B------:R-:W-:Y:S05]  /*2dc10*/  BSYNC B1 ;  /* 0x0000000000017941 */ /* 0x000fea0003800000 */
.L_x_753:
        /* <DEDUP_REMOVED lines=13> */
.L_x_756:
[----:B------:R-:W-:Y:S05]  /*2dcf0*/  BSYNC B1 ;  /* 0x0000000000017941 */ /* 0x000fea0003800000 */
.L_x_755:
        /* <DEDUP_REMOVED lines=13> */
.L_x_758:
[----:B------:R-:W-:Y:S05]  /*2ddd0*/  BSYNC B1 ;  /* 0x0000000000017941 */ /* 0x000fea0003800000 */
.L_x_757:
        /* <DEDUP_REMOVED lines=13> */
.L_x_760:
[----:B------:R-:W-:Y:S05]  /*2deb0*/  BSYNC B1 ;  /* 0x0000000000017941 */ /* 0x000fea0003800000 */
.L_x_759:
        /* <DEDUP_REMOVED lines=13> */
.L_x_762:
[----:B------:R-:W-:Y:S05]  /*2df90*/  BSYNC B1 ;  /* 0x0000000000017941 */ /* 0x000fea0003800000 */
.L_x_761:
        /* <DEDUP_REMOVED lines=13> */
.L_x_764:
[----:B------:R-:W-:Y:S05]  /*2e070*/  BSYNC B1 ;  /* 0x0000000000017941 */ /* 0x000fea0003800000 */
.L_x_763:
        /* <DEDUP_REMOVED lines=13> */
.L_x_766:
[----:B------:R-:W-:Y:S05]  /*2e150*/  BSYNC B1 ;  /* 0x0000000000017941 */ /* 0x000fea0003800000 */
.L_x_765:
        /* <DEDUP_REMOVED lines=13> */
.L_x_768:
[----:B------:R-:W-:Y:S05]  /*2e230*/  BSYNC B1 ;  /* 0x0000000000017941 */ /* 0x000fea0003800000 */
.L_x_767:
        /* <DEDUP_REMOVED lines=13> */
.L_x_770:
[----:B------:R-:W-:Y:S05]  /*2e310*/  BSYNC B1 ;  /* 0x0000000000017941 */ /* 0x000fea0003800000 */
.L_x_769:
        /* <DEDUP_REMOVED lines=13> */
.L_x_772:
[----:B------:R-:W-:Y:S05]  /*2e3f0*/  BSYNC B1 ;  /* 0x0000000000017941 */ /* 0x000fea0003800000 */
.L_x_771:
        /* <DEDUP_REMOVED lines=13> */
.L_x_774:
[----:B------:R-:W-:Y:S05]  /*2e4d0*/  BSYNC B1 ;  /* 0x0000000000017941 */ /* 0x000fea0003800000 */
.L_x_773:
        /* <DEDUP_REMOVED lines=13> */
.L_x_776:
[----:B------:R-:W-:Y:S05]  /*2e5b0*/  BSYNC B1 ;  /* 0x0000000000017941 */ /* 0x000fea0003800000 */
.L_x_775:
        /* <DEDUP_REMOVED lines=13> */
.L_x_778:
[----:B------:R-:W-:Y:S05]  /*2e690*/  BSYNC B1 ;  /* 0x0000000000017941 */ /* 0x000fea0003800000 */
.L_x_777:
        /* <DEDUP_REMOVED lines=13> */
.L_x_780:
[----:B------:R-:W-:Y:S05]  /*2e770*/  BSYNC B1 ;  /* 0x0000000000017941 */ /* 0x000fea0003800000 */
.L_x_779:
        /* <DEDUP_REMOVED lines=13> */
.L_x_782:
[----:B------:R-:W-:Y:S05]  /*2e850*/  BSYNC B1 ;  /* 0x0000000000017941 */ /* 0x000fea0003800000 */
.L_x_781:
        /* <DEDUP_REMOVED lines=13> */
.L_x_784:
[----:B------:R-:W-:Y:S05]  /*2e930*/  BSYNC B1 ;  /* 0x0000000000017941 */ /* 0x000fea0003800000 */
.L_x_783:
        /* <DEDUP_REMOVED lines=13> */
.L_x_786:
[----:B------:R-:W-:Y:S05]  /*2ea10*/  BSYNC B1 ;  /* 0x0000000000017941 */ /* 0x000fea0003800000 */
.L_x_785:
        /* <DEDUP_REMOVED lines=13> */
.L_x_788:
[----:B------:R-:W-:Y:S05]  /*2eaf0*/  BSYNC B1 ;  /* 0x0000000000017941 */ /* 0x000fea0003800000 */
.L_x_787:
        /* <DEDUP_REMOVED lines=13> */
.L_x_790:
[----:B------:R-:W-:Y:S05]  /*2ebd0*/  BSYNC B1 ;  /* 0x0000000000017941 */ /* 0x000fea0003800000 */
.L_x_789:
        /* <DEDUP_REMOVED lines=13> */
.L_x_792:
[----:B------:R-:W-:Y:S05]  /*2ecb0*/  BSYNC B1 ;  /* 0x0000000000017941 */ /* 0x000fea0003800000 */
.L_x_791:
        /* <DEDUP_REMOVED lines=13> */
.L_x_794:
[----:B------:R-:W-:Y:S05]  /*2ed90*/  BSYNC B1 ;  /* 0x0000000000017941 */ /* 0x000fea0003800000 */
.L_x_793:
        /* <DEDUP_REMOVED lines=13> */
.L_x_796:
[----:B------:R-:W-:Y:S05]  /*2ee70*/  BSYNC B1 ;  /* 0x0000000000017941 */ /* 0x000fea0003800000 */
.L_x_795:
        /* <DEDUP_REMOVED lines=13> */
.L_x_798:
[----:B------:R-:W-:Y:S05]  /*2ef50*/  BSYNC B1 ;  /* 0x0000000000017941 */ /* 0x000fea0003800000 */
.L_x_797:
[----:B0-----:R-:W2:Y:S01]  /*2ef60*/  LDL.LU R3, [R1+0x84c] ;  /* 0x00084c0001037983 */ /* 0x001ea20000300800 */
[----:B-----5:R-:W-:Y:S01]  /*2ef70*/  LOP3.LUT R2, R2, 0xff, RZ, 0xc0, !PT ;  /* 0x000000ff02027812 */ /* 0x020fe200078ec0ff */
[----:B------:R-:W-:Y:S01]  /*2ef80*/  BSSY B1, `(.L_x_799) ;  /* 0x000000b000017945 */ /* 0x000fe20003800000 */
[----:B------:R-:W-:Y:S02]  /*2ef90*/  ISETP.LT.OR P0, PT, R0, 0x17a, !P0 ;  /* 0x0000017a0000780c */ /* 0x000fe40004701670 */
[----:B------:R-:W-:Y:S02]  /*2efa0*/  F2FP.F16.E4M3.UNPACK_B R2, R2 ;  /* 0x00000002ff02723e */ /* 0x000fe400020006ff */
[----:B------:R-:W-:-:S03]  /*2efb0*/  PRMT R0, RZ, 0x7610, R0 ;  /* 0x00007610ff007816 */ /* 0x000fc60000000000 */
[----:B------:R-:W-:-:S05]  /*2efc0*/  HADD2.F32 R2, -RZ, R2.H0_H0 ;  /* 0x20000002ff027230 */ /* 0x000fca0000004100 */
[----:B------:R-:W-:-:S04]  /*2efd0*/  FMUL R2, R2, UR24 ;  /* 0x0000001802027c20 */ /* 0x000fc80008400000 */
[----:B--2---:R-:W-:-:S05]  /*2efe0*/  FFMA R2, R3, UR17, R2 ;  /* 0x0000001103027c23 */ /* 0x004fca0008000002 */
[----:B------:R-:W-:-:S05]  /*2eff0*/  F2FP.SATFINITE.E4M3.F32.PACK_AB_MERGE_C R3, RZ, R2, RZ ;  /* 0x00000002ff03723e */ /* 0x000fca00048070ff */
[----:B------:R0:W-:Y:S01]  /*2f000*/  @!P2 STG.E.U8 desc[UR18][R28.64+0x178], R3 ;  /* 0x000178031c00a986 */ /* 0x0001e2000c101112 */
[----:B------:R-:W-:Y:S05]  /*2f010*/  @P0 BRA `(.L_x_800) ;  /* 0x0000000000040947 */ /* 0x000fea0003800000 */
[----:B------:R2:W5:Y:S02]  /*2f020*/  LDG.E.U8 R0, desc[UR18][R6.64+0x179] ;  /* 0x0001791206007981 */ /* 0x000564000c1e1100 */
.L_x_800:
[----:B------:R-:W-:Y:S05]  /*2f030*/  BSYNC B1 ;  /* 0x0000000000017941 */ /* 0x000fea0003800000 */
.L_x_799:
[----:B------:R-:W-:Y:S05]  /*2f040*/  @P0 BRA `(.L_x_801) ;  /* 0x0000007400880947 */ /* 0x000fea0003800000 */
[----:B------:R-:W2:Y:S01]  /*2f050*/  LDL.LU R2, [R1+0x850] ;  /* 0x0008500001027983 */ /* 0x000ea20000300800 */
[----:B-----5:R-:W-:-:S04]  /*2f060*/  LOP3.LUT R0, R0, 0xff, RZ, 0xc0, !PT ;  /* 0x000000ff00007812 */ /* 0x020fc800078ec0ff */
[----:B------:R-:W-:-:S05]  /*2f070*/  F2FP.F16.E4M3.UNPACK_B R0, R0 ;  /* 0x00000000ff00723e */ /* 0x000fca00020006ff */
[----:B------:R-:W-:-:S05]  /*2f080*/  HADD2.F32 R0, -RZ, R0.H0_H0 ;  /* 0x20000000ff007230 */ /* 0x000fca0000004100 */
[----:B------:R-:W-:-:S04]  /*2f090*/  FMUL R0, R0, UR24 ;  /* 0x0000001800007c20 */ /* 0x000fc80008400000 */
[----:B--2---:R-:W-:-:S05]  /*2f0a0*/  FFMA R0, R2, UR17, R0 ;  /* 0x0000001102007c23 */ /* 0x004fca0008000000 */
[----:B0-----:R-:W-:-:S05]  /*2f0b0*/  F2FP.SATFINITE.E4M3.F32.PACK_AB_MERGE_C R3, RZ, R0, RZ ;  /* 0x00000000ff03723e */ /* 0x001fca00048070ff */
[----:B------:R0:W-:Y:S01]  /*2f0c0*/  STG.E.U8 desc[UR18][R28.64+0x179], R3 ;  /* 0x000179031c007986 */ /* 0x0001e2000c101112 */
[----:B------:R-:W-:Y:S05]  /*2f0d0*/  BRA `(.L_x_801) ;  /* 0x0000007400647947 */ /* 0x000fea0003800000 */
.L_x_32:
[----:B------:R-:W2:Y:S04]  /*2f0e0*/  LDL.LU R38, [R1+0x300] ;  /* 0x0003000001267983 */ /* 0x000ea80000300800 */
[----:B------:R-:W3:Y:S04]  /*2f0f0*/  LDL.LU R2, [R1+0x304] ;  /* 0x0003040001027983 */ /* 0x000ee80000300800 */
[----:B------:R-:W4:Y:S04]  /*2f100*/  LDL.LU R34, [R1+0x308] ;  /* 0x0003080001227983 */ /* 0x000f280000300800 */
[----:B------:R-:W4:Y:S04]  /*2f110*/  LDL.LU R37, [R1+0x30c] ;  /* 0x00030c0001257983 */ /* 0x000f280000300800 */
[----:B------:R-:W4:Y:S04]  /*2f120*/  LDL.LU R35, [R1+0x310] ;  /* 0x0003100001237983 */ /* 0x000f280000300800 */
[----:B------:R-:W4:Y:S04]  /*2f130*/  LDL.LU R33, [R1+0x314] ;  /* 0x0003140001217983 */ /* 0x000f280000300800 */
[----:B------:R-:W4:Y:S01]  /*2f140*/  LDL.LU R32, [R1+0x318] ;  /* 0x0003180001207983 */ /* 0x000f220000300800 */
[----:B------:R-:W-:Y:S01]  /*2f150*/  ISETP.GE.AND P3, PT, R36, 0x1, PT ;  /* 0x000000012400780c */ /* 0x000fe20003f66270 */
[----:B------:R-:W-:Y:S01]  /*2f160*/  FMUL R3, R3, UR17 ;  /* 0x0000001103037c20 */ /* 0x000fe20008400000 */
[----:B------:R-:W-:Y:S01]  /*2f170*/  FMUL R4, R4, UR17 ;  /* 0x0000001104047c20 */ /* 0x000fe20008400000 */
[----:B------:R-:W-:Y:S01]  /*2f180*/  ISETP.GE.AND P2, PT, R36, 0x9, PT ;  /* 0x000000092400780c */ /* 0x000fe20003f46270 */
[----:B------:R-:W-:Y:S01]  /*2f190*/  FMUL R5, R5, UR17 ;  /* 0x0000001105057c20 */ /* 0x000fe20008400000 */
[----:B------:R-:W-:Y:S01]  /*2f1a0*/  ISETP.LT.OR P0, PT, R0, 0x1, !P3 ;  /* 0x000000010000780c */ /* 0x000fe20005f01670 */
[----:B------:R-:W-:Y:S01]  /*2f1b0*/  FMUL R6, R6, UR17 ;  /* 0x0000001106067c20 */ /* 0x000fe20008400000 */
[----:B------:R-:W-:Y:S01]  /*2f1c0*/  F2FP.SATFINITE.E4M3.F32.PACK_AB_MERGE_C R3, RZ, R3, RZ ;  /* 0x00000003ff03723e */ /* 0x000fe200048070ff */
[----:B------:R-:W-:Y:S01]  /*2f1d0*/  FMUL R7, R7, UR17 ;  /* 0x0000001107077c20 */ /* 0x000fe20008400000 */
[----:B------:R-:W-:Y:S01]  /*2f1e0*/  F2FP.SATFINITE.E4M3.F32.PACK_AB_MERGE_C R4, RZ, R4, RZ ;  /* 0x00000004ff04723e */ /* 0x000fe200048070ff */
[----:B------:R-:W-:Y:S01]  /*2f1f0*/  FMUL R8, R8, UR17 ;  /* 0x0000001108087c20 */ /* 0x000fe20008400000 */
[C---:B------:R-:W-:Y:S01]  /*2f200*/  ISETP.LT.OR P1, PT, R0.reuse, 0x2, !P2 ;  /* 0x000000020000780c */ /* 0x040fe20005721670 */
[----:B------:R-:W-:Y:S01]  /*2f210*/  FMUL R9, R9, UR17 ;  /* 0x0000001109097c20 */ /* 0x000fe20008400000 */
[----:B------:R-:W-:Y:S01]  /*2f220*/  ISETP.LT.OR P5, PT, R0, 0x9, !P3 ;  /* 0x000000090000780c */ /* 0x000fe20005fa1670 */
[----:B------:R-:W-:Y:S01]  /*2f230*/  FMUL R10, R10, UR17 ;  /* 0x000000110a0a7c20 */ /* 0x000fe20008400000 */
[----:B------:R-:W-:Y:S01]  /*2f240*/  F2FP.SATFINITE.E4M3.F32.PACK_AB_MERGE_C R5, RZ, R5, RZ ;  /* 0x00000005ff05723e */ /* 0x000fe200048070ff */
[----:B------:R-:W-:Y:S01]  /*2f250*/  FMUL R11, R11, UR17 ;  /* 0x000000110b0b7c20 */ /* 0x000fe20008400000 */
[----:B------:R-:W-:Y:S01]  /*2f260*/  F2FP.SATFINITE.E4M3.F32.PACK_AB_MERGE_C R6, RZ, R6, RZ ;  /* 0x00000006ff06723e */ /* 0x000fe200048070ff */
[----:B------:R2:W-:Y:S01]  /*2f270*/  @!P0 STG.E.U8 desc[UR18][R24.64], R3 ;  /* 0x0000000318008986 */ /* 0x0005e2000c101112 */
[----:B------:R-:W-:Y:S01]  /*2f280*/  ISETP.LT.OR P0, PT, R0, 0x2, !P3 ;  /* 0x000000020000780c */ /* 0x000fe20005f01670 */
[----:B------:R-:W-:Y:S01]  /*2f290*/  FMUL R12, R12, UR17 ;  /* 0x000000110c0c7c20 */ /* 0x000fe20008400000 */
[----:B------:R-:W-:Y:S01]  /*2f2a0*/  F2FP.SATFINITE.E4M3.F32.PACK_AB_MERGE_C R7, RZ, R7, RZ ;  /* 0x00000007ff07723e */ /* 0x000fe200048070ff */
        /* <DEDUP_REMOVED lines=14> */
[----:B------:R-:W-:Y:S01]  /*2f390*/  @!P1 STG.E.U8 desc[UR18][R26.64+0x1], R6 ;  /* 0x000001061a009986 */ /* 0x000fe2000c101112 */
        /* <DEDUP_REMOVED lines=9> */
[----:B------:R-:W-:Y:S01]  /*2f430*/  @!P0 STG.E.U8 desc[UR18][R26.64], R5 ;  /* 0x000000051a008986 */ /* 0x000fe2000c101112 */
[C---:B------:R-:W-:Y:S01]  /*2f440*/  ISETP.LT.OR P0, PT, R0.reuse, 0xa, !P3 ;  /* 0x0000000a0000780c */ /* 0x040fe20005f01670 */
        /* <DEDUP_REMOVED lines=13> */
[----:B------:R-:W-:Y:S01]  /*2f520*/  ISETP.LT.OR P0, PT, R0, 0x11, !P3 ;  /* 0x000000110000780c */ /* 0x000fe20005f01670 */
        /* <DEDUP_REMOVED lines=23> */
[C---:B------:R-:W-:Y:S01]  /*2f6a0*/  ISETP.LT.OR P6, PT, R0.reuse, 0x3a, !P3 ;  /* 0x0000003a0000780c */ /* 0x040fe20005fc1670 */
        /* <DEDUP_REMOVED lines=39> */
[----:B------:R-:W-:-:S02]  /*2f920*/  ISETP.LT.OR P5, PT, R0, 0x29, !P2 ;  /* 0x000000290000780c */ /* 0x000fc400057a1670 */
[----:B------:R-:W-:Y:S01]  /*2f930*/  F2FP.SATFINITE.E4M3.F32.PACK_AB_MERGE_C R232, RZ, R232, RZ ;  /* 0x000000e8ffe8723e */ /* 0x000fe200048070ff */
[----:B------:R-:W4:Y:S01]  /*2f940*/  LDL.LU R41, [R1+0x31c] ;  /* 0x00031c0001297983 */ /* 0x000f220000300800 */
[----:B------:R-:W-:Y:S02]  /*2f950*/  F2FP.SATFINITE.E4M3.F32.PACK_AB_MERGE_C R233, RZ, R233, RZ ;  /* 0x000000e9ffe9723e */ /* 0x000fe400048070ff */
[----:B------:R-:W-:Y:S01]  /*2f960*/  F2FP.SATFINITE.E4M3.F32.PACK_AB_MERGE_C R234, RZ, R234, RZ ;  /* 0x000000eaffea723e */ /* 0x000fe200048070ff */
[----:B------:R-:W-:Y:S01]  /*2f970*/  @!P0 STG.E.U8 desc[UR18][R24.64+0x28], R23 ;  /* 0x0000281718008986 */ /* 0x000fe2000c101112 */
[C---:B------:R-:W-:Y:S02]  /*2f980*/  ISETP.LT.OR P0, PT, R0.reuse, 0x2a, !P2 ;  /* 0x0000002a0000780c */ /* 0x040fe40005701670 */
[----:B------:R-:W-:Y:S01]  /*2f990*/  F2FP.SATFINITE.E4M3.F32.PACK_AB_MERGE_C R235, RZ, R235, RZ ;  /* 0x000000ebffeb723e */ /* 0x000fe200048070ff */
[----:B------:R-:W-:Y:S01]  /*2f9a0*/  @!P1 STG.E.U8 desc[UR18][R24.64+0x29], R216 ;  /* 0x000029d818009986 */ /* 0x000fe2000c101112 */
[----:B------:R-:W-:-:S02]  /*2f9b0*/  ISETP.LT.OR P1, PT, R0, 0x31, !P3 ;  /* 0x000000310000780c */ /* 0x000fc40005f21670 */
[----:B------:R-:W-:Y:S01]  /*2f9c0*/  F2FP.SATFINITE.E4M3.F32.PACK_AB_MERGE_C R236, RZ, R236, RZ ;  /* 0x000000ecffec723e */ /* 0x000fe200048070ff */
[----:B------:R-:W-:Y:S01]  /*2f9d0*/  @!P5 STG.E.U8 desc[UR18][R26.64+0x28], R217 ;  /* 0x000028d91a00d986 */ /* 0x000fe2000c101112 */
[C---:B------:R-:W-:Y:S02]  /*2f9e0*/  ISETP.LT.OR P5, PT, R0.reuse, 0x32, !P3 ;  /* 0x000000320000780c */ /* 0x040fe40005fa1670 */
[----:B------:R-:W-:Y:S01]  /*2f9f0*/  F2FP.SATFINITE.E4M3.F32.PACK_AB_MERGE_C R237, RZ, R237, RZ ;  /* 0x000000edffed723e */ /* 0x000fe200048070ff */
[----:B------:R-:W4:Y:S04]  /*2fa00*/  LDL.LU R39, [R1+0x320] ;  /* 0x0003200001277983 */ /* 0x000f280000300800 */
[----:B------:R-:W-:Y:S01]  /*2fa10*/  @!P0 STG.E.U8 desc[UR18][R26.64+0x29], R218 ;  /* 0x000029da1a008986 */ /* 0x000fe2000c101112 */
[----:B------:R-:W-:-:S03]  /*2fa20*/  ISETP.LT.OR P0, PT, R0, 0x31, !P2 ;  /* 0x000000310000780c */ /* 0x000fc60005701670 */
[----:B------:R-:W-:Y:S01]  /*2fa30*/  @!P1 STG.E.U8 desc[UR18][R24.64+0x30], R219 ;  /* 0x000030db18009986 */ /* 0x000fe2000c101112 */
[----:B------:R-:W-:-:S03]  /*2fa40*/  ISETP.LT.OR P1, PT, R0, 0x32, !P2 ;  /* 0x000000320000780c */ /* 0x000fc60005721670 */
[----:B------:R-:W-:Y:S01]  /*2fa50*/  @!P5 STG.E.U8 desc[UR18][R24.64+0x31], R220 ;  /* 0x000031dc1800d986 */ /* 0x000fe2000c101112 */
[----:B------:R-:W-:-:S05]  /*2fa60*/  ISETP.LT.OR P5, PT, R0, 0x39, !P3 ;  /* 0x000000390000780c */ /* 0x000fca0005fa1670 */
[----:B------:R-:W-:Y:S01]  /*2fa70*/  @!P0 STG.E.U8 desc[UR18][R26.64+0x30], R221 ;  /* 0x000030dd1a008986 */ /* 0x000fe2000c101112 */
[----:B------:R-:W-:-:S03]  /*2fa80*/  ISETP.LT.OR P0, PT, R0, 0x39, !P2 ;  /* 0x000000390000780c */ /* 0x000fc60005701670 */
        /* <DEDUP_REMOVED lines=31> */
[----:B--2---:R-:W-:-:S03]  /*2fc80*/  FMUL R3, R38, UR17 ;  /* 0x0000001126037c20 */ /* 0x004fc60008400000 */
[----:B------:R-:W2:Y:S01]  /*2fc90*/  LDL.LU R38, [R1+0x324] ;  /* 0x0003240001267983 */ /* 0x000ea20000300800 */
[----:B---3--:R-:W-:Y:S01]  /*2fca0*/  FMUL R2, R2, UR17 ;  /* 0x0000001102027c20 */ /* 0x008fe20008400000 */
[----:B0-----:R-:W-:-:S04]  /*2fcb0*/  F2FP.SATFINITE.E4M3.F32.PACK_AB_MERGE_C R4, RZ, R3, RZ ;  /* 0x00000003ff04723e */ /* 0x001fc800048070ff */
[----:B------:R-:W-:Y:S01]  /*2fcc0*/  F2FP.SATFINITE.E4M3.F32.PACK_AB_MERGE_C R3, RZ, R2, RZ ;  /* 0x00000002ff03723e */ /* 0x000fe200048070ff */
[----:B----4-:R-:W-:Y:S01]  /*2fcd0*/  FMUL R2, R34, UR17 ;  /* 0x0000001122027c20 */ /* 0x010fe20008400000 */
[----:B------:R-:W-:Y:S04]  /*2fce0*/  @!P1 STG.E.U8 desc[UR18][R26.64+0x51], R4 ;  /* 0x000051041a009986 */ /* 0x000fe8000c101112 */
[----:B------:R0:W-:Y:S04]  /*2fcf0*/  @!P5 STG.E.U8 desc[UR18][R24.64+0x58], R3 ;  /* 0x000058031800d986 */ /* 0x0001e8000c101112 */
[----:B------:R-:W3:Y:S01]  /*2fd00*/  LDL.LU R34, [R1+0x328] ;  /* 0x0003280001227983 */ /* 0x000ee20000300800 */
[----:B0-----:R-:W-:Y:S01]  /*2fd10*/  F2FP.SATFINITE.E4M3.F32.PACK_AB_MERGE_C R3, RZ, R2, RZ ;  /* 0x00000002ff03723e */ /* 0x001fe200048070ff */
[----:B------:R-:W-:Y:S01]  /*2fd20*/  FMUL R4, R37, UR17 ;  /* 0x0000001125047c20 */ /* 0x000fe20008400000 */
[----:B------:R-:W-:-:S03]  /*2fd30*/  FMUL R2, R35, UR17 ;  /* 0x0000001123027c20 */ /* 0x000fc60008400000 */
[----:B------:R0:W-:Y:S01]  /*2fd40*/  @!P6 STG.E.U8 desc[UR18][R24.64+0x59], R3 ;  /* 0x000059031800e986 */ /* 0x0001e2000c101112 */
[----:B------:R-:W-:Y:S02]  /*2fd50*/  F2FP.SATFINITE.E4M3.F32.PACK_AB_MERGE_C R5, RZ, R4, RZ ;  /* 0x00000004ff05723e */ /* 0x000fe400048070ff */
[----:B------:R-:W-:Y:S01]  /*2fd60*/  F2FP.SATFINITE.E4M3.F32.PACK_AB_MERGE_C R4, RZ, R2, RZ ;  /* 0x00000002ff04723e */ /* 0x000fe200048070ff */
[----:B------:R-:W-:Y:S01]  /*2fd70*/  FMUL R2, R32, UR17 ;  /* 0x0000001120027c20 */ /* 0x000fe20008400000 */
[----:B0-----:R-:W-:Y:S02]  /*2fd80*/  FMUL R3, R33, UR17 ;  /* 0x0000001121037c20 */ /* 0x001fe40008400000 */
[----:B------:R-:W4:Y:S04]  /*2fd90*/  LDL.LU R33, [R1+0x32c] ;  /* 0x00032c0001217983 */ /* 0x000f280000300800 */
[----:B------:R-:W4:Y:S04]  /*2fda0*/  LDL.LU R37, [R1+0x330] ;  /* 0x0003300001257983 */ /* 0x000f280000300800 */
[----:B------:R-:W4:Y:S01]  /*2fdb0*/  LDL.LU R32, [R1+0x334] ;  /* 0x0003340001207983 */ /* 0x000f220000300800 */
[----:B------:R-:W-:-:S02]  /*2fdc0*/  ISETP.LT.OR P0, PT, R0, 0x59, !P2 ;  /* 0x000000590000780c */ /* 0x000fc40005701670 */
[C---:B------:R-:W-:Y:S01]  /*2fdd0*/  ISETP.LT.OR P1, PT, R0.reuse, 0x5a, !P2 ;  /* 0x0000005a0000780c */ /* 0x040fe20005721670 */
[----:B------:R-:W4:Y:S01]  /*2fde0*/  LDL.LU R35, [R1+0x338] ;  /* 0x0003380001237983 */ /* 0x000f220000300800 */
[C---:B------:R-:W-:Y:S02]  /*2fdf0*/  ISETP.LT.OR P5, PT, R0.reuse, 0x61, !P3 ;  /* 0x000000610000780c */ /* 0x040fe40005fa1670 */
[----:B------:R-:W-:Y:S02]  /*2fe00*/  ISETP.LT.OR P6, PT, R0, 0x62, !P3 ;  /* 0x000000620000780c */ /* 0x000fe40005fc1670 */
[----:B------:R-:W-:Y:S02]  /*2fe10*/  F2FP.SATFINITE.E4M3.F32.PACK_AB_MERGE_C R3, RZ, R3, RZ ;  /* 0x00000003ff03723e */ /* 0x000fe400048070ff */
[----:B------:R-:W-:-:S03]  /*2fe20*/  F2FP.SATFINITE.E4M3.F32.PACK_AB_MERGE_C R2, RZ, R2, RZ ;  /* 0x00000002ff02723e */ /* 0x000fc600048070ff */
[----:B------:R0:W-:Y:S01]  /*2fe30*/  @!P0 STG.E.U8 desc[UR18][R26.64+0x58], R5 ;  /* 0x000058051a008986 */ /* 0x0001e2000c101112 */
[----:B------:R-:W-:-:S03]  /*2fe40*/  ISETP.LT.OR P0, PT, R0, 0x61, !P2 ;  /* 0x000000610000780c */ /* 0x000fc60005701670 */
[----:B------:R1:W-:Y:S01]  /*2fe50*/  @!P1 STG.E.U8 desc[UR18][R26.64+0x59], R4 ;  /* 0x000059041a009986 */ /* 0x0003e2000c101112 */
[----:B------:R-:W-:-:S03]  /*2fe60*/  ISETP.LT.OR P1, PT, R0, 0x62, !P2 ;  /* 0x000000620000780c */ /* 0x000fc60005721670 */
[----:B------:R2:W-:Y:S01]  /*2fe70*/  @!P5 STG.E.U8 desc[UR18][R24.64+0x60], R3 ;  /* 0x000060031800d986 */ /* 0x0005e2000c101112 */
[----:B------:R-:W-:-:S03]  /*2fe80*/  ISETP.LT.OR P5, PT, R0, 0x69, !P3 ;  /* 0x000000690000780c */ /* 0x000fc60005fa1670 */
[----:B------:R3:W-:Y:S01]  /*2fe90*/  @!P6 STG.E.U8 desc[UR18][R24.64+0x61], R2 ;  /* 0x000061021800e986 */ /* 0x0007e2000c101112 */
[----:B0-----:R-:W-:-:S03]  /*2fea0*/  FMUL R5, R41, UR17 ;  /* 0x0000001129057c20 */ /* 0x001fc60008400000 */
[----:B------:R-:W4:Y:S02]  /*2feb0*/  LDL.LU R41, [R1+0x33c] ;  /* 0x00033c0001297983 */ /* 0x000f240000300800 */
[----:B------:R-:W-:-:S05]  /*2fec0*/  F2FP.SATFINITE.E4M3.F32.PACK_AB_MERGE_C R5, RZ, R5, RZ ;  /* 0x00000005ff05723e */ /* 0x000fca00048070ff */
[----:B------:R4:W-:Y:S01]  /*2fed0*/  @!P0 STG.E.U8 desc[UR18][R26.64+0x60], R5 ;  /* 0x000060051a008986 */ /* 0x0009e2000c101112 */
[----:B-1----:R-:W-:-:S05]  /*2fee0*/  FMUL R4, R39, UR17 ;  /* 0x0000001127047c20 */ /* 0x002fca0008400000 */
[----:B------:R-:W-:-:S05]  /*2fef0*/  F2FP.SATFINITE.E4M3.F32.PACK_AB_MERGE_C R4, RZ, R4, RZ ;  /* 0x00000004ff04723e */ /* 0x000fca00048070ff */
[----:B------:R-:W-:Y:S01]  /*2ff00*/  @!P1 STG.E.U8 desc[UR18][R26.64+0x61], R4 ;  /* 0x000061041a009986 */ /* 0x000fe2000c101112 */
[----:B--2---:R-:W-:-:S03]  /*2ff10*/  FMUL R3, R38, UR17 ;  /* 0x0000001126037c20 */ /* 0x004fc60008400000 */
[----:B------:R-:W2:Y:S02]  /*2ff20*/  LDL.LU R38, [R1+0x340] ;  /* 0x0003400001267983 */ /* 0x000ea40000300800 */
[----:B------:R-:W-:Y:S01]  /*2ff30*/  F2FP.SATFINITE.E4M3.F32.PACK_AB_MERGE_C R3, RZ, R3, RZ ;  /* 0x00000003ff03723e */ /* 0x000fe200048070ff */
[----:B---3--:R-:W-:Y:S02]  /*2ff40*/  FMUL R2, R34, UR17 ;  /* 0x0000001122027c20 */ /* 0x008fe40008400000 */
[----:B------:R-:W3:Y:S04]  /*2ff50*/  LDL.LU R34, [R1+0x344] ;  /* 0x0003440001227983 */ /* 0x000ee80000300800 */
[----:B------:R0:W-:Y:S01]  /*2ff60*/  @!P5 STG.E.U8 desc[UR18][R24.64+0x68], R3 ;  /* 0x000068031800d986 */ /* 0x0001e2000c101112 */
[----:B----4-:R-:W-:-:S03]  /*2ff70*/  FMUL R5, R33, UR17 ;  /* 0x0000001121057c20 */ /* 0x010fc60008400000 */
[----:B------:R-:W4:Y:S01]  /*2ff80*/  LDL.LU R33, [R1+0x348] ;  /* 0x0003480001217983 */ /* 0x000f220000300800 */
[----:B0-----:R-:W-:-:S03]  /*2ff90*/  FMUL R3, R32, UR17 ;  /* 0x0000001120037c20 */ /* 0x001fc60008400000 */
[----:B------:R-:W4:Y:S01]  /*2ffa0*/  LDL.LU R32, [R1+0x34c] ;  /* 0x00034c0001207983 */ /* 0x000f220000300800 */
[C---:B------:R-:W-:Y:S02]  /*2ffb0*/  ISETP.LT.OR P6, PT, R0.reuse, 0x6a, !P3 ;  /* 0x0000006a0000780c */ /* 0x040fe40005fc1670 */
[----:B------:R-:W-:Y:S02]  /*2ffc0*/  F2FP.SATFINITE.E4M3.F32.PACK_AB_MERGE_C R2, RZ, R2, RZ ;  /* 0x00000002ff02723e */ /* 0x000fe400048070ff */
[C---:B------:R-:W-:Y:S01]  /*2ffd0*/  ISETP.LT.OR P0, PT, R0.reuse, 0x69, !P2 ;  /* 0x000000690000780c */ /* 0x040fe20005701670 */
[----:B------:R-:W-:Y:S01]  /*2ffe0*/  FMUL R4, R37, UR17 ;  /* 0x0000001125047c20 */ /* 0x000fe20008400000 */
[C---:B------:R-:W-:Y:S01]  /*2fff0*/  ISETP.LT.OR P1, PT, R0.reuse, 0x6a, !P2 ;  /* 0x0000006a0000780c */ /* 0x040fe20005721670 */
[----:B------:R-:W4:Y:S01]  /*30000*/  LDL.LU R39, [R1+0x350] ;  /* 0x0003500001277983 */ /* 0x000f220000300800 */
[----:B------:R-:W-:-:S03]  /*30010*/  ISETP.LT.OR P5, PT, R0, 0x71, !P3 ;  /* 0x000000710000780c */ /* 0x000fc60005fa1670 */
[----:B------:R-:W4:Y:S01]  /*30020*/  LDL.LU R37, [R1+0x354] ;  /* 0x0003540001257983 */ /* 0x000f220000300800 */
[----:B------:R-:W-:-:S03]  /*30030*/  F2FP.SATFINITE.E4M3.F32.PACK_AB_MERGE_C R5, RZ, R5, RZ ;  /* 0x00000005ff05723e */ /* 0x000fc600048070ff */
[----:B------:R0:W-:Y:S01]  /*30040*/  @!P6 STG.E.U8 desc[UR18][R24.64+0x69], R2 ;  /* 0x000069021800e986 */ /* 0x0001e2000c101112 */
[----:B------:R-:W-:Y:S02]  /*30050*/  ISETP.LT.OR P6, PT, R0, 0x72, !P3 ;  /* 0x000000720000780c */ /* 0x000fe40005fc1670 */
[----:B------:R-:W-:Y:S02]  /*30060*/  F2FP.SATFINITE.E4M3.F32.PACK_AB_MERGE_C R4, RZ, R4, RZ ;  /* 0x00000004ff04723e */ /* 0x000fe400048070ff */
[----:B------:R-:W-:Y:S01]  /*30070*/  F2FP.SATFINITE.E4M3.F32.PACK_AB_MERGE_C R3, RZ, R3, RZ ;  /* 0x00000003ff03723e */ /* 0x000fe200048070ff */
[----:B------:R1:W-:Y:S01]  /*30080*/  @!P0 STG.E.U8 desc[UR18][R26.64+0x68], R5 ;  /* 0x000068051a008986 */ /* 0x0003e2000c101112 */
[----:B0-----:R-:W-:-:S03]  /*30090*/  FMUL R2, R35, UR17 ;  /* 0x0000001123027c20 */ /* 0x001fc60008400000 */
[----:B------:R0:W-:Y:S01]  /*300a0*/  @!P1 STG.E.U8 desc[UR18][R26.64+0x69], R4 ;  /* 0x000069041a009986 */ /* 0x0001e2000c101112 */
[----:B------:R-:W-:-:S03]  /*300b0*/  ISETP.LT.OR P1, PT, R0, 0x72, !P2 ;  /* 0x000000720000780c */ /* 0x000fc60005721670 */
[----:B------:R-:W4:Y:S01]  /*300c0*/  LDL.LU R35, [R1+0x358] ;  /* 0x0003580001237983 */ /* 0x000f220000300800 */
[----:B-1----:R-:W-:-:S03]  /*300d0*/  F2FP.SATFINITE.E4M3.F32.PACK_AB_MERGE_C R5, RZ, R2, RZ ;  /* 0x00000002ff05723e */ /* 0x002fc600048070ff */
[----:B------:R-:W-:Y:S04]  /*300e0*/  @!P5 STG.E.U8 desc[UR18][R24.64+0x70], R3 ;  /* 0x000070031800d986 */ /* 0x000fe8000c101112 */
[----:B------:R1:W-:Y:S01]  /*300f0*/  @!P6 STG.E.U8 desc[UR18][R24.64+0x71], R5 ;  /* 0x000071051800e986 */ /* 0x0003e2000c101112 */
[----:B0-----:R-:W-:-:S05]  /*30100*/  FMUL R4, R41, UR17 ;  /* 0x0000001129047c20 */ /* 0x001fca0008400000 */
[----:B-1----:R-:W-:Y:S01]  /*30110*/  F2FP.SATFINITE.E4M3.F32.PACK_AB_MERGE_C R5, RZ, R4, RZ ;  /* 0x00000004ff05723e */ /* 0x002fe200048070ff */
[----:B--2---:R-:W-:Y:S02]  /*30120*/  FMUL R3, R38, UR17 ;  /* 0x0000001126037c20 */ /* 0x004fe40008400000 */
[----:B------:R-:W2:Y:S03]  /*30130*/  LDL.LU R38, [R1+0x35c] ;  /* 0x00035c0001267983 */ /* 0x000ea60000300800 */
[----:B------:R-:W-:Y:S01]  /*30140*/  F2FP.SATFINITE.E4M3.F32.PACK_AB_MERGE_C R4, RZ, R3, RZ ;  /* 0x00000003ff04723e */ /* 0x000fe200048070ff */
[----:B---3--:R-:W-:Y:S02]  /*30150*/  FMUL R2, R34, UR17 ;  /* 0x0000001122027c20 */ /* 0x008fe40008400000 */
[----:B------:R-:W3:Y:S03]  /*30160*/  LDL.LU R34, [R1+0x360] ;  /* 0x0003600001227983 */ /* 0x000ee60000300800 */
[----:B------:R-:W-:Y:S01]  /*30170*/  F2FP.SATFINITE.E4M3.F32.PACK_AB_MERGE_C R3, RZ, R2, RZ ;  /* 0x00000002ff03723e */ /* 0x000fe200048070ff */
[----:B------:R0:W-:Y:S01]  /*30180*/  @!P1 STG.E.U8 desc[UR18][R26.64+0x71], R4 ;  /* 0x000071041a009986 */ /* 0x0001e2000c101112 */
[----:B----4-:R-:W-:-:S03]  /*30190*/  FMUL R2, R33, UR17 ;  /* 0x0000001121027c20 */ /* 0x010fc60008400000 */
[----:B------:R-:W4:Y:S01]  /*301a0*/  LDL.LU R33, [R1+0x364] ;  /* 0x0003640001217983 */ /* 0x000f220000300800 */
[----:B0-----:R-:W-:-:S03]  /*301b0*/  FMUL R4, R32, UR17 ;  /* 0x0000001120047c20 */ /* 0x001fc60008400000 */
[----:B------:R-:W4:Y:S01]  /*301c0*/  LDL.LU R32, [R1+0x368] ;  /* 0x0003680001207983 */ /* 0x000f220000300800 */
[C---:B------:R-:W-:Y:S02]  /*301d0*/  ISETP.LT.OR P0, PT, R0.reuse, 0x71, !P2 ;  /* 0x000000710000780c */ /* 0x040fe40005701670 */
[C---:B------:R-:W-:Y:S01]  /*301e0*/  ISETP.LT.OR P5, PT, R0.reuse, 0x79, !P3 ;  /* 0x000000790000780c */ /* 0x040fe20005fa1670 */
[----:B------:R-:W4:Y:S01]  /*301f0*/  LDL.LU R41, [R1+0x36c] ;  /* 0x00036c0001297983 */ /* 0x000f220000300800 */
[C---:B------:R-:W-:Y:S02]  /*30200*/  ISETP.LT.OR P6, PT, R0.reuse, 0x7a, !P3 ;  /* 0x0000007a0000780c */ /* 0x040fe40005fc1670 */
[----:B------:R-:W-:-:S07]  /*30210*/  ISETP.LT.OR P1, PT, R0, 0x7a, !P2 ;  /* 0x0000007a0000780c */ /* 0x000fce0005721670 */
[----:B------:R0:W-:Y:S01]  /*30220*/  @!P0 STG.E.U8 desc[UR18][R26.64+0x70], R5 ;  /* 0x000070051a008986 */ /* 0x0001e2000c101112 */
[----:B------:R-:W-:-:S03]  /*30230*/  ISETP.LT.OR P0, PT, R0, 0x79, !P2 ;  /* 0x000000790000780c */ /* 0x000fc60005701670 */
[----:B------:R1:W-:Y:S01]  /*30240*/  @!P5 STG.E.U8 desc[UR18][R24.64+0x78], R3 ;  /* 0x000078031800d986 */ /* 0x0003e2000c101112 */
[C---:B------:R-:W-:Y:S02]  /*30250*/  ISETP.LT.OR P5, PT, R0.reuse, 0x81, !P3 ;  /* 0x000000810000780c */ /* 0x040fe40005fa1670 */
[----:B0-----:R-:W-:Y:S01]  /*30260*/  F2FP.SATFINITE.E4M3.F32.PACK_AB_MERGE_C R5, RZ, R2, RZ ;  /* 0x00000002ff05723e */ /* 0x001fe200048070ff */
[----:B------:R-:W-:Y:S01]  /*30270*/  FMUL R2, R37, UR17 ;  /* 0x0000001125027c20 */ /* 0x000fe20008400000 */
[----:B-1----:R-:W-:Y:S02]  /*30280*/  FMUL R3, R39, UR17 ;  /* 0x0000001127037c20 */ /* 0x002fe40008400000 */
[----:B------:R-:W4:Y:S04]  /*30290*/  LDL.LU R39, [R1+0x370] ;  /* 0x0003700001277983 */ /* 0x000f280000300800 */
[----:B------:R-:W4:Y:S04]  /*302a0*/  LDL.LU R37, [R1+0x374] ;  /* 0x0003740001257983 */ /* 0x000f280000300800 */
[----:B------:R0:W-:Y:S01]  /*302b0*/  @!P6 STG.E.U8 desc[UR18][R24.64+0x79], R5 ;  /* 0x000079051800e986 */ /* 0x0001e2000c101112 */
[----:B------:R-:W-:-:S02]  /*302c0*/  ISETP.LT.OR P6, PT, R0, 0x82, !P3 ;  /* 0x000000820000780c */ /* 0x000fc40005fc1670 */
[----:B0-----:R-:W-:Y:S02]  /*302d0*/  F2FP.SATFINITE.E4M3.F32.PACK_AB_MERGE_C R5, RZ, R4, RZ ;  /* 0x00000004ff05723e */ /* 0x001fe400048070ff */
[----:B------:R-:W-:Y:S02]  /*302e0*/  F2FP.SATFINITE.E4M3.F32.PACK_AB_MERGE_C R4, RZ, R3, RZ ;  /* 0x00000003ff04723e */ /* 0x000fe400048070ff */
[----:B------:R-:W-:Y:S01]  /*302f0*/  F2FP.SATFINITE.E4M3.F32.PACK_AB_MERGE_C R3, RZ, R2, RZ ;  /* 0x00000002ff03723e */ /* 0x000fe200048070ff */
[----:B------:R-:W-:Y:S02]  /*30300*/  FMUL R2, R35, UR17 ;  /* 0x0000001123027c20 */ /* 0x000fe40008400000 */
[----:B------:R-:W4:Y:S04]  /*30310*/  LDL.LU R35, [R1+0x378] ;  /* 0x0003780001237983 */ /* 0x000f280000300800 */
[----:B------:R-:W-:Y:S04]  /*30320*/  @!P0 STG.E.U8 desc[UR18][R26.64+0x78], R5 ;  /* 0x000078051a008986 */ /* 0x000fe8000c101112 */
[----:B------:R-:W-:Y:S04]  /*30330*/  @!P1 STG.E.U8 desc[UR18][R26.64+0x79], R4 ;  /* 0x000079041a009986 */ /* 0x000fe8000c101112 */
[----:B------:R0:W-:Y:S02]  /*30340*/  @!P5 STG.E.U8 desc[UR18][R24.64+0x80], R3 ;  /* 0x000080031800d986 */ /* 0x0001e4000c101112 */
[----:B0-----:R-:W-:-:S05]  /*30350*/  F2FP.SATFINITE.E4M3.F32.PACK_AB_MERGE_C R3, RZ, R2, RZ ;  /* 0x00000002ff03723e */ /* 0x001fca00048070ff */
[----:B------:R4:W-:Y:S01]  /*30360*/  @!P6 STG.E.U8 desc[UR18][R24.64+0x81], R3 ;  /* 0x000081031800e986 */ /* 0x0009e2000c101112 */
[----:B--2---:R-:W-:-:S05]  /*30370*/  FMUL R4, R38, UR17 ;  /* 0x0000001126047c20 */ /* 0x004fca0008400000 */
[----:B------:R-:W-:Y:S01]  /*30380*/  F2FP.SATFINITE.E4M3.F32.PACK_AB_MERGE_C R5, RZ, R4, RZ ;  /* 0x00000004ff05723e */ /* 0x000fe200048070ff */
[----:B---3--:R-:W-:Y:S02]  /*30390*/  FMUL R2, R34, UR17 ;  /* 0x0000001122027c20 */ /* 0x008fe40008400000 */
[----:B------:R-:W2:Y:S04]  /*303a0*/  LDL.LU R34, [R1+0x37c] ;  /* 0x00037c0001227983 */ /* 0x000ea80000300800 */
[----:B------:R-:W3:Y:S01]  /*303b0*/  LDL.LU R38, [R1+0x380] ;  /* 0x0003800001267983 */ /* 0x000ee20000300800 */
[----:B------:R-:W-:Y:S01]  /*303c0*/  F2FP.SATFINITE.E4M3.F32.PACK_AB_MERGE_C R4, RZ, R2, RZ ;  /* 0x00000002ff04723e */ /* 0x000fe200048070ff */
[----:B----4-:R-:W-:Y:S02]  /*303d0*/  FMUL R3, R33, UR17 ;  /* 0x0000001121037c20 */ /* 0x010fe40008400000 */
[----:B------:R-:W4:Y:S01]  /*303e0*/  LDL.LU R33, [R1+0x384] ;  /* 0x0003840001217983 */ /* 0x000f220000300800 */
[----:B------:R-:W-:-:S03]  /*303f0*/  FMUL R2, R32, UR17 ;  /* 0x0000001120027c20 */ /* 0x000fc60008400000 */
[----:B------:R-:W3:Y:S01]  /*30400*/  LDL.LU R32, [R1+0x388] ;  /* 0x0003880001207983 */ /* 0x000ee20000300800 */
[C---:B------:R-:W-:Y:S02]  /*30410*/  ISETP.LT.OR P0, PT, R0.reuse, 0x81, !P2 ;  /* 0x000000810000780c */ /* 0x040fe40005701670 */
[C---:B------:R-:W-:Y:S02]  /*30420*/  ISETP.LT.OR P1, PT, R0.reuse, 0x82, !P2 ;  /* 0x000000820000780c */ /* 0x040fe40005721670 */
[C---:B------:R-:W-:Y:S02]  /*30430*/  ISETP.LT.OR P5, PT, R0.reuse, 0x89, !P3 ;  /* 0x000000890000780c */ /* 0x040fe40005fa1670 */
[----:B------:R-:W-:Y:S02]  /*30440*/  ISETP.LT.OR P6, PT, R0, 0x8a, !P3 ;  /* 0x0000008a0000780c */ /* 0x000fe40005fc1670 */
[----:B------:R-:W-:-:S05]  /*30450*/  F2FP.SATFINITE.E4M3.F32.PACK_AB_MERGE_C R3, RZ, R3, RZ ;  /* 0x00000003ff03723e */ /* 0x000fca00048070ff */
[----:B------:R0:W-:Y:S01]  /*30460*/  @!P0 STG.E.U8 desc[UR18][R26.64+0x80], R5 ;  /* 0x000080051a008986 */ /* 0x0001e2000c101112 */
[----:B------:R-:W-:-:S03]  /*30470*/  ISETP.LT.OR P0, PT, R0, 0x89, !P2 ;  /* 0x000000890000780c */ /* 0x000fc60005701670 */
[----:B------:R-:W-:Y:S01]  /*30480*/  @!P1 STG.E.U8 desc[UR18][R26.64+0x81], R4 ;  /* 0x000081041a009986 */ /* 0x000fe2000c101112 */
[----:B------:R-:W-:-:S03]  /*30490*/  F2FP.SATFINITE.E4M3.F32.PACK_AB_MERGE_C R2, RZ, R2, RZ ;  /* 0x00000002ff02723e */ /* 0x000fc600048070ff */
[----:B------:R1:W-:Y:S01]  /*304a0*/  @!P5 STG.E.U8 desc[UR18][R24.64+0x88], R3 ;  /* 0x000088031800d986 */ /* 0x0003e2000c101112 */
[----:B0-----:R-:W-:-:S03]  /*304b0*/  FMUL R5, R41, UR17 ;  /* 0x0000001129057c20 */ /* 0x001fc60008400000 */
[----:B------:R-:W3:Y:S01]  /*304c0*/  LDL.LU R41, [R1+0x38c] ;  /* 0x00038c0001297983 */ /* 0x000ee20000300800 */
[C---:B------:R-:W-:Y:S01]  /*304d0*/  ISETP.LT.OR P1, PT, R0.reuse, 0x8a, !P2 ;  /* 0x0000008a0000780c */ /* 0x040fe20005721670 */
[----:B-1----:R-:W-:Y:S02]  /*304e0*/  FMUL R3, R37, UR17 ;  /* 0x0000001125037c20 */ /* 0x002fe40008400000 */
[----:B------:R-:W3:Y:S01]  /*304f0*/  LDL.LU R37, [R1+0x390] ;  /* 0x0003900001257983 */ /* 0x000ee20000300800 */
[C---:B------:R-:W-:Y:S01]  /*30500*/  ISETP.LT.OR P5, PT, R0.reuse, 0x91, !P3 ;  /* 0x000000910000780c */ /* 0x040fe20005fa1670 */
[----:B------:R-:W-:Y:S01]  /*30510*/  FMUL R4, R39, UR17 ;  /* 0x0000001127047c20 */ /* 0x000fe20008400000 */
[----:B------:R-:W-:Y:S01]  /*30520*/  F2FP.SATFINITE.E4M3.F32.PACK_AB_MERGE_C R5, RZ, R5, RZ ;  /* 0x00000005ff05723e */ /* 0x000fe200048070ff */
[----:B------:R0:W-:Y:S01]  /*30530*/  @!P6 STG.E.U8 desc[UR18][R24.64+0x89], R2 ;  /* 0x000089021800e986 */ /* 0x0001e2000c101112 */
[----:B------:R-:W-:Y:S02]  /*30540*/  ISETP.LT.OR P6, PT, R0, 0x92, !P3 ;  /* 0x000000920000780c */ /* 0x000fe40005fc1670 */
[----:B------:R-:W-:Y:S01]  /*30550*/  F2FP.SATFINITE.E4M3.F32.PACK_AB_MERGE_C R4, RZ, R4, RZ ;  /* 0x00000004ff04723e */ /* 0x000fe200048070ff */
[----:B------:R2:W-:Y:S01]  /*30560*/  @!P0 STG.E.U8 desc[UR18][R26.64+0x88], R5 ;  /* 0x000088051a008986 */ /* 0x0005e2000c101112 */
[----:B------:R-:W-:-:S03]  /*30570*/  F2FP.SATFINITE.E4M3.F32.PACK_AB_MERGE_C R3, RZ, R3, RZ ;  /* 0x00000003ff03723e */ /* 0x000fc600048070ff */
[----:B------:R-:W-:Y:S01]  /*30580*/  @!P1 STG.E.U8 desc[UR18][R26.64+0x89], R4 ;  /* 0x000089041a009986 */ /* 0x000fe2000c101112 */
[----:B0-----:R-:W-:-:S03]  /*30590*/  FMUL R2, R35, UR17 ;  /* 0x0000001123027c20 */ /* 0x001fc60008400000 */
[----:B------:R-:W3:Y:S02]  /*305a0*/  LDL.LU R35, [R1+0x394] ;  /* 0x0003940001237983 */ /* 0x000ee40000300800 */
[----:B------:R-:W-:Y:S02]  /*305b0*/  F2FP.SATFINITE.E4M3.F32.PACK_AB_MERGE_C R2, RZ, R2, RZ ;  /* 0x00000002ff02723e */ /* 0x000fe400048070ff */
[----:B------:R4:W-:Y:S04]  /*305c0*/  @!P5 STG.E.U8 desc[UR18][R24.64+0x90], R3 ;  /* 0x000090031800d986 */ /* 0x0009e8000c101112 */
[----:B------:R3:W-:Y:S01]  /*305d0*/  @!P6 STG.E.U8 desc[UR18][R24.64+0x91], R2 ;  /* 0x000091021800e986 */ /* 0x0007e2000c101112 */
[----:B--2---:R-:W-:-:S03]  /*305e0*/  FMUL R5, R34, UR17 ;  /* 0x0000001122057c20 */ /* 0x004fc60008400000 */
[----:B------:R-:W2:Y:S01]  /*305f0*/  LDL.LU R34, [R1+0x398] ;  /* 0x0003980001227983 */ /* 0x000ea20000300800 */
[----:B----4-:R-:W-:-:S03]  /*30600*/  FMUL R3, R33, UR17 ;  /* 0x0000001121037c20 */ /* 0x010fc60008400000 */
[----:B------:R-:W4:Y:S04]  /*30610*/  LDL.LU R33, [R1+0x39c] ;  /* 0x00039c0001217983 */ /* 0x000f280000300800 */
[----:B------:R-:W4:Y:S01]  /*30620*/  LDL.LU R39, [R1+0x3a0] ;  /* 0x0003a00001277983 */ /* 0x000f220000300800 */
[----:B---3--:R-:W-:-:S03]  /*30630*/  FMUL R2, R32, UR17 ;  /* 0x0000001120027c20 */ /* 0x008fc60008400000 */
[----:B------:R-:W3:Y:S01]  /*30640*/  LDL.LU R32, [R1+0x3a4] ;  /* 0x0003a40001207983 */ /* 0x000ee20000300800 */
[C---:B------:R-:W-:Y:S02]  /*30650*/  ISETP.LT.OR P0, PT, R0.reuse, 0x91, !P2 ;  /* 0x000000910000780c */ /* 0x040fe40005701670 */
[C---:B------:R-:W-:Y:S02]  /*30660*/  ISETP.LT.OR P1, PT, R0.reuse, 0x92, !P2 ;  /* 0x000000920000780c */ /* 0x040fe40005721670 */
[----:B------:R-:W-:Y:S01]  /*30670*/  ISETP.LT.OR P5, PT, R0, 0x99, !P3 ;  /* 0x000000990000780c */ /* 0x000fe20005fa1670 */
[----:B------:R-:W-:Y:S01]  /*30680*/  FMUL R4, R38, UR17 ;  /* 0x0000001126047c20 */ /* 0x000fe20008400000 */
[----:B------:R-:W-:Y:S01]  /*30690*/  F2FP.SATFINITE.E4M3.F32.PACK_AB_MERGE_C R5, RZ, R5, RZ ;  /* 0x00000005ff05723e */ /* 0x000fe200048070ff */
[----:B------:R-:W3:Y:S01]  /*306a0*/  LDL.LU R38, [R1+0x3a8] ;  /* 0x0003a80001267983 */ /* 0x000ee20000300800 */
[----:B------:R-:W-:Y:S02]  /*306b0*/  F2FP.SATFINITE.E4M3.F32.PACK_AB_MERGE_C R3, RZ, R3, RZ ;  /* 0x00000003ff03723e */ /* 0x000fe400048070ff */
[----:B------:R-:W-:-:S02]  /*306c0*/  F2FP.SATFINITE.E4M3.F32.PACK_AB_MERGE_C R4, RZ, R4, RZ ;  /* 0x00000004ff04723e */ /* 0x000fc400048070ff */
[C---:B------:R-:W-:Y:S01]  /*306d0*/  ISETP.LT.OR P6, PT, R0.reuse, 0x9a, !P3 ;  /* 0x0000009a0000780c */ /* 0x040fe20005fc1670 */
[----:B------:R0:W-:Y:S04]  /*306e0*/  @!P0 STG.E.U8 desc[UR18][R26.64+0x90], R5 ;  /* 0x000090051a008986 */ /* 0x0001e8000c101112 */
[----:B------:R-:W-:Y:S04]  /*306f0*/  @!P1 STG.E.U8 desc[UR18][R26.64+0x91], R4 ;  /* 0x000091041a009986 */ /* 0x000fe8000c101112 */
[----:B------:R1:W-:Y:S01]  /*30700*/  @!P5 STG.E.U8 desc[UR18][R24.64+0x98], R3 ;  /* 0x000098031800d986 */ /* 0x0003e2000c101112 */
[----:B------:R-:W-:-:S02]  /*30710*/  ISETP.LT.OR P1, PT, R0, 0x9a, !P2 ;  /* 0x0000009a0000780c */ /* 0x000fc40005721670 */
[----:B0-----:R-:W-:Y:S01]  /*30720*/  F2FP.SATFINITE.E4M3.F32.PACK_AB_MERGE_C R5, RZ, R2, RZ ;  /* 0x00000002ff05723e */ /* 0x001fe200048070ff */
[----:B-1----:R-:W-:Y:S02]  /*30730*/  FMUL R3, R37, UR17 ;  /* 0x0000001125037c20 */ /* 0x002fe40008400000 */
[----:B------:R-:W3:Y:S01]  /*30740*/  LDL.LU R37, [R1+0x3ac] ;  /* 0x0003ac0001257983 */ /* 0x000ee20000300800 */
[----:B------:R-:W-:Y:S01]  /*30750*/  FMUL R4, R41, UR17 ;  /* 0x0000001129047c20 */ /* 0x000fe20008400000 */
[C---:B------:R-:W-:Y:S02]  /*30760*/  ISETP.LT.OR P0, PT, R0.reuse, 0x99, !P2 ;  /* 0x000000990000780c */ /* 0x040fe40005701670 */
[----:B------:R-:W-:Y:S01]  /*30770*/  ISETP.LT.OR P5, PT, R0, 0xa1, !P3 ;  /* 0x000000a10000780c */ /* 0x000fe20005fa1670 */
[----:B------:R0:W-:Y:S02]  /*30780*/  @!P6 STG.E.U8 desc[UR18][R24.64+0x99], R5 ;  /* 0x000099051800e986 */ /* 0x0001e4000c101112 */
[----:B0-----:R-:W-:Y:S01]  /*30790*/  F2FP.SATFINITE.E4M3.F32.PACK_AB_MERGE_C R5, RZ, R4, RZ ;  /* 0x00000004ff05723e */ /* 0x001fe200048070ff */
[----:B------:R-:W-:Y:S01]  /*307a0*/  FMUL R2, R35, UR17 ;  /* 0x0000001123027c20 */ /* 0x000fe20008400000 */
[----:B------:R-:W-:Y:S01]  /*307b0*/  F2FP.SATFINITE.E4M3.F32.PACK_AB_MERGE_C R4, RZ, R3, RZ ;  /* 0x00000003ff04723e */ /* 0x000fe200048070ff */
[----:B------:R-:W3:Y:S03]  /*307c0*/  LDL.LU R35, [R1+0x3b0] ;  /* 0x0003b00001237983 */ /* 0x000ee60000300800 */
[----:B------:R-:W-:Y:S01]  /*307d0*/  F2FP.SATFINITE.E4M3.F32.PACK_AB_MERGE_C R3, RZ, R2, RZ ;  /* 0x00000002ff03723e */ /* 0x000fe200048070ff */
[----:B------:R-:W-:Y:S04]  /*307e0*/  @!P1 STG.E.U8 desc[UR18][R26.64+0x99], R4 ;  /* 0x000099041a009986 */ /* 0x000fe8000c101112 */
[----:B------:R0:W-:Y:S04]  /*307f0*/  @!P0 STG.E.U8 desc[UR18][R26.64+0x98], R5 ;  /* 0x000098051a008986 */ /* 0x0001e8000c101112 */
[----:B------:R1:W-:Y:S01]  /*30800*/  @!P5 STG.E.U8 desc[UR18][R24.64+0xa0], R3 ;  /* 0x0000a0031800d986 */ /* 0x0003e2000c101112 */
[----:B--2---:R-:W-:-:S03]  /*30810*/  FMUL R2, R34, UR17 ;  /* 0x0000001122027c20 */ /* 0x004fc60008400000 */
[----:B------:R-:W2:Y:S02]  /*30820*/  LDL.LU R34, [R1+0x3b4] ;  /* 0x0003b40001227983 */ /* 0x000ea40000300800 */
[----:B0-----:R-:W-:Y:S01]  /*30830*/  F2FP.SATFINITE.E4M3.F32.PACK_AB_MERGE_C R5, RZ, R2, RZ ;  /* 0x00000002ff05723e */ /* 0x001fe200048070ff */
[----:B----4-:R-:W-:Y:S02]  /*30840*/  FMUL R4, R33, UR17 ;  /* 0x0000001121047c20 */ /* 0x010fe40008400000 */
[----:B------:R-:W4:Y:S01]  /*30850*/  LDL.LU R33, [R1+0x3b8] ;  /* 0x0003b80001217983 */ /* 0x000f220000300800 */
[----:B-1----:R-:W-:-:S03]  /*30860*/  FMUL R3, R39, UR17 ;  /* 0x0000001127037c20 */ /* 0x002fc60008400000 */
[----:B------:R-:W4:Y:S01]  /*30870*/  LDL.LU R39, [R1+0x3bc] ;  /* 0x0003bc0001277983 */ /* 0x000f220000300800 */
[----:B---3--:R-:W-:-:S03]  /*30880*/  FMUL R2, R32, UR17 ;  /* 0x0000001120027c20 */ /* 0x008fc60008400000 */
[----:B------:R-:W3:Y:S01]  /*30890*/  LDL.LU R32, [R1+0x3c0] ;  /* 0x0003c00001207983 */ /* 0x000ee20000300800 */
[C---:B------:R-:W-:Y:S02]  /*308a0*/  ISETP.LT.OR P6, PT, R0.reuse, 0xa2, !P3 ;  /* 0x000000a20000780c */ /* 0x040fe40005fc1670 */
[C---:B------:R-:W-:Y:S02]  /*308b0*/  ISETP.LT.OR P1, PT, R0.reuse, 0xa2, !P2 ;  /* 0x000000a20000780c */ /* 0x040fe40005721670 */
[C---:B------:R-:W-:Y:S02]  /*308c0*/  ISETP.LT.OR P0, PT, R0.reuse, 0xa1, !P2 ;  /* 0x000000a10000780c */ /* 0x040fe40005701670 */
[----:B------:R-:W-:-:S07]  /*308d0*/  ISETP.LT.OR P5, PT, R0, 0xa9, !P3 ;  /* 0x000000a90000780c */ /* 0x000fce0005fa1670 */
[----:B------:R0:W-:Y:S01]  /*308e0*/  @!P6 STG.E.U8 desc[UR18][R24.64+0xa1], R5 ;  /* 0x0000a1051800e986 */ /* 0x0001e2000c101112 */
[----:B------:R-:W-:Y:S02]  /*308f0*/  ISETP.LT.OR P6, PT, R0, 0xaa, !P3 ;  /* 0x000000aa0000780c */ /* 0x000fe40005fc1670 */
[----:B0-----:R-:W-:Y:S02]  /*30900*/  F2FP.SATFINITE.E4M3.F32.PACK_AB_MERGE_C R5, RZ, R4, RZ ;  /* 0x00000004ff05723e */ /* 0x001fe400048070ff */
[----:B------:R-:W-:Y:S02]  /*30910*/  F2FP.SATFINITE.E4M3.F32.PACK_AB_MERGE_C R4, RZ, R3, RZ ;  /* 0x00000003ff04723e */ /* 0x000fe400048070ff */
[----:B------:R-:W-:Y:S01]  /*30920*/  F2FP.SATFINITE.E4M3.F32.PACK_AB_MERGE_C R3, RZ, R2, RZ ;  /* 0x00000002ff03723e */ /* 0x000fe200048070ff */
[----:B------:R-:W-:Y:S02]  /*30930*/  FMUL R2, R38, UR17 ;  /* 0x0000001126027c20 */ /* 0x000fe40008400000 */
[----:B------:R0:W-:Y:S04]  /*30940*/  @!P1 STG.E.U8 desc[UR18][R26.64+0xa1], R4 ;  /* 0x0000a1041a009986 */ /* 0x0001e8000c101112 */
[----:B------:R-:W3:Y:S01]  /*30950*/  LDL.LU R38, [R1+0x3c4] ;  /* 0x0003c40001267983 */ /* 0x000ee20000300800 */
[----:B0-----:R-:W-:-:S03]  /*30960*/  FMUL R4, R37, UR17 ;  /* 0x0000001125047c20 */ /* 0x001fc60008400000 */
[----:B------:R-:W3:Y:S04]  /*30970*/  LDL.LU R37, [R1+0x3c8] ;  /* 0x0003c80001257983 */ /* 0x000ee80000300800 */
[----:B------:R-:W-:Y:S01]  /*30980*/  @!P0 STG.E.U8 desc[UR18][R26.64+0xa0], R5 ;  /* 0x0000a0051a008986 */ /* 0x000fe2000c101112 */
[----:B------:R-:W-:-:S03]  /*30990*/  ISETP.LT.OR P0, PT, R0, 0xa9, !P2 ;  /* 0x000000a90000780c */ /* 0x000fc60005701670 */
[----:B------:R0:W-:Y:S02]  /*309a0*/  @!P5 STG.E.U8 desc[UR18][R24.64+0xa8], R3 ;  /* 0x0000a8031800d986 */ /* 0x0001e4000c101112 */
[----:B0-----:R-:W-:Y:S01]  /*309b0*/  F2FP.SATFINITE.E4M3.F32.PACK_AB_MERGE_C R3, RZ, R2, RZ ;  /* 0x00000002ff03723e */ /* 0x001fe200048070ff */
[----:B------:R-:W-:Y:S02]  /*309c0*/  FMUL R2, R35, UR17 ;  /* 0x0000001123027c20 */ /* 0x000fe40008400000 */
[----:B------:R-:W3:Y:S04]  /*309d0*/  LDL.LU R35, [R1+0x3cc] ;  /* 0x0003cc0001237983 */ /* 0x000ee80000300800 */
[----:B------:R2:W-:Y:S01]  /*309e0*/  @!P6 STG.E.U8 desc[UR18][R24.64+0xa9], R3 ;  /* 0x0000a9031800e986 */ /* 0x0005e2000c101112 */
[----:B------:R-:W-:-:S02]  /*309f0*/  F2FP.SATFINITE.E4M3.F32.PACK_AB_MERGE_C R5, RZ, R4, RZ ;  /* 0x00000004ff05723e */ /* 0x000fc400048070ff */
[----:B------:R-:W-:-:S03]  /*30a00*/  F2FP.SATFINITE.E4M3.F32.PACK_AB_MERGE_C R4, RZ, R2, RZ ;  /* 0x00000002ff04723e */ /* 0x000fc600048070ff */
[----:B------:R0:W-:Y:S01]  /*30a10*/  @!P0 STG.E.U8 desc[UR18][R26.64+0xa8], R5 ;  /* 0x0000a8051a008986 */ /* 0x0001e2000c101112 */
[----:B--2---:R-:W-:-:S03]  /*30a20*/  FMUL R3, R34, UR17 ;  /* 0x0000001122037c20 */ /* 0x004fc60008400000 */
[----:B------:R-:W2:Y:S01]  /*30a30*/  LDL.LU R34, [R1+0x3d0] ;  /* 0x0003d00001227983 */ /* 0x000ea20000300800 */
[----:B----4-:R-:W-:-:S03]  /*30a40*/  FMUL R2, R33, UR17 ;  /* 0x0000001121027c20 */ /* 0x010fc60008400000 */
[----:B------:R-:W4:Y:S02]  /*30a50*/  LDL.LU R33, [R1+0x3d4] ;  /* 0x0003d40001217983 */ /* 0x000f240000300800 */
[----:B0-----:R-:W-:Y:S01]  /*30a60*/  F2FP.SATFINITE.E4M3.F32.PACK_AB_MERGE_C R5, RZ, R2, RZ ;  /* 0x00000002ff05723e */ /* 0x001fe200048070ff */
[----:B---3--:R-:W-:Y:S02]  /*30a70*/  FMUL R2, R32, UR17 ;  /* 0x0000001120027c20 */ /* 0x008fe40008400000 */
[----:B------:R-:W3:Y:S01]  /*30a80*/  LDL.LU R32, [R1+0x3d8] ;  /* 0x0003d80001207983 */ /* 0x000ee20000300800 */
[C---:B------:R-:W-:Y:S02]  /*30a90*/  ISETP.LT.OR P1, PT, R0.reuse, 0xaa, !P2 ;  /* 0x000000aa0000780c */ /* 0x040fe40005721670 */
[C---:B------:R-:W-:Y:S02]  /*30aa0*/  ISETP.LT.OR P5, PT, R0.reuse, 0xb1, !P3 ;  /* 0x000000b10000780c */ /* 0x040fe40005fa1670 */
[----:B------:R-:W-:-:S02]  /*30ab0*/  ISETP.LT.OR P6, PT, R0, 0xb2, !P3 ;  /* 0x000000b20000780c */ /* 0x000fc40005fc1670 */
[----:B------:R-:W-:-:S07]  /*30ac0*/  F2FP.SATFINITE.E4M3.F32.PACK_AB_MERGE_C R3, RZ, R3, RZ ;  /* 0x00000003ff03723e */ /* 0x000fce00048070ff */
[----:B------:R0:W-:Y:S01]  /*30ad0*/  @!P1 STG.E.U8 desc[UR18][R26.64+0xa9], R4 ;  /* 0x0000a9041a009986 */ /* 0x0001e2000c101112 */
[----:B------:R-:W-:-:S03]  /*30ae0*/  ISETP.LT.OR P1, PT, R0, 0xb1, !P2 ;  /* 0x000000b10000780c */ /* 0x000fc60005721670 */
[----:B------:R-:W-:Y:S01]  /*30af0*/  @!P5 STG.E.U8 desc[UR18][R24.64+0xb0], R3 ;  /* 0x0000b0031800d986 */ /* 0x000fe2000c101112 */
[----:B------:R-:W-:-:S03]  /*30b00*/  ISETP.LT.OR P5, PT, R0, 0xb2, !P2 ;  /* 0x000000b20000780c */ /* 0x000fc600057a1670 */
[----:B------:R1:W-:Y:S01]  /*30b10*/  @!P6 STG.E.U8 desc[UR18][R24.64+0xb1], R5 ;  /* 0x0000b1051800e986 */ /* 0x0003e2000c101112 */
[----:B------:R-:W-:Y:S01]  /*30b20*/  ISETP.LT.OR P6, PT, R0, 0xba, !P3 ;  /* 0x000000ba0000780c */ /* 0x000fe20005fc1670 */
[----:B0-----:R-:W-:Y:S01]  /*30b30*/  FMUL R4, R39, UR17 ;  /* 0x0000001127047c20 */ /* 0x001fe20008400000 */
[----:B-1----:R-:W-:Y:S01]  /*30b40*/  F2FP.SATFINITE.E4M3.F32.PACK_AB_MERGE_C R5, RZ, R2, RZ ;  /* 0x00000002ff05723e */ /* 0x002fe200048070ff */
[----:B------:R-:W-:Y:S02]  /*30b50*/  FMUL R3, R38, UR17 ;  /* 0x0000001126037c20 */ /* 0x000fe40008400000 */
[----:B------:R-:W3:Y:S01]  /*30b60*/  LDL.LU R38, [R1+0x3dc] ;  /* 0x0003dc0001267983 */ /* 0x000ee20000300800 */
[----:B------:R-:W-:Y:S01]  /*30b70*/  F2FP.SATFINITE.E4M3.F32.PACK_AB_MERGE_C R6, RZ, R4, RZ ;  /* 0x00000004ff06723e */ /* 0x000fe200048070ff */
[----:B------:R-:W-:Y:S02]  /*30b80*/  FMUL R2, R37, UR17 ;  /* 0x0000001125027c20 */ /* 0x000fe40008400000 */
[----:B------:R-:W3:Y:S01]  /*30b90*/  LDL.LU R37, [R1+0x3e0] ;  /* 0x0003e00001257983 */ /* 0x000ee20000300800 */
[----:B------:R-:W-:-:S02]  /*30ba0*/  F2FP.SATFINITE.E4M3.F32.PACK_AB_MERGE_C R4, RZ, R3, RZ ;  /* 0x00000003ff04723e */ /* 0x000fc400048070ff */
[----:B------:R-:W-:Y:S02]  /*30bb0*/  F2FP.SATFINITE.E4M3.F32.PACK_AB_MERGE_C R3, RZ, R2, RZ ;  /* 0x00000002ff03723e */ /* 0x000fe400048070ff */
[----:B------:R-:W-:Y:S01]  /*30bc0*/  ISETP.LT.OR P0, PT, R0, 0xb9, !P3 ;  /* 0x000000b90000780c */ /* 0x000fe20005f01670 */
[----:B------:R-:W-:Y:S04]  /*30bd0*/  @!P1 STG.E.U8 desc[UR18][R26.64+0xb0], R6 ;  /* 0x0000b0061a009986 */ /* 0x000fe8000c101112 */
[----:B------:R0:W-:Y:S04]  /*30be0*/  @!P5 STG.E.U8 desc[UR18][R26.64+0xb1], R5 ;  /* 0x0000b1051a00d986 */ /* 0x0001e8000c101112 */
[----:B------:R2:W-:Y:S01]  /*30bf0*/  @!P6 STG.E.U8 desc[UR18][R24.64+0xb9], R3 ;  /* 0x0000b9031800e986 */ /* 0x0005e2000c101112 */
[----:B------:R-:W-:-:S03]  /*30c00*/  FMUL R2, R35, UR17 ;  /* 0x0000001123027c20 */ /* 0x000fc60008400000 */
[----:B------:R-:W3:Y:S02]  /*30c10*/  LDL.LU R35, [R1+0x3e4] ;  /* 0x0003e40001237983 */ /* 0x000ee40000300800 */
[----:B0-----:R-:W-:Y:S02]  /*30c20*/  F2FP.SATFINITE.E4M3.F32.PACK_AB_MERGE_C R5, RZ, R2, RZ ;  /* 0x00000002ff05723e */ /* 0x001fe400048070ff */
[----:B------:R0:W-:Y:S01]  /*30c30*/  @!P0 STG.E.U8 desc[UR18][R24.64+0xb8], R4 ;  /* 0x0000b80418008986 */ /* 0x0001e2000c101112 */
[----:B--2---:R-:W-:-:S03]  /*30c40*/  FMUL R3, R34, UR17 ;  /* 0x0000001122037c20 */ /* 0x004fc60008400000 */
[----:B------:R-:W2:Y:S02]  /*30c50*/  LDL.LU R34, [R1+0x3e8] ;  /* 0x0003e80001227983 */ /* 0x000ea40000300800 */
[----:B0-----:R-:W-:Y:S01]  /*30c60*/  F2FP.SATFINITE.E4M3.F32.PACK_AB_MERGE_C R4, RZ, R3, RZ ;  /* 0x00000003ff04723e */ /* 0x001fe200048070ff */
[----:B----4-:R-:W-:Y:S02]  /*30c70*/  FMUL R2, R33, UR17 ;  /* 0x0000001121027c20 */ /* 0x010fe40008400000 */
[----:B------:R-:W4:Y:S03]  /*30c80*/  LDL.LU R33, [R1+0x3ec] ;  /* 0x0003ec0001217983 */ /* 0x000f260000300800 */
[----:B------:R-:W-:Y:S01]  /*30c90*/  F2FP.SATFINITE.E4M3.F32.PACK_AB_MERGE_C R3, RZ, R2, RZ ;  /* 0x00000002ff03723e */ /* 0x000fe200048070ff */
[----:B---3--:R-:W-:Y:S02]  /*30ca0*/  FMUL R2, R32, UR17 ;  /* 0x0000001120027c20 */ /* 0x008fe40008400000 */
[----:B------:R-:W3:Y:S01]  /*30cb0*/  LDL.LU R32, [R1+0x3f0] ;  /* 0x0003f00001207983 */ /* 0x000ee20000300800 */
[----:B------:R-:W-:-:S02]  /*30cc0*/  ISETP.LT.OR P5, PT, R0, 0xb9, !P2 ;  /* 0x000000b90000780c */ /* 0x000fc400057a1670 */
[----:B------:R-:W-:Y:S01]  /*30cd0*/  ISETP.GE.AND P1, PT, R36, 0x81, PT ;  /* 0x000000812400780c */ /* 0x000fe20003f26270 */
[----:B------:R-:W3:Y:S01]  /*30ce0*/  LDL.LU R39, [R1+0x3f4] ;  /* 0x0003f40001277983 */ /* 0x000ee20000300800 */
[C---:B------:R-:W-:Y:S02]  /*30cf0*/  ISETP.LT.OR P0, PT, R0.reuse, 0xba, !P2 ;  /* 0x000000ba0000780c */ /* 0x040fe40005701670 */
[----:B------:R-:W-:-:S07]  /*30d00*/  ISETP.LT.OR P6, PT, R0, 0x1, !P1 ;  /* 0x000000010000780c */ /* 0x000fce0004fc1670 */
[----:B------:R-:W-:Y:S01]  /*30d10*/  @!P5 STG.E.U8 desc[UR18][R26.64+0xb8], R5 ;  /* 0x0000b8051a00d986 */ /* 0x000fe2000c101112 */
[----:B------:R-:W-:Y:S02]  /*30d20*/  ISETP.LT.OR P5, PT, R0, 0x2, !P1 ;  /* 0x000000020000780c */ /* 0x000fe40004fa1670 */
[----:B------:R-:W-:Y:S01]  /*30d30*/  F2FP.SATFINITE.E4M3.F32.PACK_AB_MERGE_C R2, RZ, R2, RZ ;  /* 0x00000002ff02723e */ /* 0x000fe200048070ff */
[----:B------:R-:W-:Y:S01]  /*30d40*/  @!P0 STG.E.U8 desc[UR18][R26.64+0xb9], R4 ;  /* 0x0000b9041a008986 */ /* 0x000fe2000c101112 */
[----:B------:R-:W-:-:S03]  /*30d50*/  ISETP.GE.AND P0, PT, R36, 0x89, PT ;  /* 0x000000892400780c */ /* 0x000fc60003f06270 */
[----:B------:R0:W-:Y:S01]  /*30d60*/  @!P6 STG.E.U8 desc[UR18][R30.64], R3 ;  /* 0x000000031e00e986 */ /* 0x0001e2000c101112 */
[----:B------:R-:W-:-:S05]  /*30d70*/  ISETP.LT.OR P6, PT, R0, 0x1, !P0 ;  /* 0x000000010000780c */ /* 0x000fca00047c1670 */
[----:B------:R1:W-:Y:S01]  /*30d80*/  @!P5 STG.E.U8 desc[UR18][R30.64+0x1], R2 ;  /* 0x000001021e00d986 */ /* 0x0003e2000c101112 */
[----:B------:R-:W-:Y:S01]  /*30d90*/  ISETP.LT.OR P5, PT, R0, 0x2, !P0 ;  /* 0x000000020000780c */ /* 0x000fe200047a1670 */
[----:B0-----:R-:W-:Y:S02]  /*30da0*/  FMUL R3, R38, UR17 ;  /* 0x0000001126037c20 */ /* 0x001fe40008400000 */
[----:B------:R-:W3:Y:S03]  /*30db0*/  LDL.LU R38, [R1+0x3f8] ;  /* 0x0003f80001267983 */ /* 0x000ee60000300800 */
[----:B------:R-:W-:Y:S01]  /*30dc0*/  F2FP.SATFINITE.E4M3.F32.PACK_AB_MERGE_C R3, RZ, R3, RZ ;  /* 0x00000003ff03723e */ /* 0x000fe200048070ff */
[----:B-1----:R-:W-:Y:S02]  /*30dd0*/  FMUL R2, R37, UR17 ;  /* 0x0000001125027c20 */ /* 0x002fe40008400000 */
[----:B------:R-:W3:Y:S03]  /*30de0*/  LDL.LU R37, [R1+0x3fc] ;  /* 0x0003fc0001257983 */ /* 0x000ee60000300800 */
[----:B------:R-:W-:Y:S01]  /*30df0*/  F2FP.SATFINITE.E4M3.F32.PACK_AB_MERGE_C R2, RZ, R2, RZ ;  /* 0x00000002ff02723e */ /* 0x000fe200048070ff */
[----:B------:R0:W-:Y:S01]  /*30e00*/  @!P6 STG.E.U8 desc[UR18][R28.64], R3 ;  /* 0x000000031c00e986 */ /* 0x0001e2000c101112 */
[----:B------:R-:W-:-:S03]  /*30e10*/  ISETP.LT.OR P6, PT, R0, 0x9, !P1 ;  /* 0x000000090000780c */ /* 0x000fc60004fc1670 */
[----:B------:R2:W-:Y:S01]  /*30e20*/  @!P5 STG.E.U8 desc[UR18][R28.64+0x1], R2 ;  /* 0x000001021c00d986 */ /* 0x0005e2000c101112 */
[----:B------:R-:W-:Y:S01]  /*30e30*/  ISETP.LT.OR P5, PT, R0, 0xa, !P1 ;  /* 0x0000000a0000780c */ /* 0x000fe20004fa1670 */
[----:B0-----:R-:W-:Y:S02]  /*30e40*/  FMUL R3, R35, UR17 ;  /* 0x0000001123037c20 */ /* 0x001fe40008400000 */
[----:B------:R-:W3:Y:S03]  /*30e50*/  LDL.LU R35, [R1+0x400] ;  /* 0x0004000001237983 */ /* 0x000ee60000300800 */
[----:B------:R-:W-:-:S05]  /*30e60*/  F2FP.SATFINITE.E4M3.F32.PACK_AB_MERGE_C R3, RZ, R3, RZ ;  /* 0x00000003ff03723e */ /* 0x000fca00048070ff */
[----:B------:R4:W-:Y:S01]  /*30e70*/  @!P6 STG.E.U8 desc[UR18][R30.64+0x8], R3 ;  /* 0x000008031e00e986 */ /* 0x0009e2000c101112 */
[----:B--2---:R-:W-:-:S03]  /*30e80*/  FMUL R2, R34, UR17 ;  /* 0x0000001122027c20 */ /* 0x004fc60008400000 */
[----:B------:R-:W2:Y:S02]  /*30e90*/  LDL.LU R34, [R1+0x404] ;  /* 0x0004040001227983 */ /* 0x000ea40000300800 */
[----:B------:R-:W-:-:S05]  /*30ea0*/  F2FP.SATFINITE.E4M3.F32.PACK_AB_MERGE_C R2, RZ, R2, RZ ;  /* 0x00000002ff02723e */ /* 0x000fca00048070ff */
[----:B------:R3:W-:Y:S01]  /*30eb0*/  @!P5 STG.E.U8 desc[UR18][R30.64+0x9], R2 ;  /* 0x000009021e00d986 */ /* 0x0007e2000c101112 */
[----:B----4-:R-:W-:-:S03]  /*30ec0*/  FMUL R3, R33, UR17 ;  /* 0x0000001121037c20 */ /* 0x010fc60008400000 */
[----:B------:R-:W4:Y:S01]  /*30ed0*/  LDL.LU R33, [R1+0x408] ;  /* 0x0004080001217983 */ /* 0x000f220000300800 */
[----:B---3--:R-:W-:-:S03]  /*30ee0*/  FMUL R2, R32, UR17 ;  /* 0x0000001120027c20 */ /* 0x008fc60008400000 */
[----:B------:R-:W3:Y:S01]  /*30ef0*/  LDL.LU R32, [R1+0x40c] ;  /* 0x00040c0001207983 */ /* 0x000ee20000300800 */
[C---:B------:R-:W-:Y:S02]  /*30f00*/  ISETP.LT.OR P6, PT, R0.reuse, 0x9, !P0 ;  /* 0x000000090000780c */ /* 0x040fe400047c1670 */
[----:B------:R-:W-:Y:S02]  /*30f10*/  F2FP.SATFINITE.E4M3.F32.PACK_AB_MERGE_C R3, RZ, R3, RZ ;  /* 0x00000003ff03723e */ /* 0x000fe400048070ff */
[----:B------:R-:W-:-:S09]  /*30f20*/  ISETP.LT.OR P5, PT, R0, 0xa, !P0 ;  /* 0x0000000a0000780c */ /* 0x000fd200047a1670 */
[----:B------:R0:W-:Y:S01]  /*30f30*/  @!P6 STG.E.U8 desc[UR18][R28.64+0x8], R3 ;  /* 0x000008031c00e986 */ /* 0x0001e2000c101112 */
[C---:B------:R-:W-:Y:S02]  /*30f40*/  ISETP.LT.OR P6, PT, R0.reuse, 0x11, !P1 ;  /* 0x000000110000780c */ /* 0x040fe40004fc1670 */
[----:B------:R-:W-:Y:S01]  /*30f50*/  F2FP.SATFINITE.E4M3.F32.PACK_AB_MERGE_C R2, RZ, R2, RZ ;  /* 0x00000002ff02723e */ /* 0x000fe200048070ff */
[----:B0-----:R-:W-:Y:S02]  /*30f60*/  FMUL R3, R39, UR17 ;  /* 0x0000001127037c20 */ /* 0x001fe40008400000 */
[----:B------:R-:W3:Y:S03]  /*30f70*/  LDL.LU R39, [R1+0x410] ;  /* 0x0004100001277983 */ /* 0x000ee60000300800 */
[----:B------:R-:W-:Y:S01]  /*30f80*/  F2FP.SATFINITE.E4M3.F32.PACK_AB_MERGE_C R3, RZ, R3, RZ ;  /* 0x00000003ff03723e */ /* 0x000fe200048070ff */
[----:B------:R0:W-:Y:S01]  /*30f90*/  @!P5 STG.E.U8 desc[UR18][R28.64+0x9], R2 ;  /* 0x000009021c00d986 */ /* 0x0001e2000c101112 */
[----:B------:R-:W-:-:S03]  /*30fa0*/  ISETP.LT.OR P5, PT, R0, 0x12, !P1 ;  /* 0x000000120000780c */ /* 0x000fc60004fa1670 */
[----:B------:R1:W-:Y:S01]  /*30fb0*/  @!P6 STG.E.U8 desc[UR18][R30.64+0x10], R3 ;  /* 0x000010031e00e986 */ /* 0x0003e2000c101112 */
[----:B------:R-:W-:Y:S01]  /*30fc0*/  ISETP.LT.OR P6, PT, R0, 0x11, !P0 ;  /* 0x000000110000780c */ /* 0x000fe200047c1670 */
[----:B0-----:R-:W-:Y:S02]  /*30fd0*/  FMUL R2, R38, UR17 ;  /* 0x0000001126027c20 */ /* 0x001fe40008400000 */
[----:B------:R-:W3:Y:S01]  /*30fe0*/  LDL.LU R38, [R1+0x414] ;  /* 0x0004140001267983 */ /* 0x000ee20000300800 */
[----:B-1----:R-:W-:-:S03]  /*30ff0*/  FMUL R3, R37, UR17 ;  /* 0x0000001125037c20 */ /* 0x002fc60008400000 */
[----:B------:R-:W3:Y:S01]  /*31000*/  LDL.LU R37, [R1+0x418] ;  /* 0x0004180001257983 */ /* 0x000ee20000300800 */
[----:B------:R-:W-:Y:S02]  /*31010*/  F2FP.SATFINITE.E4M3.F32.PACK_AB_MERGE_C R2, RZ, R2, RZ ;  /* 0x00000002ff02723e */ /* 0x000fe400048070ff */
[----:B------:R-:W-:-:S03]  /*31020*/  F2FP.SATFINITE.E4M3.F32.PACK_AB_MERGE_C R3, RZ, R3, RZ ;  /* 0x00000003ff03723e */ /* 0x000fc600048070ff */
        /* <DEDUP_REMOVED lines=230> */
[----:B------:R-:W-:Y:S02]  /*31e90*/  ISETP.LT.OR P5, PT, R0, 0x72, !P1 ;  /* 0x000000720000780c */ /* 0x000fe40004fa1670 */
[----:B------:R-:W-:Y:S01]  /*31ea0*/  F2FP.SATFINITE.E4M3.F32.PACK_AB_MERGE_C R3, RZ, R3, RZ ;  /* 0x00000003ff03723e */ /* 0x000fe200048070ff */
[----:B0-----:R-:W-:-:S04]  /*31eb0*/  FMUL R2, R39, UR17 ;  /* 0x0000001127027c20 */ /* 0x001fc80008400000 */
[----:B------:R0:W-:Y:S01]  /*31ec0*/  @!P6 STG.E.U8 desc[UR18][R30.64+0x70], R3 ;  /* 0x000070031e00e986 */ /* 0x0001e2000c101112 */
[----:B------:R-:W-:-:S03]  /*31ed0*/  F2FP.SATFINITE.E4M3.F32.PACK_AB_MERGE_C R2, RZ, R2, RZ ;  /* 0x00000002ff02723e */ /* 0x000fc600048070ff */
[----:B------:R-:W3:Y:S01]  /*31ee0*/  LDL.LU R39, [R1+0x4d4] ;  /* 0x0004d40001277983 */ /* 0x000ee20000300800 */
[----:B------:R-:W-:-:S03]  /*31ef0*/  ISETP.LT.OR P6, PT, R0, 0x71, !P0 ;  /* 0x000000710000780c */ /* 0x000fc600047c1670 */
[----:B------:R1:W-:Y:S01]  /*31f00*/  @!P5 STG.E.U8 desc[UR18][R30.64+0x71], R2 ;  /* 0x000071021e00d986 */ /* 0x0003e2000c101112 */
[----:B------:R-:W-:Y:S01]  /*31f10*/  ISETP.LT.OR P5, PT, R0, 0x72, !P0 ;  /* 0x000000720000780c */ /* 0x000fe200047a1670 */
[----:B0-----:R-:W-:Y:S02]  /*31f20*/  FMUL R3, R38, UR17 ;  /* 0x0000001126037c20 */ /* 0x001fe40008400000 */
[----:B------:R-:W3:Y:S01]  /*31f30*/  LDL.LU R38, [R1+0x4d8] ;  /* 0x0004d80001267983 */ /* 0x000ee20000300800 */
[----:B-1----:R-:W-:Y:S02]  /*31f40*/  FMUL R2, R37, UR17 ;  /* 0x0000001125027c20 */ /* 0x002fe40008400000 */
[----:B------:R-:W-:Y:S01]  /*31f50*/  F2FP.SATFINITE.E4M3.F32.PACK_AB_MERGE_C R3, RZ, R3, RZ ;  /* 0x00000003ff03723e */ /* 0x000fe200048070ff */
[----:B------:R-:W3:Y:S02]  /*31f60*/  LDL.LU R37, [R1+0x4dc] ;  /* 0x0004dc0001257983 */ /* 0x000ee40000300800 */
[----:B------:R-:W-:-:S02]  /*31f70*/  F2FP.SATFINITE.E4M3.F32.PACK_AB_MERGE_C R2, RZ, R2, RZ ;  /* 0x00000002ff02723e */ /* 0x000fc400048070ff */
[----:B------:R0:W-:Y:S04]  /*31f80*/  @!P6 STG.E.U8 desc[UR18][R28.64+0x70], R3 ;  /* 0x000070031c00e986 */ /* 0x0001e8000c101112 */
[----:B------:R2:W-:Y:S01]  /*31f90*/  @!P5 STG.E.U8 desc[UR18][R28.64+0x71], R2 ;  /* 0x000071021c00d986 */ /* 0x0005e2000c101112 */
[----:B------:R-:W-:Y:S01]  /*31fa0*/  ISETP.LT.OR P5, PT, R0, 0x7a, !P1 ;  /* 0x0000007a0000780c */ /* 0x000fe20004fa1670 */
[----:B0-----:R-:W-:Y:S02]  /*31fb0*/  FMUL R3, R35, UR17 ;  /* 0x0000001123037c20 */ /* 0x001fe40008400000 */
[----:B------:R-:W3:Y:S03]  /*31fc0*/  LDL.LU R35, [R1+0x4e0] ;  /* 0x0004e00001237983 */ /* 0x000ee60000300800 */
[----:B------:R-:W-:Y:S01]  /*31fd0*/  F2FP.SATFINITE.E4M3.F32.PACK_AB_MERGE_C R4, RZ, R3, RZ ;  /* 0x00000003ff04723e */ /* 0x000fe200048070ff */
[----:B--2---:R-:W-:-:S02]  /*31fe0*/  FMUL R2, R34, UR17 ;  /* 0x0000001122027c20 */ /* 0x004fc40008400000 */
[----:B------:R-:W2:Y:S03]  /*31ff0*/  LDL.LU R34, [R1+0x4e4] ;  /* 0x0004e40001227983 */ /* 0x000ea60000300800 */
[----:B------:R-:W-:-:S05]  /*32000*/  F2FP.SATFINITE.E4M3.F32.PACK_AB_MERGE_C R3, RZ, R2, RZ ;  /* 0x00000002ff03723e */ /* 0x000fca00048070ff */
[----:B------:R3:W-:Y:S01]  /*32010*/  @!P5 STG.E.U8 desc[UR18][R30.64+0x79], R3 ;  /* 0x000079031e00d986 */ /* 0x0007e2000c101112 */
[----:B----4-:R-:W-:-:S03]  /*32020*/  FMUL R2, R33, UR17 ;  /* 0x0000001121027c20 */ /* 0x010fc60008400000 */
[----:B------:R-:W4:Y:S01]  /*32030*/  LDL.LU R33, [R1+0x4e8] ;  /* 0x0004e80001217983 */ /* 0x000f220000300800 */
[----:B---3--:R-:W-:-:S03]  /*32040*/  FMUL R3, R32, UR17 ;  /* 0x0000001120037c20 */ /* 0x008fc60008400000 */
[----:B------:R-:W3:Y:S01]  /*32050*/  LDL.LU R32, [R1+0x4ec] ;  /* 0x0004ec0001207983 */ /* 0x000ee20000300800 */
[----:B------:R-:W-:Y:S02]  /*32060*/  ISETP.LT.OR P6, PT, R0, 0x79, !P1 ;  /* 0x000000790000780c */ /* 0x000fe40004fc1670 */
[----:B------:R-:W-:-:S11]  /*32070*/  F2FP.SATFINITE.E4M3.F32.PACK_AB_MERGE_C R2, RZ, R2, RZ ;  /* 0x00000002ff02723e */ /* 0x000fd600048070ff */
[----:B------:R-:W-:Y:S01]  /*32080*/  @!P6 STG.E.U8 desc[UR18][R30.64+0x78], R4 ;  /* 0x000078041e00e986 */ /* 0x000fe2000c101112 */
[C---:B------:R-:W-:Y:S02]  /*32090*/  ISETP.LT.OR P6, PT, R0.reuse, 0x79, !P0 ;  /* 0x000000790000780c */ /* 0x040fe400047c1670 */
[----:B------:R-:W-:-:S11]  /*320a0*/  ISETP.LT.OR P5, PT, R0, 0x7a, !P0 ;  /* 0x0000007a0000780c */ /* 0x000fd600047a1670 */
[----:B------:R0:W-:Y:S01]  /*320b0*/  @!P6 STG.E.U8 desc[UR18][R28.64+0x78], R2 ;  /* 0x000078021c00e986 */ /* 0x0001e2000c101112 */
[----:B------:R-:W-:Y:S01]  /*320c0*/  ISETP.LT.OR P6, PT, R0, 0x81, !P1 ;  /* 0x000000810000780c */ /* 0x000fe20004fc1670 */
[----:B0-----:R-:W-:Y:S02]  /*320d0*/  FMUL R2, R39, UR17 ;  /* 0x0000001127027c20 */ /* 0x001fe40008400000 */
[----:B------:R-:W3:Y:S01]  /*320e0*/  LDL.LU R39, [R1+0x4f0] ;  /* 0x0004f00001277983 */ /* 0x000ee20000300800 */
[----:B------:R-:W-:Y:S02]  /*320f0*/  FMUL R4, R38, UR17 ;  /* 0x0000001126047c20 */ /* 0x000fe40008400000 */
[----:B------:R-:W-:Y:S01]  /*32100*/  F2FP.SATFINITE.E4M3.F32.PACK_AB_MERGE_C R5, RZ, R2, RZ ;  /* 0x00000002ff05723e */ /* 0x000fe200048070ff */
[----:B------:R-:W3:Y:S02]  /*32110*/  LDL.LU R38, [R1+0x4f4] ;  /* 0x0004f40001267983 */ /* 0x000ee40000300800 */
[----:B------:R-:W-:Y:S01]  /*32120*/  F2FP.SATFINITE.E4M3.F32.PACK_AB_MERGE_C R7, RZ, R4, RZ ;  /* 0x00000004ff07723e */ /* 0x000fe200048070ff */
[----:B------:R-:W-:-:S02]  /*32130*/  FMUL R4, R37, UR17 ;  /* 0x0000001125047c20 */ /* 0x000fc40008400000 */
[----:B------:R-:W3:Y:S01]  /*32140*/  LDL.LU R37, [R1+0x4f8] ;  /* 0x0004f80001257983 */ /* 0x000ee20000300800 */
[----:B------:R-:W-:-:S05]  /*32150*/  F2FP.SATFINITE.E4M3.F32.PACK_AB_MERGE_C R3, RZ, R3, RZ ;  /* 0x00000003ff03723e */ /* 0x000fca00048070ff */
[----:B------:R-:W-:Y:S01]  /*32160*/  @!P5 STG.E.U8 desc[UR18][R28.64+0x79], R3 ;  /* 0x000079031c00d986 */ /* 0x000fe2000c101112 */
[----:B------:R-:W-:-:S03]  /*32170*/  FMUL R2, R35, UR17 ;  /* 0x0000001123027c20 */ /* 0x000fc60008400000 */
[----:B------:R-:W3:Y:S02]  /*32180*/  LDL.LU R35, [R1+0x4fc] ;  /* 0x0004fc0001237983 */ /* 0x000ee40000300800 */
[----:B------:R-:W-:Y:S02]  /*32190*/  F2FP.SATFINITE.E4M3.F32.PACK_AB_MERGE_C R11, RZ, R2, RZ ;  /* 0x00000002ff0b723e */ /* 0x000fe400048070ff */
[----:B------:R0:W-:Y:S01]  /*321a0*/  @!P6 STG.E.U8 desc[UR18][R30.64+0x80], R5 ;  /* 0x000080051e00e986 */ /* 0x0001e2000c101112 */
[----:B--2---:R-:W-:-:S03]  /*321b0*/  FMUL R2, R34, UR17 ;  /* 0x0000001122027c20 */ /* 0x004fc60008400000 */
[----:B------:R-:W2:Y:S02]  /*321c0*/  LDL.LU R34, [R1+0x500] ;  /* 0x0005000001227983 */ /* 0x000ea40000300800 */
[----:B0-----:R-:W-:Y:S01]  /*321d0*/  F2FP.SATFINITE.E4M3.F32.PACK_AB_MERGE_C R5, RZ, R2, RZ ;  /* 0x00000002ff05723e */ /* 0x001fe200048070ff */
[----:B----4-:R-:W-:Y:S02]  /*321e0*/  FMUL R3, R33, UR17 ;  /* 0x0000001121037c20 */ /* 0x010fe40008400000 */
[----:B------:R-:W4:Y:S01]  /*321f0*/  LDL.LU R33, [R1+0x504] ;  /* 0x0005040001217983 */ /* 0x000f220000300800 */
[----:B---3--:R-:W-:-:S03]  /*32200*/  FMUL R2, R32, UR17 ;  /* 0x0000001120027c20 */ /* 0x008fc60008400000 */
[----:B------:R-:W3:Y:S01]  /*32210*/  LDL.LU R32, [R1+0x508] ;  /* 0x0005080001207983 */ /* 0x000ee20000300800 */
[C---:B------:R-:W-:Y:S02]  /*32220*/  ISETP.LT.OR P5, PT, R0.reuse, 0x82, !P1 ;  /* 0x000000820000780c */ /* 0x040fe40004fa1670 */
[----:B------:R-:W-:Y:S02]  /*32230*/  ISETP.LT.OR P6, PT, R0, 0x81, !P0 ;  /* 0x000000810000780c */ /* 0x000fe400047c1670 */
[----:B------:R-:W-:-:S09]  /*32240*/  F2FP.SATFINITE.E4M3.F32.PACK_AB_MERGE_C R9, RZ, R4, RZ ;  /* 0x00000004ff09723e */ /* 0x000fd200048070ff */
[----:B------:R0:W-:Y:S01]  /*32250*/  @!P5 STG.E.U8 desc[UR18][R30.64+0x81], R7 ;  /* 0x000081071e00d986 */ /* 0x0001e2000c101112 */
[----:B------:R-:W-:-:S03]  /*32260*/  ISETP.LT.OR P5, PT, R0, 0x82, !P0 ;  /* 0x000000820000780c */ /* 0x000fc600047a1670 */
[----:B------:R1:W-:Y:S01]  /*32270*/  @!P6 STG.E.U8 desc[UR18][R28.64+0x80], R9 ;  /* 0x000080091c00e986 */ /* 0x0003e2000c101112 */
[----:B------:R-:W-:-:S09]  /*32280*/  ISETP.LT.OR P6, PT, R0, 0x89, !P1 ;  /* 0x000000890000780c */ /* 0x000fd20004fc1670 */
[----:B------:R1:W-:Y:S01]  /*32290*/  @!P5 STG.E.U8 desc[UR18][R28.64+0x81], R11 ;  /* 0x0000810b1c00d986 */ /* 0x0003e2000c101112 */
[C---:B------:R-:W-:Y:S02]  /*322a0*/  ISETP.LT.OR P5, PT, R0.reuse, 0x8a, !P1 ;  /* 0x0000008a0000780c */ /* 0x040fe40004fa1670 */
[----:B0-----:R-:W-:Y:S01]  /*322b0*/  F2FP.SATFINITE.E4M3.F32.PACK_AB_MERGE_C R7, RZ, R3, RZ ;  /* 0x00000003ff07723e */ /* 0x001fe200048070ff */
[----:B------:R0:W-:Y:S01]  /*322c0*/  @!P6 STG.E.U8 desc[UR18][R30.64+0x88], R5 ;  /* 0x000088051e00e986 */ /* 0x0001e2000c101112 */
[----:B------:R-:W-:Y:S02]  /*322d0*/  ISETP.LT.OR P6, PT, R0, 0x89, !P0 ;  /* 0x000000890000780c */ /* 0x000fe400047c1670 */
[----:B-1----:R-:W-:Y:S01]  /*322e0*/  F2FP.SATFINITE.E4M3.F32.PACK_AB_MERGE_C R9, RZ, R2, RZ ;  /* 0x00000002ff09723e */ /* 0x002fe200048070ff */
[----:B------:R-:W-:Y:S02]  /*322f0*/  FMUL R3, R39, UR17 ;  /* 0x0000001127037c20 */ /* 0x000fe40008400000 */
[----:B------:R-:W3:Y:S01]  /*32300*/  LDL.LU R39, [R1+0x50c] ;  /* 0x00050c0001277983 */ /* 0x000ee20000300800 */
[----:B------:R-:W-:-:S03]  /*32310*/  FMUL R2, R38, UR17 ;  /* 0x0000001126027c20 */ /* 0x000fc60008400000 */
[----:B------:R1:W-:Y:S01]  /*32320*/  @!P5 STG.E.U8 desc[UR18][R30.64+0x89], R7 ;  /* 0x000089071e00d986 */ /* 0x0003e2000c101112 */
[----:B------:R-:W-:Y:S02]  /*32330*/  ISETP.LT.OR P5, PT, R0, 0x8a, !P0 ;  /* 0x0000008a0000780c */ /* 0x000fe400047a1670 */
[----:B------:R-:W-:Y:S01]  /*32340*/  F2FP.SATFINITE.E4M3.F32.PACK_AB_MERGE_C R11, RZ, R3, RZ ;  /* 0x00000003ff0b723e */ /* 0x000fe200048070ff */
[----:B------:R-:W3:Y:S01]  /*32350*/  LDL.LU R38, [R1+0x510] ;  /* 0x0005100001267983 */ /* 0x000ee20000300800 */
[----:B------:R-:W-:-:S03]  /*32360*/  FMUL R3, R37, UR17 ;  /* 0x0000001125037c20 */ /* 0x000fc60008400000 */
[----:B------:R-:W3:Y:S01]  /*32370*/  LDL.LU R37, [R1+0x514] ;  /* 0x0005140001257983 */ /* 0x000ee20000300800 */
[----:B0-----:R-:W-:Y:S02]  /*32380*/  F2FP.SATFINITE.E4M3.F32.PACK_AB_MERGE_C R5, RZ, R2, RZ ;  /* 0x00000002ff05723e */ /* 0x001fe400048070ff */
[----:B-1----:R-:W-:Y:S01]  /*32390*/  F2FP.SATFINITE.E4M3.F32.PACK_AB_MERGE_C R7, RZ, R3, RZ ;  /* 0x00000003ff07723e */ /* 0x002fe200048070ff */
[----:B------:R0:W-:Y:S04]  /*323a0*/  @!P6 STG.E.U8 desc[UR18][R28.64+0x88], R9 ;  /* 0x000088091c00e986 */ /* 0x0001e8000c101112 */
[----:B------:R1:W-:Y:S01]  /*323b0*/  @!P5 STG.E.U8 desc[UR18][R28.64+0x89], R11 ;  /* 0x0000890b1c00d986 */ /* 0x0003e2000c101112 */
[----:B------:R-:W-:-:S03]  /*323c0*/  FMUL R2, R35, UR17 ;  /* 0x0000001123027c20 */ /* 0x000fc60008400000 */
[----:B------:R-:W3:Y:S02]  /*323d0*/  LDL.LU R35, [R1+0x518] ;  /* 0x0005180001237983 */ /* 0x000ee40000300800 */
[----:B0-----:R-:W-:Y:S01]  /*323e0*/  F2FP.SATFINITE.E4M3.F32.PACK_AB_MERGE_C R9, RZ, R2, RZ ;  /* 0x00000002ff09723e */ /* 0x001fe200048070ff */
[----:B--2---:R-:W-:Y:S02]  /*323f0*/  FMUL R3, R34, UR17 ;  /* 0x0000001122037c20 */ /* 0x004fe40008400000 */
[----:B------:R-:W2:Y:S03]  /*32400*/  LDL.LU R34, [R1+0x51c] ;  /* 0x00051c0001227983 */ /* 0x000ea60000300800 */
[----:B-1----:R-:W-:Y:S01]  /*32410*/  F2FP.SATFINITE.E4M3.F32.PACK_AB_MERGE_C R11, RZ, R3, RZ ;  /* 0x00000003ff0b723e */ /* 0x002fe200048070ff */
[----:B----4-:R-:W-:Y:S02]  /*32420*/  FMUL R2, R33, UR17 ;  /* 0x0000001121027c20 */ /* 0x010fe40008400000 */
[----:B------:R-:W4:Y:S01]  /*32430*/  LDL.LU R33, [R1+0x520] ;  /* 0x0005200001217983 */ /* 0x000f220000300800 */
[----:B---3--:R-:W-:-:S03]  /*32440*/  FMUL R3, R32, UR17 ;  /* 0x0000001120037c20 */ /* 0x008fc60008400000 */
[----:B------:R-:W3:Y:S01]  /*32450*/  LDL.LU R32, [R1+0x524] ;  /* 0x0005240001207983 */ /* 0x000ee20000300800 */
[C---:B------:R-:W-:Y:S02]  /*32460*/  ISETP.LT.OR P6, PT, R0.reuse, 0x91, !P1 ;  /* 0x000000910000780c */ /* 0x040fe40004fc1670 */
[----:B------:R-:W-:-:S11]  /*32470*/  ISETP.LT.OR P5, PT, R0, 0x92, !P1 ;  /* 0x000000920000780c */ /* 0x000fd60004fa1670 */
        /* <DEDUP_REMOVED lines=8> */
[C---:B------:R-:W-:Y:S02]  /*32500*/  ISETP.LT.OR P5, PT, R0.reuse, 0x9a, !P1 ;  /* 0x0000009a0000780c */ /* 0x040fe40004fa1670 */
[----:B-1----:R-:W-:Y:S01]  /*32510*/  F2FP.SATFINITE.E4M3.F32.PACK_AB_MERGE_C R7, RZ, R3, RZ ;  /* 0x00000003ff07723e */ /* 0x002fe200048070ff */
[----:B------:R-:W-:Y:S02]  /*32520*/  FMUL R2, R39, UR17 ;  /* 0x0000001127027c20 */ /* 0x000fe40008400000 */
[----:B------:R-:W3:Y:S04]  /*32530*/  LDL.LU R39, [R1+0x528] ;  /* 0x0005280001277983 */ /* 0x000ee80000300800 */
[----:B------:R1:W-:Y:S01]  /*32540*/  @!P6 STG.E.U8 desc[UR18][R30.64+0x98], R5 ;  /* 0x000098051e00e986 */ /* 0x0003e2000c101112 */
[----:B------:R-:W-:Y:S01]  /*32550*/  ISETP.LT.OR P6, PT, R0, 0x99, !P0 ;  /* 0x000000990000780c */ /* 0x000fe200047c1670 */
[----:B------:R-:W-:Y:S01]  /*32560*/  FMUL R3, R38, UR17 ;  /* 0x0000001126037c20 */ /* 0x000fe20008400000 */
        /* <DEDUP_REMOVED lines=474> */
[C---:B------:R-:W-:Y:S01]  /*34310*/  ISETP.LT.OR P5, PT, R0.reuse, 0x152, !P2 ;  /* 0x000001520000780c */ /* 0x040fe200057a1670 */
[----:B------:R-:W3:Y:S10]  /*34320*/  LDL.LU R41, [R1+0x6b0] ;  /* 0x0006b00001297983 */ /* 0x000ef40000300800 */
        /* <DEDUP_REMOVED lines=43> */
[----:B------:R-:W-:Y:S01]  /*345e0*/  ISETP.LT.OR P6, PT, R0, 0x169, !P2 ;  /* 0x000001690000780c */ /* 0x000fe200057c1670 */
[----:B------:R-:W-:Y:S01]  /*345f0*/  FMUL R3, R41, UR17 ;  /* 0x0000001129037c20 */ /* 0x000fe20008400000 */
[----:B-1----:R-:W-:Y:S01]  /*34600*/  F2FP.SATFINITE.E4M3.F32.PACK_AB_MERGE_C R9, RZ, R2, RZ ;  /* 0x00000002ff09723e */ /* 0x002fe200048070ff */
[----:B------:R-:W3:Y:S01]  /*34610*/  LDL.LU R41, [R1+0x6d0] ;  /* 0x0006d00001297983 */ /* 0x000ee20000300800 */
[----:B------:R-:W-:-:S03]  /*34620*/  FMUL R2, R39, UR17 ;  /* 0x0000001127027c20 */ /* 0x000fc60008400000 */
[----:B------:R-:W3:Y:S01]  /*34630*/  LDL.LU R39, [R1+0x6d4] ;  /* 0x0006d40001277983 */ /* 0x000ee20000300800 */
[----:B------:R-:W-:-:S03]  /*34640*/  F2FP.SATFINITE.E4M3.F32.PACK_AB_MERGE_C R11, RZ, R3, RZ ;  /* 0x00000003ff0b723e */ /* 0x000fc600048070ff */
[----:B------:R1:W-:Y:S01]  /*34650*/  @!P5 STG.E.U8 desc[UR18][R24.64+0x169], R7 ;  /* 0x000169071800d986 */ /* 0x0003e2000c101112 */
[----:B------:R-:W-:Y:S01]  /*34660*/  ISETP.LT.OR P5, PT, R0, 0x16a, !P2 ;  /* 0x0000016a0000780c */ /* 0x000fe200057a1670 */
[----:B------:R-:W-:Y:S01]  /*34670*/  FMUL R3, R38, UR17 ;  /* 0x0000001126037c20 */ /* 0x000fe20008400000 */
[----:B0-----:R-:W-:Y:S01]  /*34680*/  F2FP.SATFINITE.E4M3.F32.PACK_AB_MERGE_C R5, RZ, R2, RZ ;  /* 0x00000002ff05723e */ /* 0x001fe200048070ff */
[----:B------:R-:W3:Y:S01]  /*34690*/  LDL.LU R38, [R1+0x6d8] ;  /* 0x0006d80001267983 */ /* 0x000ee20000300800 */
[----:B------:R-:W-:-:S03]  /*346a0*/  FMUL R2, R37, UR17 ;  /* 0x0000001125027c20 */ /* 0x000fc60008400000 */
[----:B------:R-:W3:Y:S04]  /*346b0*/  LDL.LU R37, [R1+0x6dc] ;  /* 0x0006dc0001257983 */ /* 0x000ee80000300800 */
[----:B------:R0:W-:Y:S01]  /*346c0*/  @!P6 STG.E.U8 desc[UR18][R26.64+0x168], R9 ;  /* 0x000168091a00e986 */ /* 0x0001e2000c101112 */
[----:B-1----:R-:W-:-:S03]  /*346d0*/  F2FP.SATFINITE.E4M3.F32.PACK_AB_MERGE_C R7, RZ, R3, RZ ;  /* 0x00000003ff07723e */ /* 0x002fc600048070ff */
[----:B------:R1:W-:Y:S01]  /*346e0*/  @!P5 STG.E.U8 desc[UR18][R26.64+0x169], R11 ;  /* 0x0001690b1a00d986 */ /* 0x0003e2000c101112 */
[----:B------:R-:W-:Y:S01]  /*346f0*/  FMUL R3, R35, UR17 ;  /* 0x0000001123037c20 */ /* 0x000fe20008400000 */
[----:B0-----:R-:W-:Y:S02]  /*34700*/  F2FP.SATFINITE.E4M3.F32.PACK_AB_MERGE_C R9, RZ, R2, RZ ;  /* 0x00000002ff09723e */ /* 0x001fe400048070ff */
[----:B------:R-:W3:Y:S02]  /*34710*/  LDL.LU R35, [R1+0x6e0] ;  /* 0x0006e00001237983 */ /* 0x000ee40000300800 */
[----:B-1----:R-:W-:Y:S01]  /*34720*/  F2FP.SATFINITE.E4M3.F32.PACK_AB_MERGE_C R11, RZ, R3, RZ ;  /* 0x00000003ff0b723e */ /* 0x002fe200048070ff */
[----:B--2---:R-:W-:Y:S02]  /*34730*/  FMUL R2, R34, UR17 ;  /* 0x0000001122027c20 */ /* 0x004fe40008400000 */
[----:B------:R-:W2:Y:S01]  /*34740*/  LDL.LU R34, [R1+0x6e4] ;  /* 0x0006e40001227983 */ /* 0x000ea20000300800 */
[----:B----4-:R-:W-:-:S03]  /*34750*/  FMUL R3, R33, UR17 ;  /* 0x0000001121037c20 */ /* 0x010fc60008400000 */
        /* <DEDUP_REMOVED lines=8> */
[----:B------:R-:W-:Y:S02]  /*347e0*/  ISETP.LT.OR P5, PT, R0, 0x172, !P2 ;  /* 0x000001720000780c */ /* 0x000fe400057a1670 */
[----:B0-----:R-:W-:-:S07]  /*347f0*/  F2FP.SATFINITE.E4M3.F32.PACK_AB_MERGE_C R5, RZ, R2, RZ ;  /* 0x00000002ff05723e */ /* 0x001fce00048070ff */
[----:B------:R0:W-:Y:S01]  /*34800*/  @!P6 STG.E.U8 desc[UR18][R26.64+0x170], R9 ;  /* 0x000170091a00e986 */ /* 0x0001e2000c101112 */
[C---:B------:R-:W-:Y:S02]  /*34810*/  ISETP.LT.OR P6, PT, R0.reuse, 0x179, !P3 ;  /* 0x000001790000780c */ /* 0x040fe40005fc1670 */
[----:B-1----:R-:W-:Y:S01]  /*34820*/  F2FP.SATFINITE.E4M3.F32.PACK_AB_MERGE_C R7, RZ, R3, RZ ;  /* 0x00000003ff07723e */ /* 0x002fe200048070ff */
[----:B------:R-:W-:Y:S02]  /*34830*/  FMUL R2, R41, UR17 ;  /* 0x0000001129027c20 */ /* 0x000fe40008400000 */
[----:B------:R-:W3:Y:S01]  /*34840*/  LDL.LU R41, [R1+0x6f0] ;  /* 0x0006f00001297983 */ /* 0x000ee20000300800 */
[C---:B------:R-:W-:Y:S01]  /*34850*/  ISETP.LT.OR P3, PT, R0.reuse, 0x17a, !P3 ;  /* 0x0000017a0000780c */ /* 0x040fe20005f61670 */
[----:B------:R-:W-:Y:S02]  /*34860*/  FMUL R3, R39, UR17 ;  /* 0x0000001127037c20 */ /* 0x000fe40008400000 */
[----:B------:R1:W-:Y:S01]  /*34870*/  @!P5 STG.E.U8 desc[UR18][R26.64+0x171], R11 ;  /* 0x0001710b1a00d986 */ /* 0x0003e2000c101112 */
[----:B------:R-:W-:-:S03]  /*34880*/  ISETP.LT.OR P5, PT, R0, 0x179, !P2 ;  /* 0x000001790000780c */ /* 0x000fc600057a1670 */
[----:B------:R-:W3:Y:S01]  /*34890*/  LDL.LU R39, [R1+0x6f4] ;  /* 0x0006f40001277983 */ /* 0x000ee20000300800 */
[----:B0-----:R-:W-:Y:S02]  /*348a0*/  F2FP.SATFINITE.E4M3.F32.PACK_AB_MERGE_C R9, RZ, R4, RZ ;  /* 0x00000004ff09723e */ /* 0x001fe400048070ff */
[----:B------:R-:W-:Y:S01]  /*348b0*/  ISETP.LT.OR P2, PT, R0, 0x17a, !P2 ;  /* 0x0000017a0000780c */ /* 0x000fe20005741670 */
[----:B------:R-:W-:Y:S02]  /*348c0*/  FMUL R4, R38, UR17 ;  /* 0x0000001126047c20 */ /* 0x000fe40008400000 */
[----:B------:R-:W3:Y:S01]  /*348d0*/  LDL.LU R38, [R1+0x6f8] ;  /* 0x0006f80001267983 */ /* 0x000ee20000300800 */
[----:B-1----:R-:W-:Y:S01]  /*348e0*/  F2FP.SATFINITE.E4M3.F32.PACK_AB_MERGE_C R11, RZ, R2, RZ ;  /* 0x00000002ff0b723e */ /* 0x002fe200048070ff */
[----:B------:R-:W-:Y:S02]  /*348f0*/  FMUL R2, R37, UR17 ;  /* 0x0000001125027c20 */ /* 0x000fe40008400000 */
[----:B------:R-:W3:Y:S04]  /*34900*/  LDL.LU R37, [R1+0x6fc] ;  /* 0x0006fc0001257983 */ /* 0x000ee80000300800 */
[----:B------:R0:W-:Y:S01]  /*34910*/  @!P6 STG.E.U8 desc[UR18][R24.64+0x178], R5 ;  /* 0x000178051800e986 */ /* 0x0001e2000c101112 */
[----:B------:R-:W-:-:S03]  /*34920*/  F2FP.SATFINITE.E4M3.F32.PACK_AB_MERGE_C R13, RZ, R2, RZ ;  /* 0x00000002ff0d723e */ /* 0x000fc600048070ff */
[----:B------:R1:W-:Y:S01]  /*34930*/  @!P3 STG.E.U8 desc[UR18][R24.64+0x179], R7 ;  /* 0x000179071800b986 */ /* 0x0003e2000c101112 */
[----:B0-----:R-:W-:Y:S01]  /*34940*/  F2FP.SATFINITE.E4M3.F32.PACK_AB_MERGE_C R5, RZ, R3, RZ ;  /* 0x00000003ff05723e */ /* 0x001fe200048070ff */
[----:B------:R-:W-:Y:S02]  /*34950*/  FMUL R3, R35, UR17 ;  /* 0x0000001123037c20 */ /* 0x000fe40008400000 */
[----:B------:R-:W3:Y:S01]  /*34960*/  LDL.LU R35, [R1+0x700] ;  /* 0x0007000001237983 */ /* 0x000ee20000300800 */
[----:B-1----:R-:W-:-:S03]  /*34970*/  F2FP.SATFINITE.E4M3.F32.PACK_AB_MERGE_C R7, RZ, R4, RZ ;  /* 0x00000004ff07723e */ /* 0x002fc600048070ff */
        /* <DEDUP_REMOVED lines=9> */
[C---:B------:R-:W-:Y:S01]  /*34a10*/  ISETP.LT.OR P3, PT, R0.reuse, 0xc2, !P1 ;  /* 0x000000c20000780c */ /* 0x040fe20004f61670 */
[----:B------:R0:W-:Y:S01]  /*34a20*/  @!P5 STG.E.U8 desc[UR18][R26.64+0x178], R9 ;  /* 0x000178091a00d986 */ /* 0x0001e2000c101112 */
[----:B------:R-:W-:-:S09]  /*34a30*/  ISETP.LT.OR P5, PT, R0, 0xc1, !P0 ;  /* 0x000000c10000780c */ /* 0x000fd200047a1670 */
[----:B------:R-:W-:Y:S01]  /*34a40*/  @!P6 STG.E.U8 desc[UR18][R30.64+0xc0], R5 ;  /* 0x0000c0051e00e986 */ /* 0x000fe2000c101112 */
[C---:B------:R-:W-:Y:S02]  /*34a50*/  ISETP.LT.OR P6, PT, R0.reuse, 0xc2, !P0 ;  /* 0x000000c20000780c */ /* 0x040fe400047c1670 */
[C---:B------:R-:W-:Y:S02]  /*34a60*/  ISETP.LT.OR P2, PT, R0.reuse, 0xca, !P1 ;  /* 0x000000ca0000780c */ /* 0x040fe40004f41670 */
[----:B0-----:R-:W-:Y:S02]  /*34a70*/  F2FP.SATFINITE.E4M3.F32.PACK_AB_MERGE_C R9, RZ, R3, RZ ;  /* 0x00000003ff09723e */ /* 0x001fe400048070ff */
[----:B------:R-:W-:Y:S01]  /*34a80*/  F2FP.SATFINITE.E4M3.F32.PACK_AB_MERGE_C R15, RZ, R2, RZ ;  /* 0x00000002ff0f723e */ /* 0x000fe200048070ff */
[----:B------:R0:W-:Y:S01]  /*34a90*/  @!P3 STG.E.U8 desc[UR18][R30.64+0xc1], R7 ;  /* 0x0000c1071e00b986 */ /* 0x0001e2000c101112 */
[----:B------:R-:W-:-:S05]  /*34aa0*/  ISETP.LT.OR P3, PT, R0, 0xc9, !P1 ;  /* 0x000000c90000780c */ /* 0x000fca0004f61670 */
[----:B------:R1:W-:Y:S01]  /*34ab0*/  @!P6 STG.E.U8 desc[UR18][R28.64+0xc1], R9 ;  /* 0x0000c1091c00e986 */ /* 0x0003e2000c101112 */
[----:B------:R-:W-:Y:S01]  /*34ac0*/  ISETP.LT.OR P6, PT, R0, 0xca, !P0 ;  /* 0x000000ca0000780c */ /* 0x000fe200047c1670 */
[----:B------:R-:W-:Y:S02]  /*34ad0*/  FMUL R2, R41, UR17 ;  /* 0x0000001129027c20 */ /* 0x000fe40008400000 */
[----:B------:R-:W3:Y:S01]  /*34ae0*/  LDL.LU R41, [R1+0x710] ;  /* 0x0007100001297983 */ /* 0x000ee20000300800 */
[----:B0-----:R-:W-:Y:S01]  /*34af0*/  F2FP.SATFINITE.E4M3.F32.PACK_AB_MERGE_C R7, RZ, R4, RZ ;  /* 0x00000004ff07723e */ /* 0x001fe200048070ff */
[----:B------:R-:W-:Y:S02]  /*34b00*/  FMUL R3, R39, UR17 ;  /* 0x0000001127037c20 */ /* 0x000fe40008400000 */
[----:B------:R-:W3:Y:S01]  /*34b10*/  LDL.LU R39, [R1+0x714] ;  /* 0x0007140001277983 */ /* 0x000ee20000300800 */
[----:B------:R-:W-:-:S03]  /*34b20*/  FMUL R4, R38, UR17 ;  /* 0x0000001126047c20 */ /* 0x000fc60008400000 */
[----:B------:R-:W3:Y:S01]  /*34b30*/  LDL.LU R38, [R1+0x718] ;  /* 0x0007180001267983 */ /* 0x000ee20000300800 */
[----:B------:R-:W-:-:S03]  /*34b40*/  FMUL R5, R37, UR17 ;  /* 0x0000001125057c20 */ /* 0x000fc60008400000 */
[----:B------:R-:W3:Y:S01]  /*34b50*/  LDL.LU R37, [R1+0x71c] ;  /* 0x00071c0001257983 */ /* 0x000ee20000300800 */
[----:B-1----:R-:W-:-:S03]  /*34b60*/  F2FP.SATFINITE.E4M3.F32.PACK_AB_MERGE_C R9, RZ, R2, RZ ;  /* 0x00000002ff09723e */ /* 0x002fc600048070ff */
[----:B------:R-:W-:Y:S04]  /*34b70*/  @!P5 STG.E.U8 desc[UR18][R28.64+0xc0], R13 ;  /* 0x0000c00d1c00d986 */ /* 0x000fe8000c101112 */
[----:B------:R0:W-:Y:S04]  /*34b80*/  @!P2 STG.E.U8 desc[UR18][R30.64+0xc9], R7 ;  /* 0x0000c9071e00a986 */ /* 0x0001e8000c101112 */
[----:B------:R1:W-:Y:S01]  /*34b90*/  @!P3 STG.E.U8 desc[UR18][R30.64+0xc8], R11 ;  /* 0x0000c80b1e00b986 */ /* 0x0003e2000c101112 */
[----:B------:R-:W-:-:S03]  /*34ba0*/  FMUL R2, R35, UR17 ;  /* 0x0000001123027c20 */ /* 0x000fc60008400000 */
[----:B------:R-:W3:Y:S01]  /*34bb0*/  LDL.LU R35, [R1+0x720] ;  /* 0x0007200001237983 */ /* 0x000ee20000300800 */
[----:B0-----:R-:W-:-:S03]  /*34bc0*/  F2FP.SATFINITE.E4M3.F32.PACK_AB_MERGE_C R7, RZ, R3, RZ ;  /* 0x00000003ff07723e */ /* 0x001fc600048070ff */
[----:B------:R0:W-:Y:S01]  /*34bd0*/  @!P6 STG.E.U8 desc[UR18][R28.64+0xc9], R9 ;  /* 0x0000c9091c00e986 */ /* 0x0001e2000c101112 */
[----:B-1----:R-:W-:Y:S02]  /*34be0*/  F2FP.SATFINITE.E4M3.F32.PACK_AB_MERGE_C R11, RZ, R4, RZ ;  /* 0x00000004ff0b723e */ /* 0x002fe400048070ff */
[----:B0-----:R-:W-:Y:S01]  /*34bf0*/  F2FP.SATFINITE.E4M3.F32.PACK_AB_MERGE_C R9, RZ, R2, RZ ;  /* 0x00000002ff09723e */ /* 0x001fe200048070ff */
[----:B--2---:R-:W-:Y:S02]  /*34c00*/  FMUL R3, R34, UR17 ;  /* 0x0000001122037c20 */ /* 0x004fe40008400000 */
[----:B------:R-:W2:Y:S01]  /*34c10*/  LDL.LU R34, [R1+0x724] ;  /* 0x0007240001227983 */ /* 0x000ea20000300800 */
[----:B----4-:R-:W-:-:S03]  /*34c20*/  FMUL R4, R33, UR17 ;  /* 0x0000001121047c20 */ /* 0x010fc60008400000 */
[----:B------:R-:W4:Y:S01]  /*34c30*/  LDL.LU R33, [R1+0x728] ;  /* 0x0007280001217983 */ /* 0x000f220000300800 */
[----:B---3--:R-:W-:-:S03]  /*34c40*/  FMUL R2, R32, UR17 ;  /* 0x0000001120027c20 */ /* 0x008fc60008400000 */
[----:B------:R-:W3:Y:S01]  /*34c50*/  LDL.LU R32, [R1+0x72c] ;  /* 0x00072c0001207983 */ /* 0x000ee20000300800 */
[C---:B------:R-:W-:Y:S02]  /*34c60*/  ISETP.LT.OR P5, PT, R0.reuse, 0xc9, !P0 ;  /* 0x000000c90000780c */ /* 0x040fe400047a1670 */
[C---:B------:R-:W-:Y:S02]  /*34c70*/  ISETP.LT.OR P3, PT, R0.reuse, 0xd1, !P1 ;  /* 0x000000d10000780c */ /* 0x040fe40004f61670 */
[C---:B------:R-:W-:Y:S02]  /*34c80*/  ISETP.LT.OR P2, PT, R0.reuse, 0xd2, !P1 ;  /* 0x000000d20000780c */ /* 0x040fe40004f41670 */
[----:B------:R-:W-:-:S07]  /*34c90*/  ISETP.LT.OR P6, PT, R0, 0xd2, !P0 ;  /* 0x000000d20000780c */ /* 0x000fce00047c1670 */
[----:B------:R-:W-:Y:S01]  /*34ca0*/  @!P5 STG.E.U8 desc[UR18][R28.64+0xc8], R15 ;  /* 0x0000c80f1c00d986 */ /* 0x000fe2000c101112 */
[----:B------:R-:W-:-:S03]  /*34cb0*/  ISETP.LT.OR P5, PT, R0, 0xd1, !P0 ;  /* 0x000000d10000780c */ /* 0x000fc600047a1670 */
[----:B------:R0:W-:Y:S01]  /*34cc0*/  @!P3 STG.E.U8 desc[UR18][R30.64+0xd0], R7 ;  /* 0x0000d0071e00b986 */ /* 0x0001e2000c101112 */
[----:B------:R-:W-:-:S03]  /*34cd0*/  ISETP.LT.OR P3, PT, R0, 0xd9, !P1 ;  /* 0x000000d90000780c */ /* 0x000fc60004f61670 */
[----:B------:R1:W-:Y:S01]  /*34ce0*/  @!P2 STG.E.U8 desc[UR18][R30.64+0xd1], R11 ;  /* 0x0000d10b1e00a986 */ /* 0x0003e2000c101112 */
[----:B------:R-:W-:Y:S02]  /*34cf0*/  ISETP.LT.OR P2, PT, R0, 0xda, !P1 ;  /* 0x000000da0000780c */ /* 0x000fe40004f41670 */
[----:B------:R-:W-:Y:S02]  /*34d00*/  F2FP.SATFINITE.E4M3.F32.PACK_AB_MERGE_C R5, RZ, R5, RZ ;  /* 0x00000005ff05723e */ /* 0x000fe400048070ff */
[----:B------:R-:W-:Y:S02]  /*34d10*/  F2FP.SATFINITE.E4M3.F32.PACK_AB_MERGE_C R13, RZ, R2, RZ ;  /* 0x00000002ff0d723e */ /* 0x000fe400048070ff */
[----:B0-----:R-:W-:Y:S01]  /*34d20*/  F2FP.SATFINITE.E4M3.F32.PACK_AB_MERGE_C R7, RZ, R3, RZ ;  /* 0x00000003ff07723e */ /* 0x001fe200048070ff */
[----:B------:R-:W-:Y:S02]  /*34d30*/  FMUL R3, R41, UR17 ;  /* 0x0000001129037c20 */ /* 0x000fe40008400000 */
[----:B------:R-:W3:Y:S01]  /*34d40*/  LDL.LU R41, [R1+0x730] ;  /* 0x0007300001297983 */ /* 0x000ee20000300800 */
[----:B-1----:R-:W-:-:S03]  /*34d50*/  F2FP.SATFINITE.E4M3.F32.PACK_AB_MERGE_C R11, RZ, R4, RZ ;  /* 0x00000004ff0b723e */ /* 0x002fc600048070ff */
[----:B------:R0:W-:Y:S01]  /*34d60*/  @!P5 STG.E.U8 desc[UR18][R28.64+0xd0], R5 ;  /* 0x0000d0051c00d986 */ /* 0x0001e2000c101112 */
[----:B------:R-:W-:-:S03]  /*34d70*/  FMUL R2, R39, UR17 ;  /* 0x0000001127027c20 */ /* 0x000fc60008400000 */
[----:B------:R-:W3:Y:S04]  /*34d80*/  LDL.LU R39, [R1+0x734] ;  /* 0x0007340001277983 */ /* 0x000ee80000300800 */
[----:B------:R-:W-:Y:S01]  /*34d90*/  @!P6 STG.E.U8 desc[UR18][R28.64+0xd1], R9 ;  /* 0x0000d1091c00e986 */ /* 0x000fe2000c101112 */
[----:B------:R-:W-:Y:S01]  /*34da0*/  ISETP.LT.OR P6, PT, R0, 0xda, !P0 ;  /* 0x000000da0000780c */ /* 0x000fe200047c1670 */
[----:B------:R-:W-:Y:S02]  /*34db0*/  FMUL R4, R38, UR17 ;  /* 0x0000001126047c20 */ /* 0x000fe40008400000 */
[----:B------:R1:W-:Y:S04]  /*34dc0*/  @!P3 STG.E.U8 desc[UR18][R30.64+0xd8], R7 ;  /* 0x0000d8071e00b986 */ /* 0x0003e8000c101112 */
[----:B------:R-:W3:Y:S01]  /*34dd0*/  LDL.LU R38, [R1+0x738] ;  /* 0x0007380001267983 */ /* 0x000ee20000300800 */
[----:B0-----:R-:W-:-:S02]  /*34de0*/  F2FP.SATFINITE.E4M3.F32.PACK_AB_MERGE_C R5, RZ, R3, RZ ;  /* 0x00000003ff05723e */ /* 0x001fc400048070ff */
        /* <DEDUP_REMOVED lines=9> */
[----:B--2---:R-:W-:-:S03]  /*34e80*/  FMUL R3, R34, UR17 ;  /* 0x0000001122037c20 */ /* 0x004fc60008400000 */
        /* <DEDUP_REMOVED lines=15> */
[----:B0-----:R-:W-:Y:S02]  /*34f80*/  F2FP.SATFINITE.E4M3.F32.PACK_AB_MERGE_C R7, RZ, R2, RZ ;  /* 0x00000002ff07723e */ /* 0x001fe400048070ff */
[----:B-1----:R-:W-:Y:S01]  /*34f90*/  F2FP.SATFINITE.E4M3.F32.PACK_AB_MERGE_C R9, RZ, R3, RZ ;  /* 0x00000003ff09723e */ /* 0x002fe200048070ff */
[----:B------:R-:W-:Y:S02]  /*34fa0*/  FMUL R2, R41, UR17 ;  /* 0x0000001129027c20 */ /* 0x000fe40008400000 */
[----:B------:R-:W3:Y:S01]  /*34fb0*/  LDL.LU R41, [R1+0x750] ;  /* 0x0007500001297983 */ /* 0x000ee20000300800 */
[----:B------:R-:W-:Y:S01]  /*34fc0*/  F2FP.SATFINITE.E4M3.F32.PACK_AB_MERGE_C R13, RZ, R4, RZ ;  /* 0x00000004ff0d723e */ /* 0x000fe200048070ff */
[----:B------:R-:W-:-:S02]  /*34fd0*/  FMUL R3, R39, UR17 ;  /* 0x0000001127037c20 */ /* 0x000fc40008400000 */
[----:B------:R-:W3:Y:S04]  /*34fe0*/  LDL.LU R39, [R1+0x754] ;  /* 0x0007540001277983 */ /* 0x000ee80000300800 */
[----:B------:R0:W-:Y:S01]  /*34ff0*/  @!P6 STG.E.U8 desc[UR18][R28.64+0xe1], R7 ;  /* 0x0000e1071c00e986 */ /* 0x0001e2000c101112 */
[----:B------:R-:W-:Y:S01]  /*35000*/  ISETP.LT.OR P6, PT, R0, 0xea, !P0 ;  /* 0x000000ea0000780c */ /* 0x000fe200047c1670 */
[----:B------:R-:W-:Y:S02]  /*35010*/  FMUL R4, R38, UR17 ;  /* 0x0000001126047c20 */ /* 0x000fe40008400000 */
[----:B------:R-:W3:Y:S01]  /*35020*/  LDL.LU R38, [R1+0x758] ;  /* 0x0007580001267983 */ /* 0x000ee20000300800 */
[----:B0-----:R-:W-:-:S03]  /*35030*/  F2FP.SATFINITE.E4M3.F32.PACK_AB_MERGE_C R7, RZ, R2, RZ ;  /* 0x00000002ff07723e */ /* 0x001fc600048070ff */
[----:B------:R0:W-:Y:S01]  /*35040*/  @!P5 STG.E.U8 desc[UR18][R28.64+0xe0], R11 ;  /* 0x0000e00b1c00d986 */ /* 0x0001e2000c101112 */
[----:B------:R-:W-:-:S03]  /*35050*/  FMUL R2, R37, UR17 ;  /* 0x0000001125027c20 */ /* 0x000fc60008400000 */
[----:B------:R-:W3:Y:S04]  /*35060*/  LDL.LU R37, [R1+0x75c] ;  /* 0x00075c0001257983 */ /* 0x000ee80000300800 */
[----:B------:R1:W-:Y:S04]  /*35070*/  @!P3 STG.E.U8 desc[UR18][R30.64+0xe8], R9 ;  /* 0x0000e8091e00b986 */ /* 0x0003e8000c101112 */
[----:B------:R1:W-:Y:S01]  /*35080*/  @!P2 STG.E.U8 desc[UR18][R30.64+0xe9], R13 ;  /* 0x0000e90d1e00a986 */ /* 0x0003e2000c101112 */
[----:B0-----:R-:W-:Y:S02]  /*35090*/  F2FP.SATFINITE.E4M3.F32.PACK_AB_MERGE_C R11, RZ, R4, RZ ;  /* 0x00000004ff0b723e */ /* 0x001fe400048070ff */
[----:B-1----:R-:W-:Y:S01]  /*350a0*/  F2FP.SATFINITE.E4M3.F32.PACK_AB_MERGE_C R9, RZ, R3, RZ ;  /* 0x00000003ff09723e */ /* 0x002fe200048070ff */
[----:B------:R-:W-:-:S02]  /*350b0*/  FMUL R3, R35, UR17 ;  /* 0x0000001123037c20 */ /* 0x000fc40008400000 */
[----:B------:R-:W3:Y:S01]  /*350c0*/  LDL.LU R35, [R1+0x760] ;  /* 0x0007600001237983 */ /* 0x000ee20000300800 */
[----:B------:R-:W-:-:S03]  /*350d0*/  F2FP.SATFINITE.E4M3.F32.PACK_AB_MERGE_C R13, RZ, R2, RZ ;  /* 0x00000002ff0d723e */ /* 0x000fc600048070ff */
        /* <DEDUP_REMOVED lines=9> */
[C---:B------:R-:W-:Y:S02]  /*35170*/  ISETP.LT.OR P3, PT, R0.reuse, 0xf1, !P1 ;  /* 0x000000f10000780c */ /* 0x040fe40004f61670 */
[C---:B------:R-:W-:Y:S02]  /*35180*/  ISETP.LT.OR P2, PT, R0.reuse, 0xf2, !P1 ;  /* 0x000000f20000780c */ /* 0x040fe40004f41670 */
[----:B------:R-:W-:Y:S02]  /*35190*/  F2FP.SATFINITE.E4M3.F32.PACK_AB_MERGE_C R5, RZ, R5, RZ ;  /* 0x00000005ff05723e */ /* 0x000fe400048070ff */
[----:B------:R-:W-:-:S05]  /*351a0*/  ISETP.LT.OR P6, PT, R0, 0xf2, !P0 ;  /* 0x000000f20000780c */ /* 0x000fca00047c1670 */
[----:B------:R0:W-:Y:S01]  /*351b0*/  @!P5 STG.E.U8 desc[UR18][R28.64+0xe8], R5 ;  /* 0x0000e8051c00d986 */ /* 0x0001e2000c101112 */
[----:B------:R-:W-:-:S03]  /*351c0*/  ISETP.LT.OR P5, PT, R0, 0xf1, !P0 ;  /* 0x000000f10000780c */ /* 0x000fc600047a1670 */
[----:B------:R-:W-:Y:S01]  /*351d0*/  @!P3 STG.E.U8 desc[UR18][R30.64+0xf0], R9 ;  /* 0x0000f0091e00b986 */ /* 0x000fe2000c101112 */
        /* <DEDUP_REMOVED lines=13> */
[----:B------:R-:W3:Y:S04]  /*352b0*/  LDL.LU R38, [R1+0x778] ;  /* 0x0007780001267983 */ /* 0x000ee80000300800 */
[----:B------:R1:W-:Y:S01]  /*352c0*/  @!P5 STG.E.U8 desc[UR18][R28.64+0xf0], R13 ;  /* 0x0000f00d1c00d986 */ /* 0x0003e2000c101112 */
[----:B0-----:R-:W-:-:S03]  /*352d0*/  FMUL R5, R37, UR17 ;  /* 0x0000001125057c20 */ /* 0x001fc60008400000 */
[----:B------:R-:W3:Y:S04]  /*352e0*/  LDL.LU R37, [R1+0x77c] ;  /* 0x00077c0001257983 */ /* 0x000ee80000300800 */
[----:B------:R0:W-:Y:S04]  /*352f0*/  @!P3 STG.E.U8 desc[UR18][R30.64+0xf8], R7 ;  /* 0x0000f8071e00b986 */ /* 0x0001e8000c101112 */
[----:B------:R0:W-:Y:S01]  /*35300*/  @!P2 STG.E.U8 desc[UR18][R30.64+0xf9], R9 ;  /* 0x0000f9091e00a986 */ /* 0x0001e2000c101112 */
[----:B-1----:R-:W-:Y:S02]  /*35310*/  F2FP.SATFINITE.E4M3.F32.PACK_AB_MERGE_C R13, RZ, R4, RZ ;  /* 0x00000004ff0d723e */ /* 0x002fe400048070ff */
[----:B0-----:R-:W-:Y:S01]  /*35320*/  F2FP.SATFINITE.E4M3.F32.PACK_AB_MERGE_C R7, RZ, R2, RZ ;  /* 0x00000002ff07723e */ /* 0x001fe200048070ff */
[----:B------:R-:W-:-:S02]  /*35330*/  FMUL R2, R35, UR17 ;  /* 0x0000001123027c20 */ /* 0x000fc40008400000 */
[----:B------:R-:W3:Y:S01]  /*35340*/  LDL.LU R35, [R1+0x780] ;  /* 0x0007800001237983 */ /* 0x000ee20000300800 */
[----:B------:R-:W-:-:S03]  /*35350*/  F2FP.SATFINITE.E4M3.F32.PACK_AB_MERGE_C R9, RZ, R3, RZ ;  /* 0x00000003ff09723e */ /* 0x000fc600048070ff */
[----:B------:R0:W-:Y:S02]  /*35360*/  @!P6 STG.E.U8 desc[UR18][R28.64+0xf9], R7 ;  /* 0x0000f9071c00e986 */ /* 0x0001e4000c101112 */
        /* <DEDUP_REMOVED lines=33> */
[----:B------:R1:W-:Y:S01]  /*35580*/  @!P2 STG.E.U8 desc[UR18][R30.64+0x109], R11 ;  /* 0x0001090b1e00a986 */ /* 0x0003e2000c101112 */
[----:B0-----:R-:W-:-:S03]  /*35590*/  F2FP.SATFINITE.E4M3.F32.PACK_AB_MERGE_C R5, RZ, R3, RZ ;  /* 0x00000003ff05723e */ /* 0x001fc600048070ff */
[----:B------:R0:W-:Y:S01]  /*355a0*/  @!P3 STG.E.U8 desc[UR18][R30.64+0x108], R9 ;  /* 0x000108091e00b986 */ /* 0x0001e2000c101112 */
[----:B-1----:R-:W-:Y:S01]  /*355b0*/  F2FP.SATFINITE.E4M3.F32.PACK_AB_MERGE_C R11, RZ, R2, RZ ;  /* 0x00000002ff0b723e */ /* 0x002fe200048070ff */
[----:B------:R-:W-:Y:S02]  /*355c0*/  FMUL R2, R35, UR17 ;  /* 0x0000001123027c20 */ /* 0x000fe40008400000 */
[----:B------:R-:W3:Y:S01]  /*355d0*/  LDL.LU R35, [R1+0x7a0] ;  /* 0x0007a00001237983 */ /* 0x000ee20000300800 */
[----:B0-----:R-:W-:-:S03]  /*355e0*/  F2FP.SATFINITE.E4M3.F32.PACK_AB_MERGE_C R9, RZ, R4, RZ ;  /* 0x00000004ff09723e */ /* 0x001fc600048070ff */
[----:B------:R3:W-:Y:S01]  /*355f0*/  @!P6 STG.E.U8 desc[UR18][R28.64+0x109], R5 ;  /* 0x000109051c00e986 */ /* 0x0007e2000c101112 */
        /* <DEDUP_REMOVED lines=103> */
[----:B------:R0:W-:Y:S01]  /*35c70*/  @!P6 STG.E.U8 desc[UR18][R28.64+0x131], R7 ;  /* 0x000131071c00e986 */ /* 0x0001e2000c101112 */
[----:B------:R-:W-:-:S03]  /*35c80*/  ISETP.LT.OR P6, PT, R0, 0x13a, !P0 ;  /* 0x0000013a0000780c */ /* 0x000fc600047c1670 */
[----:B------:R-:W3:Y:S04]  /*35c90*/  LDL.LU R39, [R1+0x7f4] ;  /* 0x0007f40001277983 */ /* 0x000ee80000300800 */
[----:B------:R1:W-:Y:S01]  /*35ca0*/  @!P5 STG.E.U8 desc[UR18][R28.64+0x130], R5 ;  /* 0x000130051c00d986 */ /* 0x0003e2000c101112 */
[----:B------:R-:W-:Y:S01]  /*35cb0*/  FMUL R4, R38, UR17 ;  /* 0x0000001126047c20 */ /* 0x000fe20008400000 */
[----:B0-----:R-:W-:Y:S02]  /*35cc0*/  F2FP.SATFINITE.E4M3.F32.PACK_AB_MERGE_C R7, RZ, R2, RZ ;  /* 0x00000002ff07723e */ /* 0x001fe400048070ff */
[----:B------:R-:W3:Y:S04]  /*35cd0*/  LDL.LU R38, [R1+0x7f8] ;  /* 0x0007f80001267983 */ /* 0x000ee80000300800 */
[----:B------:R0:W-:Y:S01]  /*35ce0*/  @!P2 STG.E.U8 desc[UR18][R30.64+0x139], R11 ;  /* 0x0001390b1e00a986 */ /* 0x0001e2000c101112 */
[----:B------:R-:W-:-:S03]  /*35cf0*/  FMUL R2, R37, UR17 ;  /* 0x0000001125027c20 */ /* 0x000fc60008400000 */
[----:B------:R-:W3:Y:S01]  /*35d00*/  LDL.LU R37, [R1+0x7fc] ;  /* 0x0007fc0001257983 */ /* 0x000ee20000300800 */
[----:B-1----:R-:W-:Y:S02]  /*35d10*/  F2FP.SATFINITE.E4M3.F32.PACK_AB_MERGE_C R5, RZ, R3, RZ ;  /* 0x00000003ff05723e */ /* 0x002fe400048070ff */
[----:B0-----:R-:W-:Y:S01]  /*35d20*/  F2FP.SATFINITE.E4M3.F32.PACK_AB_MERGE_C R11, RZ, R2, RZ ;  /* 0x00000002ff0b723e */ /* 0x001fe200048070ff */
[----:B------:R0:W-:Y:S04]  /*35d30*/  @!P3 STG.E.U8 desc[UR18][R30.64+0x138], R9 ;  /* 0x000138091e00b986 */ /* 0x0001e8000c101112 */
[----:B------:R3:W-:Y:S01]  /*35d40*/  @!P6 STG.E.U8 desc[UR18][R28.64+0x139], R5 ;  /* 0x000139051c00e986 */ /* 0x0007e2000c101112 */
[----:B------:R-:W-:-:S03]  /*35d50*/  FMUL R2, R35, UR17 ;  /* 0x0000001123027c20 */ /* 0x000fc60008400000 */
[----:B------:R-:W3:Y:S01]  /*35d60*/  LDL.LU R35, [R1+0x800] ;  /* 0x0008000001237983 */ /* 0x000ee20000300800 */
        /* <DEDUP_REMOVED lines=16> */
[C---:B------:R-:W-:Y:S02]  /*35e70*/  ISETP.LT.OR P2, PT, R0.reuse, 0x14a, !P1 ;  /* 0x0000014a0000780c */ /* 0x040fe40004f41670 */
[----:B0-----:R-:W-:Y:S02]  /*35e80*/  F2FP.SATFINITE.E4M3.F32.PACK_AB_MERGE_C R7, RZ, R2, RZ ;  /* 0x00000002ff07723e */ /* 0x001fe400048070ff */
[----:B-1----:R-:W-:Y:S01]  /*35e90*/  F2FP.SATFINITE.E4M3.F32.PACK_AB_MERGE_C R9, RZ, R3, RZ ;  /* 0x00000003ff09723e */ /* 0x002fe200048070ff */
[----:B------:R-:W-:Y:S02]  /*35ea0*/  FMUL R2, R41, UR17 ;  /* 0x0000001129027c20 */ /* 0x000fe40008400000 */
[----:B------:R0:W-:Y:S01]  /*35eb0*/  @!P6 STG.E.U8 desc[UR18][R28.64+0x141], R7 ;  /* 0x000141071c00e986 */ /* 0x0001e2000c101112 */
[----:B------:R-:W-:-:S03]  /*35ec0*/  ISETP.LT.OR P6, PT, R0, 0x14a, !P0 ;  /* 0x0000014a0000780c */ /* 0x000fc600047c1670 */
[----:B------:R-:W3:Y:S01]  /*35ed0*/  LDL.LU R41, [R1+0x810] ;  /* 0x0008100001297983 */ /* 0x000ee20000300800 */
[----:B------:R-:W-:Y:S01]  /*35ee0*/  F2FP.SATFINITE.E4M3.F32.PACK_AB_MERGE_C R13, RZ, R4, RZ ;  /* 0x00000004ff0d723e */ /* 0x000fe200048070ff */
[----:B------:R-:W-:Y:S02]  /*35ef0*/  FMUL R3, R39, UR17 ;  /* 0x0000001127037c20 */ /* 0x000fe40008400000 */
[----:B------:R-:W3:Y:S01]  /*35f00*/  LDL.LU R39, [R1+0x814] ;  /* 0x0008140001277983 */ /* 0x000ee20000300800 */
[----:B0-----:R-:W-:-:S03]  /*35f10*/  F2FP.SATFINITE.E4M3.F32.PACK_AB_MERGE_C R7, RZ, R2, RZ ;  /* 0x00000002ff07723e */ /* 0x001fc600048070ff */
[----:B------:R-:W-:Y:S01]  /*35f20*/  @!P5 STG.E.U8 desc[UR18][R28.64+0x140], R11 ;  /* 0x0001400b1c00d986 */ /* 0x000fe2000c101112 */
[----:B------:R-:W-:-:S03]  /*35f30*/  FMUL R4, R38, UR17 ;  /* 0x0000001126047c20 */ /* 0x000fc60008400000 */
[----:B------:R0:W-:Y:S04]  /*35f40*/  @!P3 STG.E.U8 desc[UR18][R30.64+0x148], R9 ;  /* 0x000148091e00b986 */ /* 0x0001e8000c101112 */
[----:B------:R1:W-:Y:S04]  /*35f50*/  @!P2 STG.E.U8 desc[UR18][R30.64+0x149], R13 ;  /* 0x0001490d1e00a986 */ /* 0x0003e8000c101112 */
[----:B------:R-:W3:Y:S01]  /*35f60*/  LDL.LU R38, [R1+0x818] ;  /* 0x0008180001267983 */ /* 0x000ee20000300800 */
[----:B------:R-:W-:Y:S01]  /*35f70*/  FMUL R2, R37, UR17 ;  /* 0x0000001125027c20 */ /* 0x000fe20008400000 */
[----:B0-----:R-:W-:-:S02]  /*35f80*/  F2FP.SATFINITE.E4M3.F32.PACK_AB_MERGE_C R9, RZ, R3, RZ ;  /* 0x00000003ff09723e */ /* 0x001fc400048070ff */
[----:B------:R-:W3:Y:S02]  /*35f90*/  LDL.LU R37, [R1+0x81c] ;  /* 0x00081c0001257983 */ /* 0x000ee40000300800 */
[----:B-1----:R-:W-:Y:S02]  /*35fa0*/  F2FP.SATFINITE.E4M3.F32.PACK_AB_MERGE_C R13, RZ, R2, RZ ;  /* 0x00000002ff0d723e */ /* 0x002fe400048070ff */
[----:B------:R0:W-:Y:S01]  /*35fb0*/  @!P6 STG.E.U8 desc[UR18][R28.64+0x149], R7 ;  /* 0x000149071c00e986 */ /* 0x0001e2000c101112 */
[----:B------:R-:W-:Y:S01]  /*35fc0*/  F2FP.SATFINITE.E4M3.F32.PACK_AB_MERGE_C R11, RZ, R4, RZ ;  /* 0x00000004ff0b723e */ /* 0x000fe200048070ff */
[----:B------:R-:W-:Y:S02]  /*35fd0*/  FMUL R3, R35, UR17 ;  /* 0x0000001123037c20 */ /* 0x000fe40008400000 */
[----:B------:R-:W3:Y:S01]  /*35fe0*/  LDL.LU R35, [R1+0x820] ;  /* 0x0008200001237983 */ /* 0x000ee20000300800 */
        /* <DEDUP_REMOVED lines=9> */
[----:B------:R-:W3:Y:S01]  /*36080*/  LDL.LU R42, [R1+0x830] ;  /* 0x00083000012a7983 */ /* 0x000ee20000300800 */
[C---:B------:R-:W-:Y:S02]  /*36090*/  ISETP.LT.OR P2, PT, R0.reuse, 0x152, !P1 ;  /* 0x000001520000780c */ /* 0x040fe40004f41670 */
[----:B------:R-:W-:Y:S02]  /*360a0*/  ISETP.LT.OR P6, PT, R0, 0x152, !P0 ;  /* 0x000001520000780c */ /* 0x000fe400047c1670 */
[----:B------:R-:W-:-:S05]  /*360b0*/  F2FP.SATFINITE.E4M3.F32.PACK_AB_MERGE_C R5, RZ, R5, RZ ;  /* 0x00000005ff05723e */ /* 0x000fca00048070ff */
[----:B------:R0:W-:Y:S01]  /*360c0*/  @!P5 STG.E.U8 desc[UR18][R28.64+0x148], R5 ;  /* 0x000148051c00d986 */ /* 0x0001e2000c101112 */
[----:B------:R-:W-:-:S03]  /*360d0*/  ISETP.LT.OR P5, PT, R0, 0x151, !P0 ;  /* 0x000001510000780c */ /* 0x000fc600047a1670 */
[----:B------:R-:W-:Y:S01]  /*360e0*/  @!P3 STG.E.U8 desc[UR18][R30.64+0x150], R9 ;  /* 0x000150091e00b986 */ /* 0x000fe2000c101112 */
[----:B------:R-:W-:-:S03]  /*360f0*/  ISETP.LT.OR P3, PT, R0, 0x159, !P1 ;  /* 0x000001590000780c */ /* 0x000fc60004f61670 */
[----:B------:R1:W-:Y:S01]  /*36100*/  @!P2 STG.E.U8 desc[UR18][R30.64+0x151], R11 ;  /* 0x0001510b1e00a986 */ /* 0x0003e2000c101112 */
[----:B0-----:R-:W-:Y:S02]  /*36110*/  F2FP.SATFINITE.E4M3.F32.PACK_AB_MERGE_C R5, RZ, R3, RZ ;  /* 0x00000003ff05723e */ /* 0x001fe400048070ff */
[----:B------:R-:W-:-:S03]  /*36120*/  ISETP.LT.OR P2, PT, R0, 0x15a, !P1 ;  /* 0x0000015a0000780c */ /* 0x000fc60004f41670 */
[----:B------:R-:W-:Y:S01]  /*36130*/  @!P6 STG.E.U8 desc[UR18][R28.64+0x151], R5 ;  /* 0x000151051c00e986 */ /* 0x000fe2000c101112 */
[----:B-1----:R-:W-:Y:S02]  /*36140*/  F2FP.SATFINITE.E4M3.F32.PACK_AB_MERGE_C R11, RZ, R2, RZ ;  /* 0x00000002ff0b723e */ /* 0x002fe400048070ff */
[----:B------:R-:W-:Y:S01]  /*36150*/  ISETP.LT.OR P6, PT, R0, 0x15a, !P0 ;  /* 0x0000015a0000780c */ /* 0x000fe200047c1670 */
[----:B------:R-:W-:Y:S02]  /*36160*/  FMUL R2, R41, UR17 ;  /* 0x0000001129027c20 */ /* 0x000fe40008400000 */
[----:B------:R-:W3:Y:S01]  /*36170*/  LDL.LU R41, [R1+0x834] ;  /* 0x0008340001297983 */ /* 0x000ee20000300800 */
[----:B------:R-:W-:-:S03]  /*36180*/  FMUL R3, R39, UR17 ;  /* 0x0000001127037c20 */ /* 0x000fc60008400000 */
[----:B------:R-:W3:Y:S01]  /*36190*/  LDL.LU R39, [R1+0x838] ;  /* 0x0008380001277983 */ /* 0x000ee20000300800 */
[----:B------:R-:W-:-:S03]  /*361a0*/  F2FP.SATFINITE.E4M3.F32.PACK_AB_MERGE_C R9, RZ, R4, RZ ;  /* 0x00000004ff09723e */ /* 0x000fc600048070ff */
[----:B------:R-:W-:Y:S04]  /*361b0*/  @!P5 STG.E.U8 desc[UR18][R28.64+0x150], R13 ;  /* 0x0001500d1c00d986 */ /* 0x000fe8000c101112 */
[----:B------:R0:W-:Y:S01]  /*361c0*/  @!P3 STG.E.U8 desc[UR18][R30.64+0x158], R7 ;  /* 0x000158071e00b986 */ /* 0x0001e2000c101112 */
[----:B------:R-:W-:-:S03]  /*361d0*/  FMUL R4, R38, UR17 ;  /* 0x0000001126047c20 */ /* 0x000fc60008400000 */
[----:B------:R-:W3:Y:S01]  /*361e0*/  LDL.LU R38, [R1+0x83c] ;  /* 0x00083c0001267983 */ /* 0x000ee20000300800 */
[----:B0-----:R-:W-:-:S03]  /*361f0*/  F2FP.SATFINITE.E4M3.F32.PACK_AB_MERGE_C R7, RZ, R2, RZ ;  /* 0x00000002ff07723e */ /* 0x001fc600048070ff */
[----:B------:R0:W-:Y:S01]  /*36200*/  @!P2 STG.E.U8 desc[UR18][R30.64+0x159], R9 ;  /* 0x000159091e00a986 */ /* 0x0001e2000c101112 */
[----:B------:R-:W-:Y:S01]  /*36210*/  FMUL R5, R37, UR17 ;  /* 0x0000001125057c20 */ /* 0x000fe20008400000 */
[----:B------:R-:W-:Y:S02]  /*36220*/  F2FP.SATFINITE.E4M3.F32.PACK_AB_MERGE_C R13, RZ, R4, RZ ;  /* 0x00000004ff0d723e */ /* 0x000fe400048070ff */
[----:B------:R-:W3:Y:S04]  /*36230*/  LDL.LU R37, [R1+0x840] ;  /* 0x0008400001257983 */ /* 0x000ee80000300800 */
[----:B------:R1:W-:Y:S01]  /*36240*/  @!P6 STG.E.U8 desc[UR18][R28.64+0x159], R7 ;  /* 0x000159071c00e986 */ /* 0x0003e2000c101112 */
[----:B0-----:R-:W-:Y:S01]  /*36250*/  F2FP.SATFINITE.E4M3.F32.PACK_AB_MERGE_C R9, RZ, R3, RZ ;  /* 0x00000003ff09723e */ /* 0x001fe200048070ff */
[----:B------:R-:W-:-:S02]  /*36260*/  FMUL R2, R35, UR17 ;  /* 0x0000001123027c20 */ /* 0x000fc40008400000 */
[----:B------:R-:W3:Y:S03]  /*36270*/  LDL.LU R35, [R1+0x844] ;  /* 0x0008440001237983 */ /* 0x000ee60000300800 */
        /* <DEDUP_REMOVED lines=12> */
[----:B------:R-:W-:-:S03]  /*36340*/  ISETP.LT.OR P5, PT, R0, 0x161, !P0 ;  /* 0x000001610000780c */ /* 0x000fc600047a1670 */
[----:B------:R-:W-:Y:S01]  /*36350*/  @!P2 STG.E.U8 desc[UR18][R30.64+0x161], R13 ;  /* 0x0001610d1e00a986 */ /* 0x000fe2000c101112 */
[----:B------:R-:W-:-:S03]  /*36360*/  ISETP.LT.OR P2, PT, R0, 0x16a, !P1 ;  /* 0x0000016a0000780c */ /* 0x000fc60004f41670 */
[----:B------:R1:W-:Y:S01]  /*36370*/  @!P3 STG.E.U8 desc[UR18][R30.64+0x160], R9 ;  /* 0x000160091e00b986 */ /* 0x0003e2000c101112 */
[C---:B------:R-:W-:Y:S02]  /*36380*/  ISETP.LT.OR P3, PT, R0.reuse, 0x169, !P1 ;  /* 0x000001690000780c */ /* 0x040fe40004f61670 */
[----:B------:R-:W-:Y:S02]  /*36390*/  F2FP.SATFINITE.E4M3.F32.PACK_AB_MERGE_C R5, RZ, R5, RZ ;  /* 0x00000005ff05723e */ /* 0x000fe400048070ff */
[----:B0-----:R-:W-:Y:S01]  /*363a0*/  F2FP.SATFINITE.E4M3.F32.PACK_AB_MERGE_C R11, RZ, R4, RZ ;  /* 0x00000004ff0b723e */ /* 0x001fe200048070ff */
[----:B------:R0:W-:Y:S01]  /*363b0*/  @!P6 STG.E.U8 desc[UR18][R28.64+0x161], R7 ;  /* 0x000161071c00e986 */ /* 0x0001e2000c101112 */
[C---:B------:R-:W-:Y:S02]  /*363c0*/  ISETP.LT.OR P6, PT, R0.reuse, 0x16a, !P0 ;  /* 0x0000016a0000780c */ /* 0x040fe400047c1670 */
[----:B-1----:R-:W-:Y:S01]  /*363d0*/  F2FP.SATFINITE.E4M3.F32.PACK_AB_MERGE_C R9, RZ, R3, RZ ;  /* 0x00000003ff09723e */ /* 0x002fe200048070ff */
[----:B------:R1:W-:Y:S01]  /*363e0*/  @!P5 STG.E.U8 desc[UR18][R28.64+0x160], R5 ;  /* 0x000160051c00d986 */ /* 0x0003e2000c101112 */
[----:B------:R-:W-:-:S03]  /*363f0*/  ISETP.LT.OR P5, PT, R0, 0x169, !P0 ;  /* 0x000001690000780c */ /* 0x000fc600047a1670 */
[----:B------:R-:W-:Y:S01]  /*36400*/  @!P2 STG.E.U8 desc[UR18][R30.64+0x169], R11 ;  /* 0x0001690b1e00a986 */ /* 0x000fe2000c101112 */
[----:B------:R-:W-:Y:S01]  /*36410*/  ISETP.LT.OR P2, PT, R0, 0x172, !P1 ;  /* 0x000001720000780c */ /* 0x000fe20004f41670 */
[----:B------:R-:W-:Y:S02]  /*36420*/  FMUL R3, R42, UR17 ;  /* 0x000000112a037c20 */ /* 0x000fe40008400000 */
[----:B------:R1:W-:Y:S01]  /*36430*/  @!P3 STG.E.U8 desc[UR18][R30.64+0x168], R9 ;  /* 0x000168091e00b986 */ /* 0x0003e2000c101112 */
[----:B------:R-:W-:Y:S02]  /*36440*/  ISETP.LT.OR P3, PT, R0, 0x171, !P1 ;  /* 0x000001710000780c */ /* 0x000fe40004f61670 */
[----:B------:R-:W-:Y:S01]  /*36450*/  F2FP.SATFINITE.E4M3.F32.PACK_AB_MERGE_C R13, RZ, R2, RZ ;  /* 0x00000002ff0d723e */ /* 0x000fe200048070ff */
[----:B------:R-:W-:Y:S01]  /*36460*/  FMUL R4, R39, UR17 ;  /* 0x0000001127047c20 */ /* 0x000fe20008400000 */
[----:B------:R-:W-:Y:S01]  /*36470*/  FMUL R2, R41, UR17 ;  /* 0x0000001129027c20 */ /* 0x000fe20008400000 */
[----:B------:R-:W-:-:S03]  /*36480*/  F2FP.SATFINITE.E4M3.F32.PACK_AB_MERGE_C R3, RZ, R3, RZ ;  /* 0x00000003ff03723e */ /* 0x000fc600048070ff */
[----:B0-----:R-:W-:Y:S02]  /*36490*/  F2FP.SATFINITE.E4M3.F32.PACK_AB_MERGE_C R7, RZ, R4, RZ ;  /* 0x00000004ff07723e */ /* 0x001fe400048070ff */
[----:B-1----:R-:W-:Y:S01]  /*364a0*/  F2FP.SATFINITE.E4M3.F32.PACK_AB_MERGE_C R5, RZ, R2, RZ ;  /* 0x00000002ff05723e */ /* 0x002fe200048070ff */
[----:B------:R-:W-:Y:S01]  /*364b0*/  @!P5 STG.E.U8 desc[UR18][R28.64+0x168], R13 ;  /* 0x0001680d1c00d986 */ /* 0x000fe2000c101112 */
[----:B------:R-:W-:-:S03]  /*364c0*/  ISETP.LT.OR P5, PT, R0, 0x171, !P0 ;  /* 0x000001710000780c */ /* 0x000fc600047a1670 */
[----:B------:R-:W-:Y:S01]  /*364d0*/  @!P6 STG.E.U8 desc[UR18][R28.64+0x169], R3 ;  /* 0x000169031c00e986 */ /* 0x000fe2000c101112 */
[----:B------:R-:W-:Y:S01]  /*364e0*/  ISETP.LT.OR P6, PT, R0, 0x172, !P0 ;  /* 0x000001720000780c */ /* 0x000fe200047c1670 */
[----:B------:R-:W-:Y:S02]  /*364f0*/  FMUL R2, R38, UR17 ;  /* 0x0000001126027c20 */ /* 0x000fe40008400000 */
[----:B------:R0:W-:Y:S01]  /*36500*/  @!P2 STG.E.U8 desc[UR18][R30.64+0x171], R7 ;  /* 0x000171071e00a986 */ /* 0x0001e2000c101112 */
[C---:B------:R-:W-:Y:S02]  /*36510*/  ISETP.LT.OR P2, PT, R0.reuse, 0x17a, !P1 ;  /* 0x0000017a0000780c */ /* 0x040fe40004f41670 */
[C---:B------:R-:W-:Y:S01]  /*36520*/  ISETP.LT.OR P1, PT, R0.reuse, 0x179, !P1 ;  /* 0x000001790000780c */ /* 0x040fe20004f21670 */
[----:B------:R4:W-:Y:S01]  /*36530*/  @!P3 STG.E.U8 desc[UR18][R30.64+0x170], R5 ;  /* 0x000170051e00b986 */ /* 0x0009e2000c101112 */
[C---:B------:R-:W-:Y:S02]  /*36540*/  ISETP.LT.OR P3, PT, R0.reuse, 0x17a, !P0 ;  /* 0x0000017a0000780c */ /* 0x040fe40004761670 */
[----:B------:R-:W-:Y:S01]  /*36550*/  ISETP.LT.OR P0, PT, R0, 0x179, !P0 ;  /* 0x000001790000780c */ /* 0x000fe20004701670 */
[----:B------:R-:W-:Y:S01]  /*36560*/  FMUL R0, R37, UR17 ;  /* 0x0000001125007c20 */ /* 0x000fe20008400000 */
[----:B------:R-:W-:-:S04]  /*36570*/  F2FP.SATFINITE.E4M3.F32.PACK_AB_MERGE_C R9, RZ, R2, RZ ;  /* 0x00000002ff09723e */ /* 0x000fc800048070ff */
[----:B0-----:R-:W-:Y:S01]  /*36580*/  F2FP.SATFINITE.E4M3.F32.PACK_AB_MERGE_C R7, RZ, R0, RZ ;  /* 0x00000000ff07723e */ /* 0x001fe200048070ff */
[----:B------:R-:W-:Y:S01]  /*36590*/  FMUL R2, R35, UR17 ;  /* 0x0000001123027c20 */ /* 0x000fe20008400000 */
[----:B------:R0:W-:Y:S04]  /*365a0*/  @!P5 STG.E.U8 desc[UR18][R28.64+0x170], R9 ;  /* 0x000170091c00d986 */ /* 0x0001e8000c101112 */
[----:B------:R-:W-:Y:S01]  /*365b0*/  F2FP.SATFINITE.E4M3.F32.PACK_AB_MERGE_C R11, RZ, R2, RZ ;  /* 0x00000002ff0b723e */ /* 0x000fe200048070ff */
[----:B------:R0:W-:Y:S04]  /*365c0*/  @!P6 STG.E.U8 desc[UR18][R28.64+0x171], R7 ;  /* 0x000171071c00e986 */ /* 0x0001e8000c101112 */
[----:B------:R0:W-:Y:S01]  /*365d0*/  @!P1 STG.E.U8 desc[UR18][R30.64+0x178], R11 ;  /* 0x0001780b1e009986 */ /* 0x0001e2000c101112 */
[----:B--2---:R-:W-:-:S05]  /*365e0*/  FMUL R3, R34, UR17 ;  /* 0x0000001122037c20 */ /* 0x004fca0008400000 */
[----:B------:R-:W-:-:S05]  /*365f0*/  F2FP.SATFINITE.E4M3.F32.PACK_AB_MERGE_C R3, RZ, R3, RZ ;  /* 0x00000003ff03723e */ /* 0x000fca00048070ff */
[----:B------:R0:W-:Y:S01]  /*36600*/  @!P2 STG.E.U8 desc[UR18][R30.64+0x179], R3 ;  /* 0x000179031e00a986 */ /* 0x0001e2000c101112 */
[----:B----4-:R-:W-:Y:S01]  /*36610*/  FMUL R5, R33, UR17 ;  /* 0x0000001121057c20 */ /* 0x010fe20008400000 */
[----:B---3--:R-:W-:-:S04]  /*36620*/  FMUL R4, R32, UR17 ;  /* 0x0000001120047c20 */ /* 0x008fc80008400000 */
[----:B------:R-:W-:Y:S02]  /*36630*/  F2FP.SATFINITE.E4M3.F32.PACK_AB_MERGE_C R13, RZ, R5, RZ ;  /* 0x00000005ff0d723e */ /* 0x000fe400048070ff */
[----:B------:R-:W-:-:S03]  /*36640*/  F2FP.SATFINITE.E4M3.F32.PACK_AB_MERGE_C R5, RZ, R4, RZ ;  /* 0x00000004ff05723e */ /* 0x000fc600048070ff */
[----:B------:R0:W-:Y:S04]  /*36650*/  @!P3 STG.E.U8 desc[UR18][R28.64+0x179], R13 ;  /* 0x0001790d1c00b986 */ /* 0x0001e8000c101112 */
[----:B------:R0:W-:Y:S02]  /*36660*/  @!P0 STG.E.U8 desc[UR18][R28.64+0x178], R5 ;  /* 0x000178051c008986 */ /* 0x0001e4000c101112 */
.L_x_801:
[----:B------:R-:W-:Y:S05]  /*36670*/  BSYNC B0 ;  /* 0x0000000000007941 */ /* 0x000fea0003800000 */
.L_x_31:
[----:B0-----:R-:W2:Y:S04]  /*36680*/  LDL.LU R3, [R1+0x854] ;  /* 0x0008540001037983 */ /* 0x001ea80000300800 */
[----:B------:R-:W2:Y:S01]  /*36690*/  LDL.LU R2, [R1+0x858] ;  /* 0x0008580001027983 */ /* 0x000ea20000300800 */
[----:B------:R-:W-:Y:S01]  /*366a0*/  ULDC UR6, c[0x0][0xc] ;  /* 0x0000030000067ab9 */ /* 0x000fe20000000800 */
[----:B------:R-:W-:Y:S01]  /*366b0*/  ULDC UR7, c[0x0][0x10] ;  /* 0x0000040000077ab9 */ /* 0x000fe20000000800 */
[----:B----4-:R-:W2:Y:S01]  /*366c0*/  LDC R5, c[0x0][0x14] ;  /* 0x00000500ff057b82 */ /* 0x010ea20000000800 */
[----:B------:R-:W-:Y:S01]  /*366d0*/  UIMAD.WIDE.U32 UR6, UR6, UR7, URZ ;  /* 0x00000007060672a5 */ /* 0x000fe2000f8e003f */
[----:B-----5:R-:W-:Y:S01]  /*366e0*/  PRMT R0, RZ, 0x7610, R0 ;  /* 0x00007610ff007816 */ /* 0x020fe20000000000 */
[----:B------:R-:W-:-:S04]  /*366f0*/  UMOV UR12, 0xffffffff ;  /* 0xffffffff000c7882 */ /* 0x000fc80000000000 */
[----:B--2---:R-:W-:-:S04]  /*36700*/  IMAD.WIDE.U32 R2, R5, UR6, R2 ;  /* 0x0000000605027c25 */ /* 0x004fc8000f8e0002 */
[----:B------:R-:W-:Y:S01]  /*36710*/  IMAD R5, R5, UR7, RZ ;  /* 0x0000000705057c24 */ /* 0x000fe2000f8e02ff */
[----:B------:R-:W-:Y:S01]  /*36720*/  ULDC.64 UR6, c[0x0][0x650] ;  /* 0x0001940000067ab9 */ /* 0x000fe20000000a00 */
[----:B------:R-:W-:Y:S01]  /*36730*/  IMAD.MOV.U32 R11, RZ, RZ, R2 ;  /* 0x000000ffff0b7224 */ /* 0x000fe200078e0002 */
[----:B------:R-:W-:Y:S01]  /*36740*/  ISETP.GE.U32.AND P0, PT, R2, UR6, PT ;  /* 0x0000000602007c0c */ /* 0x000fe2000bf06070 */
[----:B------:R-:W-:Y:S02]  /*36750*/  IMAD.IADD R13, R3, 0x1, R5 ;  /* 0x00000001030d7824 */ /* 0x000fe400078e0205 */
[----:B------:R-:W-:-:S03]  /*36760*/  IMAD.MOV.U32 R2, RZ, RZ, -0x1 ;  /* 0xffffffffff027424 */ /* 0x000fc600078e00ff */
[----:B------:R0:W-:Y:S01]  /*36770*/  STL [R1+0x854], R13 ;  /* 0x0008540d01007387 */ /* 0x0001e20000100800 */
[----:B------:R-:W-:-:S03]  /*36780*/  ISETP.GE.U32.AND.EX P0, PT, R13, UR7, PT, P0 ;  /* 0x000000070d007c0c */ /* 0x000fc6000bf06100 */
[----:B------:R0:W-:Y:S04]  /*36790*/  STL [R1+0x858], R11 ;  /* 0x0008580b01007387 */ /* 0x0001e80000100800 */
[----:B------:R0:W-:Y:S06]  /*367a0*/  STL [R1+0x860], R2 ;  /* 0x0008600201007387 */ /* 0x0001ec0000100800 */
[----:B------:R-:W-:Y:S05]  /*367b0*/  @P0 BRA `(.L_x_802) ;  /* 0x0000000400740947 */ /* 0x000fea0003800000 */
[----:B------:R-:W2:Y:S01]  /*367c0*/  S2R R8, SR_CTAID.X ;  /* 0x0000000000087919 */ /* 0x000ea20000002500 */
[----:B------:R-:W-:Y:S01]  /*367d0*/  ULDC.64 UR20, c[0x0][0x628] ;  /* 0x00018a0000147ab9 */ /* 0x000fe20000000a00 */
[----:B------:R-:W4:Y:S01]  /*367e0*/  LDC R9, c[0x0][0x144] ;  /* 0x00005100ff097b82 */ /* 0x000f220000000800 */
[----:B------:R-:W-:Y:S01]  /*367f0*/  ULDC UR6, c[0x0][0x150] ;  /* 0x0000540000067ab9 */ /* 0x000fe20000000800 */
[----:B------:R-:W0:Y:S01]  /*36800*/  S2R R12, SR_CTAID.Y ;  /* 0x00000000000c7919 */ /* 0x000e220000002600 */
[----:B------:R-:W-:Y:S01]  /*36810*/  ISETP.NE.U32.AND P0, PT, RZ, UR20, PT ;  /* 0x00000014ff007c0c */ /* 0x000fe2000bf05070 */
[----:B------:R-:W-:Y:S01]  /*36820*/  ULDC UR15, c[0x0][0x630] ;  /* 0x00018c00000f7ab9 */ /* 0x000fe20000000800 */
[----:B------:R-:W-:Y:S02]  /*36830*/  R2UR UR10, R11 ;  /* 0x000000000b0a72ca */ /* 0x000fe400000e0000 */
[----:B------:R-:W-:Y:S01]  /*36840*/  ISETP.NE.AND.EX P0, PT, RZ, UR21, PT, P0 ;  /* 0x00000015ff007c0c */ /* 0x000fe2000bf05300 */
[----:B---3--:R-:W3:Y:S01]  /*36850*/  LDC.64 R6, c[0x0][0x620] ;  /* 0x00018800ff067b82 */ /* 0x008ee20000000a00 */
[----:B------:R-:W-:-:S02]  /*36860*/  R2UR UR11, R13 ;  /* 0x000000000d0b72ca */ /* 0x000fc400000e0000 */
[----:B--2---:R-:W-:-:S05]  /*36870*/  I2FP.F32.U32 R0, R8 ;  /* 0x0000000800007245 */ /* 0x004fca0000201000 */
[----:B------:R-:W-:-:S06]  /*36880*/  FMUL R0, R0, UR6 ;  /* 0x0000000600007c20 */ /* 0x000fcc0008400000 */
[----:B------:R-:W2:Y:S01]  /*36890*/  F2I.U32.TRUNC.NTZ R0, R0 ;  /* 0x0000000000007305 */ /* 0x000ea2000020f000 */
[----:B0-----:R-:W-:Y:S05]  /*368a0*/  @!P0 BRA `(.L_x_803) ;  /* 0x0000000000308947 */ /* 0x001fea0003800000 */
        /* <DEDUP_REMOVED lines=12> */
.L_x_803:
[----:B------:R-:W-:Y:S01]  /*36970*/  USHF.R.U64 UR12, UR10, UR15, UR11 ;  /* 0x0000000f0a0c7299 */ /* 0x000fe2000800120b */
[----:B------:R-:W0:Y:S01]  /*36980*/  LDC.64 R20, c[0x0][0x640] ;  /* 0x00019000ff147b82 */ /* 0x000e220000000a00 */
[----:B------:R-:W-:Y:S01]  /*36990*/  USHF.R.U32.HI UR6, URZ, UR15, UR11 ;  /* 0x0000000f3f067299 */ /* 0x000fe2000801160b */
[----:B--2---:R-:W-:Y:S02]  /*369a0*/  IMAD.MOV R10, RZ, RZ, -R0 ;  /* 0x000000ffff0a7224 */ /* 0x004fe400078e0a00 */
[----:B------:R-:W-:Y:S01]  /*369b0*/  IMAD.MOV.U32 R2, RZ, RZ, R11 ;  /* 0x000000ffff027224 */ /* 0x000fe200078e000b */
[----:B------:R-:W-:Y:S01]  /*369c0*/  IADD3 R5, P0, RZ, -UR12, RZ ;  /* 0x8000000cff057c10 */ /* 0x000fe2000ff1e0ff */
[----:B----4-:R-:W-:Y:S02]  /*369d0*/  IMAD R17, R9, R10, R8 ;  /* 0x0000000a09117224 */ /* 0x010fe400078e0208 */
[----:B------:R-:W2:Y:S02]  /*369e0*/  LDC R4, c[0x0][0x618] ;  /* 0x00018600ff047b82 */ /* 0x000ea40000000800 */
[----:B------:R-:W-:Y:S01]  /*369f0*/  IMAD.X R3, RZ, RZ, ~UR6, P0 ;  /* 0x80000006ff037e24 */ /* 0x000fe200080e06ff */
[----:B------:R-:W-:-:S03]  /*36a00*/  ULDC UR6, c[0x0][0x154] ;  /* 0x0000550000067ab9 */ /* 0x000fc60000000800 */
[-C--:B---3--:R-:W-:Y:S02]  /*36a10*/  IMAD R0, R3, R6.reuse, RZ ;  /* 0x0000000603007224 */ /* 0x088fe400078e02ff */
[----:B------:R-:W3:Y:S01]  /*36a20*/  LDC R14, c[0x0][0x608] ;  /* 0x00018200ff0e7b82 */ /* 0x000ee20000000800 */
[----:B------:R-:W-:Y:S02]  /*36a30*/  IMAD.MOV.U32 R3, RZ, RZ, R13 ;  /* 0x000000ffff037224 */ /* 0x000fe400078e000d */
[----:B------:R-:W-:-:S05]  /*36a40*/  IMAD.WIDE.U32 R2, R5, R6, R2 ;  /* 0x0000000605027225 */ /* 0x000fca00078e0002 */
[----:B------:R-:W4:Y:S01]  /*36a50*/  LDC R18, c[0x0][0x658] ;  /* 0x00019600ff127b82 */ /* 0x000f220000000800 */
[----:B------:R-:W-:Y:S01]  /*36a60*/  IMAD R5, R5, R7, R0 ;  /* 0x0000000705057224 */ /* 0x000fe200078e0200 */
[----:B------:R-:W-:Y:S01]  /*36a70*/  I2FP.F32.U32 R0, R12 ;  /* 0x0000000c00007245 */ /* 0x000fe20000201000 */
[----:B------:R-:W-:Y:S01]  /*36a80*/  IMAD.MOV.U32 R7, RZ, RZ, 0x1 ;  /* 0x00000001ff077424 */ /* 0x000fe200078e00ff */
[----:B0-----:R-:W-:Y:S01]  /*36a90*/  ISETP.NE.U32.AND P0, PT, R20, RZ, PT ;  /* 0x000000ff1400720c */ /* 0x001fe20003f05070 */
[----:B------:R-:W-:Y:S02]  /*36aa0*/  IMAD.IADD R3, R3, 0x1, R5 ;  /* 0x0000000103037824 */ /* 0x000fe400078e0205 */
[----:B------:R-:W-:Y:S01]  /*36ab0*/  FMUL R0, R0, UR6 ;  /* 0x0000000600007c20 */ /* 0x000fe20008400000 */
[----:B------:R-:W0:Y:S01]  /*36ac0*/  LDC R15, c[0x0][0x148] ;  /* 0x00005200ff0f7b82 */ /* 0x000e220000000800 */
[----:B------:R-:W-:Y:S01]  /*36ad0*/  ISETP.NE.AND.EX P0, PT, R21, RZ, PT, P0 ;  /* 0x000000ff1500720c */ /* 0x000fe20003f05300 */
[----:B------:R-:W-:Y:S01]  /*36ae0*/  IMAD.MOV.U32 R5, RZ, RZ, -0x1 ;  /* 0xffffffffff057424 */ /* 0x000fe200078e00ff */
[-CC-:B--2---:R-:W-:Y:S01]  /*36af0*/  SHF.R.U64 R10, R2, R4.reuse, R3.reuse ;  /* 0x00000004020a7219 */ /* 0x184fe20000001203 */
[----:B------:R2:W0:Y:S01]  /*36b00*/  F2I.U32.TRUNC.NTZ R13, R0 ;  /* 0x00000000000d7305 */ /* 0x000422000020f000 */
[----:B------:R-:W-:-:S03]  /*36b10*/  SHF.R.U32.HI R3, RZ, R4, R3 ;  /* 0x00000004ff037219 */ /* 0x000fc60000011603 */
[----:B------:R-:W0:Y:S01]  /*36b20*/  LDC R16, c[0x0][0x600] ;  /* 0x00018000ff107b82 */ /* 0x000e220000000800 */
[-CC-:B---3--:R-:W-:Y:S02]  /*36b30*/  SHF.R.U64 R8, R10, R14.reuse, R3.reuse ;  /* 0x0000000e0a087219 */ /* 0x188fe40000001203 */
[----:B------:R-:W-:-:S05]  /*36b40*/  SHF.R.U32.HI R3, RZ, R14, R3 ;  /* 0x0000000eff037219 */ /* 0x000fca0000011603 */
[----:B------:R-:W3:Y:S01]  /*36b50*/  LDC R22, c[0x0][0x648] ;  /* 0x00019200ff167b82 */ /* 0x000ee20000000800 */
[-CC-:B----4-:R-:W-:Y:S02]  /*36b60*/  SHF.R.U64 R11, R8, R18.reuse, R3.reuse ;  /* 0x00000012080b7219 */ /* 0x190fe40000001203 */
[-C--:B------:R-:W-:Y:S02]  /*36b70*/  SHF.L.U32 R5, R5, R18.reuse, RZ ;  /* 0x0000001205057219 */ /* 0x080fe400000006ff */
[-C--:B------:R-:W-:Y:S01]  /*36b80*/  SHF.R.U32.HI R3, RZ, R18.reuse, R3 ;  /* 0x00000012ff037219 */ /* 0x080fe20000011603 */
[----:B------:R-:W-:Y:S01]  /*36b90*/  IMAD.MOV.U32 R2, RZ, RZ, R11 ;  /* 0x000000ffff027224 */ /* 0x000fe200078e000b */
[----:B------:R-:W-:Y:S01]  /*36ba0*/  SHF.L.U32 R40, R7, R18, RZ ;  /* 0x0000001207287219 */ /* 0x000fe200000006ff */
[----:B------:R-:W4:Y:S01]  /*36bb0*/  LDC R23, c[0x0][0x638] ;  /* 0x00018e00ff177b82 */ /* 0x000f220000000800 */
[----:B------:R-:W-:-:S07]  /*36bc0*/  LOP3.LUT R19, RZ, R5, RZ, 0x33, !PT ;  /* 0x00000005ff137212 */ /* 0x000fce00078e33ff */
[----:B------:R-:W0:Y:S01]  /*36bd0*/  LDC R24, c[0x0][0x610] ;  /* 0x00018400ff187b82 */ /* 0x000e220000000800 */
[----:B--2---:R-:W-:Y:S05]  /*36be0*/  @!P0 BRA `(.L_x_804) ;  /* 0x0000000000288947 */ /* 0x004fea0003800000 */
[----:B------:R-:W2:Y:S02]  /*36bf0*/  LDC R0, c[0x0][0x64c] ;  /* 0x00019300ff007b82 */ /* 0x000ea40000000800 */
[----:B--2---:R-:W-:-:S05]  /*36c00*/  IADD3 R7, P0, R11, R0, RZ ;  /* 0x000000000b077210 */ /* 0x004fca0007f1e0ff */
        /* <DEDUP_REMOVED lines=8> */
.L_x_804:
[----:B---3--:R-:W-:Y:S01]  /*36c90*/  SHF.R.U64 R0, R2, R22, R3 ;  /* 0x0000001602007219 */ /* 0x008fe20000001203 */
[----:B0-----:R-:W-:Y:S01]  /*36ca0*/  VIADD R5, R16, 0xffffffff ;  /* 0xffffffff10057836 */ /* 0x001fe20000000000 */
[----:B------:R-:W-:Y:S01]  /*36cb0*/  LOP3.LUT R3, R8, R19, RZ, 0xc0, !PT ;  /* 0x0000001308037212 */ /* 0x000fe200078ec0ff */
[----:B------:R-:W-:Y:S02]  /*36cc0*/  IMAD.MOV R13, RZ, RZ, -R13 ;  /* 0x000000ffff0d7224 */ /* 0x000fe400078e0a0d */
[----:B------:R-:W-:Y:S02]  /*36cd0*/  IMAD.MOV R2, RZ, RZ, -R0 ;  /* 0x000000ffff027224 */ /* 0x000fe400078e0a00 */
[----:B------:R-:W-:Y:S01]  /*36ce0*/  IMAD R40, R40, R0, R3 ;  /* 0x0000000028287224 */ /* 0x000fe200078e0203 */
[----:B------:R-:W-:Y:S01]  /*36cf0*/  LOP3.LUT R3, R10, R5, RZ, 0xc0, !PT ;  /* 0x000000050a037212 */ /* 0x000fe200078ec0ff */
[----:B------:R-:W-:Y:S02]  /*36d00*/  @P4 IMAD R17, R15, R13, R12 ;  /* 0x0000000d0f114224 */ /* 0x000fe400078e020c */
[----:B----4-:R-:W-:-:S02]  /*36d10*/  IMAD R0, R2, R23, R11 ;  /* 0x0000001702007224 */ /* 0x010fc400078e020b */
[----:B------:R-:W-:Y:S02]  /*36d20*/  IMAD.MOV.U32 R2, RZ, RZ, 0x1 ;  /* 0x00000001ff027424 */ /* 0x000fe400078e00ff */
[----:B------:R-:W-:Y:S02]  /*36d30*/  IMAD R40, R40, R24, R17 ;  /* 0x0000001828287224 */ /* 0x000fe400078e0211 */
[----:B------:R-:W-:Y:S01]  /*36d40*/  IMAD R3, R0, R16, R3 ;  /* 0x0000001000037224 */ /* 0x000fe200078e0203 */
[----:B------:R-:W-:-:S04]  /*36d50*/  PRMT R0, R2, 0x7610, R0 ;  /* 0x0000761002007816 */ /* 0x000fc80000000000 */
[----:B------:R-:W-:Y:S02]  /*36d60*/  SEL R2, R3, R40, !P4 ;  /* 0x0000002803027207 */ /* 0x000fe40006000000 */
[----:B------:R-:W-:-:S03]  /*36d70*/  SEL R40, R40, R3, !P4 ;  /* 0x0000000328287207 */ /* 0x000fc60006000000 */
[----:B------:R2:W-:Y:S04]  /*36d80*/  STL [R1+0x860], R2 ;  /* 0x0008600201007387 */ /* 0x0005e80000100800 */
.L_x_802:
[----:B------:R4:W-:Y:S01]  /*36d90*/  STL [R1+0x85c], R40 ;  /* 0x00085c2801007387 */ /* 0x0009e20000100800 */
[----:B------:R-:W-:-:S13]  /*36da0*/  LOP3.LUT P0, RZ, R0, 0xff, RZ, 0xc0, !PT ;  /* 0x000000ff00ff7812 */ /* 0x000fda000780c0ff */
[----:B----4-:R-:W-:Y:S05]  /*36db0*/  @P0 BRA `(.L_x_805) ;  /* 0xfffffca000ac0947 */ /* 0x010fea000383ffff */
[----:B------:R-:W-:Y:S05]  /*36dc0*/  EXIT ;  /* 0x000000000000794d */ /* 0x000fea0003800000 */
.L_x_3:
[----:B------:R-:W2:Y:S01]  /*36dd0*/  LDL R18, [R1+0x858] ;  /* 0x0008580001127983 */ /* 0x000ea20000100800 */
[----:B------:R-:W-:-:S03]  /*36de0*/  ULDC.64 UR4, c[0x0][0x650] ;  /* 0x0001940000047ab9 */ /* 0x000fc60000000a00 */
[----:B------:R-:W3:Y:S01]  /*36df0*/  LDL R19, [R1+0x854] ;  /* 0x0008540001137983 */ /* 0x000ee20000100800 */
[----:B------:R-:W-:Y:S01]  /*36e00*/  PRMT R0, RZ, 0x7610, R0 ;  /* 0x00007610ff007816 */ /* 0x000fe20000000000 */
[----:B------:R-:W-:Y:S02]  /*36e10*/  IMAD.MOV.U32 R5, RZ, RZ, -0x1 ;  /* 0xffffffffff057424 */ /* 0x000fe400078e00ff */
[----:B------:R-:W-:Y:S02]  /*36e20*/  IMAD.MOV.U32 R4, RZ, RZ, -0x1 ;  /* 0xffffffffff047424 */ /* 0x000fe400078e00ff */
[----:B------:R-:W-:Y:S01]  /*36e30*/  IMAD.MOV.U32 R10, RZ, RZ, -0x1 ;  /* 0xffffffffff0a7424 */ /* 0x000fe200078e00ff */
[----:B--2---:R-:W-:-:S04]  /*36e40*/  ISETP.GE.U32.AND P0, PT, R18, UR4, PT ;  /* 0x0000000412007c0c */ /* 0x004fc8000bf06070 */
[----:B---3--:R-:W-:-:S13]  /*36e50*/  ISETP.GE.U32.AND.EX P0, PT, R19, UR5, PT, P0 ;  /* 0x0000000513007c0c */ /* 0x008fda000bf06100 */
[----:B------:R-:W-:Y:S05]  /*36e60*/  @P0 BRA `(.L_x_806) ;  /* 0x0000000400600947 */ /* 0x000fea0003800000 */
[----:B------:R-:W0:Y:S01]  /*36e70*/  LDC.64 R12, c[0x0][0x628] ;  /* 0x00018a00ff0c7b82 */ /* 0x000e220000000a00 */
[----:B------:R-:W-:Y:S02]  /*36e80*/  IMAD.MOV.U32 R8, RZ, RZ, R18 ;  /* 0x000000ffff087224 */ /* 0x000fe400078e0012 */
[----:B------:R-:W-:-:S05]  /*36e90*/  IMAD.MOV.U32 R9, RZ, RZ, R19 ;  /* 0x000000ffff097224 */ /* 0x000fca00078e0013 */
[----:B------:R-:W1:Y:S08]  /*36ea0*/  LDC R14, c[0x0][0x630] ;  /* 0x00018c00ff0e7b82 */ /* 0x000e700000000800 */
[----:B------:R-:W2:Y:S01]  /*36eb0*/  LDC.64 R16, c[0x0][0x620] ;  /* 0x00018800ff107b82 */ /* 0x000ea20000000a00 */
[----:B0-----:R-:W-:-:S04]  /*36ec0*/  ISETP.NE.U32.AND P0, PT, R12, RZ, PT ;  /* 0x000000ff0c00720c */ /* 0x001fc80003f05070 */
[----:B------:R-:W-:-:S13]  /*36ed0*/  ISETP.NE.AND.EX P0, PT, R13, RZ, PT, P0 ;  /* 0x000000ff0d00720c */ /* 0x000fda0003f05300 */
[----:B-12---:R-:W-:Y:S05]  /*36ee0*/  @!P0 BRA `(.L_x_807) ;  /* 0x0000000000288947 */ /* 0x006fea0003800000 */
[----:B------:R-:W0:Y:S02]  /*36ef0*/  LDC R0, c[0x0][0x634] ;  /* 0x00018d00ff007b82 */ /* 0x000e240000000800 */
[----:B0-----:R-:W-:-:S05]  /*36f00*/  IADD3 R9, P0, R18, R0, RZ ;  /* 0x0000000012097210 */ /* 0x001fca0007f1e0ff */
        /* <DEDUP_REMOVED lines=8> */
.L_x_807:
[-CC-:B------:R-:W-:Y:S01]  /*36f90*/  SHF.R.U64 R10, R8, R14.reuse, R9.reuse ;  /* 0x0000000e080a7219 */ /* 0x180fe20000001209 */
[----:B------:R-:W0:Y:S01]  /*36fa0*/  LDC R6, c[0x0][0x618] ;  /* 0x00018600ff067b82 */ /* 0x000e220000000800 */
[----:B------:R-:W-:Y:S01]  /*36fb0*/  SHF.R.U32.HI R0, RZ, R14, R9 ;  /* 0x0000000eff007219 */ /* 0x000fe20000011609 */
[----:B------:R-:W-:Y:S01]  /*36fc0*/  ULDC UR4, c[0x0][0x150] ;  /* 0x0000540000047ab9 */ /* 0x000fe20000000800 */
[----:B------:R-:W-:Y:S01]  /*36fd0*/  IADD3 R3, P0, RZ, -R10, RZ ;  /* 0x8000000aff037210 */ /* 0x000fe20007f1e0ff */
[----:B------:R-:W-:Y:S01]  /*36fe0*/  IMAD.MOV.U32 R4, RZ, RZ, R18 ;  /* 0x000000ffff047224 */ /* 0x000fe200078e0012 */
[----:B------:R-:W-:Y:S01]  /*36ff0*/  I2FP.F32.U32 R8, R2 ;  /* 0x0000000200087245 */ /* 0x000fe20000201000 */
[----:B------:R-:W-:Y:S02]  /*37000*/  IMAD.MOV.U32 R5, RZ, RZ, R19 ;  /* 0x000000ffff057224 */ /* 0x000fe400078e0013 */
[----:B------:R-:W1:Y:S01]  /*37010*/  LDC.64 R20, c[0x0][0x640] ;  /* 0x00019000ff147b82 */ /* 0x000e620000000a00 */
[----:B------:R-:W-:-:S02]  /*37020*/  IMAD.X R7, RZ, RZ, ~R0, P0 ;  /* 0x000000ffff077224 */ /* 0x000fc400000e0e00 */
[----:B------:R-:W-:Y:S01]  /*37030*/  FMUL R9, R8, UR4 ;  /* 0x0000000408097c20 */ /* 0x000fe20008400000 */
[----:B------:R-:W-:Y:S01]  /*37040*/  IMAD.WIDE.U32 R4, R3, R16, R4 ;  /* 0x0000001003047225 */ /* 0x000fe200078e0004 */
[----:B------:R-:W-:-:S03]  /*37050*/  ULDC UR4, c[0x0][0x154] ;  /* 0x0000550000047ab9 */ /* 0x000fc60000000800 */
[----:B------:R-:W-:Y:S01]  /*37060*/  IMAD R0, R7, R16, RZ ;  /* 0x0000001007007224 */ /* 0x000fe200078e02ff */
[----:B------:R-:W2:Y:S01]  /*37070*/  LDC R13, c[0x0][0x144] ;  /* 0x00005100ff0d7b82 */ /* 0x000ea20000000800 */
[----:B------:R-:W3:Y:S02]  /*37080*/  F2I.U32.TRUNC.NTZ R9, R9 ;  /* 0x0000000900097305 */ /* 0x000ee4000020f000 */
[----:B------:R-:W-:-:S04]  /*37090*/  IMAD R3, R3, R17, R0 ;  /* 0x0000001103037224 */ /* 0x000fc800078e0200 */
[----:B------:R-:W-:Y:S01]  /*370a0*/  IMAD.IADD R3, R5, 0x1, R3 ;  /* 0x0000000105037824 */ /* 0x000fe200078e0203 */
[----:B------:R-:W4:Y:S04]  /*370b0*/  LDC R12, c[0x0][0x608] ;  /* 0x00018200ff0c7b82 */ /* 0x000f280000000800 */
[-C--:B0-----:R-:W-:Y:S02]  /*370c0*/  SHF.R.U64 R8, R4, R6.reuse, R3 ;  /* 0x0000000604087219 */ /* 0x081fe40000001203 */
[----:B------:R-:W-:Y:S02]  /*370d0*/  I2FP.F32.U32 R4, R11 ;  /* 0x0000000b00047245 */ /* 0x000fe40000201000 */
[----:B------:R-:W0:Y:S01]  /*370e0*/  LDC R7, c[0x0][0x658] ;  /* 0x00019600ff077b82 */ /* 0x000e220000000800 */
[----:B-1----:R-:W-:Y:S01]  /*370f0*/  ISETP.NE.U32.AND P0, PT, R20, RZ, PT ;  /* 0x000000ff1400720c */ /* 0x002fe20003f05070 */
[----:B---3--:R-:W-:Y:S01]  /*37100*/  IMAD.MOV R0, RZ, RZ, -R9 ;  /* 0x000000ffff007224 */ /* 0x008fe200078e0a09 */
[----:B------:R-:W-:Y:S01]  /*37110*/  SHF.R.U32.HI R3, RZ, R6, R3 ;  /* 0x00000006ff037219 */ /* 0x000fe20000011603 */
[----:B------:R-:W-:Y:S01]  /*37120*/  FMUL R4, R4, UR4 ;  /* 0x0000000404047c20 */ /* 0x000fe20008400000 */
[----:B------:R-:W-:Y:S01]  /*37130*/  ISETP.NE.AND.EX P0, PT, R21, RZ, PT, P0 ;  /* 0x000000ff1500720c */ /* 0x000fe20003f05300 */
[----:B------:R-:W-:-:S02]  /*37140*/  IMAD.MOV.U32 R6, RZ, RZ, -0x1 ;  /* 0xffffffffff067424 */ /* 0x000fc400078e00ff */
[----:B------:R-:W1:Y:S01]  /*37150*/  LDC R14, c[0x0][0x148] ;  /* 0x00005200ff0e7b82 */ /* 0x000e620000000800 */
[----:B--2---:R-:W-:Y:S02]  /*37160*/  IMAD R18, R13, R0, R2 ;  /* 0x000000000d127224 */ /* 0x004fe400078e0202 */
[----:B------:R-:W-:-:S05]  /*37170*/  IMAD.MOV.U32 R2, RZ, RZ, 0x1 ;  /* 0x00000001ff027424 */ /* 0x000fca00078e00ff */
[----:B------:R-:W2:Y:S01]  /*37180*/  LDC R16, c[0x0][0x600] ;  /* 0x00018000ff107b82 */ /* 0x000ea20000000800 */
[-CC-:B----4-:R-:W-:Y:S02]  /*37190*/  SHF.R.U64 R13, R8, R12.reuse, R3.reuse ;  /* 0x0000000c080d7219 */ /* 0x190fe40000001203 */
[----:B------:R-:W-:Y:S02]  /*371a0*/  SHF.R.U32.HI R0, RZ, R12, R3 ;  /* 0x0000000cff007219 */ /* 0x000fe40000011603 */
[----:B------:R3:W4:Y:S03]  /*371b0*/  F2I.U32.TRUNC.NTZ R12, R4 ;  /* 0x00000004000c7305 */ /* 0x000726000020f000 */
[----:B------:R-:W1:Y:S01]  /*371c0*/  LDC R17, c[0x0][0x648] ;  /* 0x00019200ff117b82 */ /* 0x000e620000000800 */
[-C--:B0-----:R-:W-:Y:S02]  /*371d0*/  SHF.R.U64 R15, R13, R7.reuse, R0 ;  /* 0x000000070d0f7219 */ /* 0x081fe40000001200 */
[----:B------:R-:W-:-:S02]  /*371e0*/  SHF.L.U32 R6, R6, R7, RZ ;  /* 0x0000000706067219 */ /* 0x000fc400000006ff */
[-C--:B------:R-:W-:Y:S01]  /*371f0*/  SHF.L.U32 R22, R2, R7.reuse, RZ ;  /* 0x0000000702167219 */ /* 0x080fe200000006ff */
[----:B------:R-:W-:Y:S01]  /*37200*/  IMAD.MOV.U32 R2, RZ, RZ, R15 ;  /* 0x000000ffff027224 */ /* 0x000fe200078e000f */
[----:B------:R-:W-:Y:S01]  /*37210*/  SHF.R.U32.HI R3, RZ, R7, R0 ;  /* 0x00000007ff037219 */ /* 0x000fe20000011600 */
[----:B------:R-:W0:Y:S01]  /*37220*/  LDC R19, c[0x0][0x638] ;  /* 0x00018e00ff137b82 */ /* 0x000e220000000800 */
[----:B------:R-:W-:-:S07]  /*37230*/  LOP3.LUT R24, RZ, R6, RZ, 0x33, !PT ;  /* 0x00000006ff187212 */ /* 0x000fce00078e33ff */
        /* <DEDUP_REMOVED lines=12> */
.L_x_808:
[----:B-1----:R-:W-:Y:S01]  /*37300*/  SHF.R.U64 R3, R2, R17, R3 ;  /* 0x0000001102037219 */ /* 0x002fe20000001203 */
[----:B--2---:R-:W-:Y:S01]  /*37310*/  VIADD R7, R16, 0xffffffff ;  /* 0xffffffff10077836 */ /* 0x004fe20000000000 */
[----:B------:R-:W-:Y:S01]  /*37320*/  LOP3.LUT R0, R13, R24, RZ, 0xc0, !PT ;  /* 0x000000180d007212 */ /* 0x000fe200078ec0ff */
[----:B------:R-:W-:Y:S02]  /*37330*/  IMAD.MOV R12, RZ, RZ, -R12 ;  /* 0x000000ffff0c7224 */ /* 0x000fe400078e0a0c */
[----:B------:R-:W-:Y:S02]  /*37340*/  IMAD.MOV R2, RZ, RZ, -R3 ;  /* 0x000000ffff027224 */ /* 0x000fe400078e0a03 */
[----:B------:R-:W-:Y:S01]  /*37350*/  IMAD R5, R22, R3, R0 ;  /* 0x0000000316057224 */ /* 0x000fe200078e0200 */
[----:B------:R-:W-:Y:S01]  /*37360*/  LOP3.LUT R3, R8, R7, RZ, 0xc0, !PT ;  /* 0x0000000708037212 */ /* 0x000fe200078ec0ff */
[----:B------:R-:W-:Y:S02]  /*37370*/  @P4 IMAD R18, R14, R12, R11 ;  /* 0x0000000c0e124224 */ /* 0x000fe400078e020b */
[----:B0-----:R-:W-:-:S02]  /*37380*/  IMAD R0, R2, R19, R15 ;  /* 0x0000001302007224 */ /* 0x001fc400078e020f */
[----:B------:R-:W-:Y:S02]  /*37390*/  IMAD.MOV.U32 R4, RZ, RZ, 0x1 ;  /* 0x00000001ff047424 */ /* 0x000fe400078e00ff */
[----:B------:R-:W-:Y:S02]  /*373a0*/  IMAD R5, R5, R23, R18 ;  /* 0x0000001705057224 */ /* 0x000fe400078e0212 */
[----:B------:R-:W-:Y:S01]  /*373b0*/  IMAD R2, R0, R16, R3 ;  /* 0x0000001000027224 */ /* 0x000fe200078e0203 */
[----:B------:R-:W-:-:S04]  /*373c0*/  PRMT R0, R4, 0x7610, R0 ;  /* 0x0000761004007816 */ /* 0x000fc80000000000 */
[----:B------:R-:W-:Y:S02]  /*373d0*/  SEL R4, R2, R5, !P4 ;  /* 0x0000000502047207 */ /* 0x000fe40006000000 */
[----:B------:R-:W-:-:S07]  /*373e0*/  SEL R5, R5, R2, !P4 ;  /* 0x0000000205057207 */ /* 0x000fce0006000000 */
.L_x_806:
[----:B------:R-:W-:-:S08]  /*373f0*/  NOP ;  /* 0x0000000000007918 */ /* 0x000fd00000000000 */
[----:B------:R-:W0:-:S00]  /*37400*/  USETMAXREG.DEALLOC.CTAPOOL 0x18 ;  /* 0x00000018000079c8 */ /* 0x000e0000080e0500 */
[----:B------:R-:W-:-:S13]  /*37410*/  ISETP.NE.AND P0, PT, RZ, UR8, PT ;  /* 0x00000008ff007c0c */ /* 0x000fda000bf05270 */
[----:B------:R-:W-:Y:S05]  /*37420*/  @P0 EXIT ;  /* 0x000000000000094d */ /* 0x000fea0003800000 */
[----:B0-----:R-:W-:Y:S01]  /*37430*/  LOP3.LUT P0, RZ, R0, 0xff, RZ, 0xc0, !PT ;  /* 0x000000ff00ff7812 */ /* 0x001fe2000780c0ff */
[----:B------:R-:W-:Y:S02]  /*37440*/  IMAD.MOV.U32 R6, RZ, RZ, 0x1 ;  /* 0x00000001ff067424 */ /* 0x000fe400078e00ff */
[----:B------:R-:W-:-:S10]  /*37450*/  IMAD.MOV.U32 R7, RZ, RZ, RZ ;  /* 0x000000ffff077224 */ /* 0x000fd400078e00ff */
[----:B------:R-:W-:Y:S05]  /*37460*/  @!P0 BRA `(.L_x_809) ;  /* 0x0000000c004c8947 */ /* 0x000fea0003800000 */
[----:B------:R-:W0:Y:S01]  /*37470*/  LDC R0, c[0x0][0x28c] ;  /* 0x0000a300ff007b82 */ /* 0x000e220000000800 */
[----:B------:R-:W1:Y:S01]  /*37480*/  S2R R2, SR_TID.X ;  /* 0x0000000000027919 */ /* 0x000e620000002100 */
[----:B------:R-:W-:Y:S01]  /*37490*/  ULDC UR5, c[0x0][0x658] ;  /* 0x0001960000057ab9 */ /* 0x000fe20000000800 */
[----:B------:R-:W-:Y:S01]  /*374a0*/  UMOV UR7, 0xffffffff ;  /* 0xffffffff00077882 */ /* 0x000fe20000000000 */
[----:B------:R-:W-:Y:S01]  /*374b0*/  ULDC UR6, c[0x0][0xc] ;  /* 0x0000030000067ab9 */ /* 0x000fe20000000800 */
[----:B------:R-:W-:Y:S01]  /*374c0*/  USHF.L.U32 UR8, UR7, UR5, URZ ;  /* 0x0000000507087299 */ /* 0x000fe2000800063f */
[----:B------:R-:W-:Y:S01]  /*374d0*/  BSSY B0, `(.L_x_809) ;  /* 0x00000cc000007945 */ /* 0x000fe20003800000 */
[----:B------:R-:W-:Y:S01]  /*374e0*/  UMOV UR9, 0x1 ;  /* 0x0000000100097882 */ /* 0x000fe20000000000 */
[----:B------:R-:W-:Y:S01]  /*374f0*/  ULDC UR7, c[0x0][0x10] ;  /* 0x0000040000077ab9 */ /* 0x000fe20000000800 */
[----:B------:R-:W-:Y:S01]  /*37500*/  USHF.L.U32 UR19, UR9, UR5, URZ ;  /* 0x0000000509137299 */ /* 0x000fe2000800063f */
[----:B------:R-:W-:Y:S01]  /*37510*/  IMAD.MOV.U32 R9, RZ, RZ, 0x1 ;  /* 0x00000001ff097424 */ /* 0x000fe200078e00ff */
[----:B------:R-:W-:Y:S01]  /*37520*/  UIMAD.WIDE.U32 UR6, UR6, UR7, URZ ;  /* 0x00000007060672a5 */ /* 0x000fe2000f8e003f */
[----:B------:R-:W-:Y:S01]  /*37530*/  IMAD.MOV.U32 R6, RZ, RZ, 0x1 ;  /* 0x00000001ff067424 */ /* 0x000fe200078e00ff */
[----:B------:R-:W-:Y:S01]  /*37540*/  ULDC UR5, c[0x0][0x14] ;  /* 0x0000050000057ab9 */ /* 0x000fe20000000800 */
[----:B------:R-:W-:Y:S01]  /*37550*/  IMAD.MOV.U32 R7, RZ, RZ, RZ ;  /* 0x000000ffff077224 */ /* 0x000fe200078e00ff */
[----:B------:R-:W-:-:S02]  /*37560*/  UIMAD.WIDE.U32 UR22, UR6, UR5, URZ ;  /* 0x00000005061672a5 */ /* 0x000fc4000f8e003f */
[----:B------:R-:W-:Y:S01]  /*37570*/  UIMAD UR16, UR7, UR5, URZ ;  /* 0x00000005071072a4 */ /* 0x000fe2000f8e023f */
[----:B------:R-:W-:Y:S01]  /*37580*/  ULDC UR4, c[0x0][0x600] ;  /* 0x0001800000047ab9 */ /* 0x000fe20000000800 */
[----:B------:R-:W-:Y:S02]  /*37590*/  ULOP3.LUT UR21, UR13, 0x2, URZ, 0xfc, !UPT ;  /* 0x000000020d157892 */ /* 0x000fe4000f8efc3f */
[----:B------:R-:W-:Y:S01]  /*375a0*/  UIADD3 UR4, UR4, -0x1, URZ ;  /* 0xffffffff04047890 */ /* 0x000fe2000fffe03f */
[----:B0-----:R-:W-:Y:S01]  /*375b0*/  VIADD R0, R0, 0x3f ;  /* 0x0000003f00007836 */ /* 0x001fe20000000000 */
[----:B------:R-:W-:Y:S02]  /*375c0*/  ULOP3.LUT UR18, URZ, UR8, URZ, 0x33, !UPT ;  /* 0x000000083f127292 */ /* 0x000fe4000f8e333f */
[----:B------:R-:W-:Y:S02]  /*375d0*/  UIADD3 UR16, UR23, UR16, URZ ;  /* 0x0000001017107290 */ /* 0x000fe4000fffe03f */
[----:B------:R-:W-:Y:S01]  /*375e0*/  SHF.R.S32.HI R3, RZ, 0x1f, R0 ;  /* 0x0000001fff037819 */ /* 0x000fe20000011400 */
[----:B------:R-:W-:-:S03]  /*375f0*/  ULDC.64 UR24, c[0x0][0x198] ;  /* 0x0000660000187ab9 */ /* 0x000fc60000000a00 */
[----:B------:R-:W-:Y:S02]  /*37600*/  LEA.HI R0, R3, R0, RZ, 0x6 ;  /* 0x0000000003007211 */ /* 0x000fe400078f30ff */
[C---:B-1----:R-:W-:Y:S02]  /*37610*/  LOP3.LUT P2, RZ, R2.reuse, 0x7f, RZ, 0xc0, !PT ;  /* 0x0000007f02ff7812 */ /* 0x042fe4000784c0ff */
[----:B------:R-:W-:Y:S02]  /*37620*/  SHF.R.S32.HI R0, RZ, 0x6, R0 ;  /* 0x00000006ff007819 */ /* 0x000fe40000011400 */
[----:B------:R-:W-:-:S03]  /*37630*/  LOP3.LUT P0, RZ, R2, 0x1f, RZ, 0xc0, !PT ;  /* 0x0000001f02ff7812 */ /* 0x000fc6000780c0ff */
[----:B------:R-:W-:Y:S01]  /*37640*/  VIADD R14, R0, 0x1 ;  /* 0x00000001000e7836 */ /* 0x000fe20000000000 */
[----:B------:R-:W-:-:S13]  /*37650*/  PLOP3.LUT P0, PT, P0, P2, PT, 0x8a, 0x0 ;  /* 0x000000000000781c */ /* 0x000fda0000705172 */
.L_x_821:
[----:B------:R-:W-:-:S03]  /*37660*/  UMOV UR5, 0xffffffff ;  /* 0xffffffff00057882 */ /* 0x000fc60000000000 */
[----:B------:R-:W-:Y:S05]  /*37670*/  BRA.DIV UR5, `(.L_x_810) ;  /* 0x00000012050c7947 */ /* 0x000fea000b800000 */
[----:B------:R-:W-:-:S13]  /*37680*/  ELECT P1, URZ, PT ;  /* 0x00000000003f782f */ /* 0x000fda0003820000 */
.L_x_834:
[----:B------:R-:W0:Y:S01]  /*37690*/  LDC R2, c[0x0][0x28c] ;  /* 0x0000a300ff027b82 */ /* 0x000e220000000800 */
[----:B------:R-:W-:Y:S01]  /*376a0*/  BSSY B1, `(.L_x_811) ;  /* 0x0000038000017945 */ /* 0x000fe20003800000 */
[----:B0-----:R-:W-:-:S13]  /*376b0*/  ISETP.LT.OR P1, PT, R2, 0x1, !P1 ;  /* 0x000000010200780c */ /* 0x001fda0004f21670 */
[----:B------:R-:W-:Y:S05]  /*376c0*/  @P1 BRA `(.L_x_812) ;  /* 0x0000000000d41947 */ /* 0x000fea0003800000 */
[----:B------:R-:W-:Y:S02]  /*376d0*/  IMAD R4, R4, 0x180, RZ ;  /* 0x0000018004047824 */ /* 0x000fe400078e02ff */
[----:B------:R-:W-:Y:S02]  /*376e0*/  IMAD R5, R5, 0xc0, RZ ;  /* 0x000000c005057824 */ /* 0x000fe400078e02ff */
[----:B------:R-:W-:Y:S02]  /*376f0*/  IMAD.MOV.U32 R13, RZ, RZ, RZ ;  /* 0x000000ffff0d7224 */ /* 0x000fe400078e00ff */
[----:B------:R-:W-:Y:S02]  /*37700*/  IMAD.MOV.U32 R3, RZ, RZ, R14 ;  /* 0x000000ffff037224 */ /* 0x000fe400078e000e */
[----:B------:R-:W-:Y:S02]  /*37710*/  IMAD.MOV.U32 R2, RZ, RZ, R6 ;  /* 0x000000ffff027224 */ /* 0x000fe400078e0006 */
[----:B------:R-:W-:-:S07]  /*37720*/  IMAD.MOV.U32 R8, RZ, RZ, R7 ;  /* 0x000000ffff087224 */ /* 0x000fce00078e0007 */
.L_x_816:
[----:B------:R-:W0:Y:S01]  /*37730*/  S2R R12, SR_CgaCtaId ;  /* 0x00000000000c7919 */ /* 0x000e220000008800 */
[----:B------:R-:W-:-:S04]  /*37740*/  MOV R11, 0x400 ;  /* 0x00000400000b7802 */ /* 0x000fc80000000f00 */
[----:B0-----:R-:W-:Y:S02]  /*37750*/  LEA R15, R12, R11, 0x18 ;  /* 0x0000000b0c0f7211 */ /* 0x001fe400078ec0ff */
[----:B------:R-:W-:Y:S01]  /*37760*/  SHF.L.U32 R11, R2, 0x1f, RZ ;  /* 0x0000001f020b7819 */ /* 0x000fe200000006ff */
[----:B------:R-:W0:Y:S02]  /*37770*/  @!P2 LDC R12, c[0x0][0x500] ;  /* 0x00014000ff0cab82 */ /* 0x000e240000000800 */
[----:B------:R-:W-:-:S04]  /*37780*/  IMAD R16, R8, 0x8, R15 ;  /* 0x0000000808107824 */ /* 0x000fc800078e020f */
[----:B------:R-:W1:Y:S02]  /*37790*/  SYNCS.PHASECHK.TRANS64.TRYWAIT P1, [R16+URZ+0x30], R11 ;  /* 0x0000300b100075a7 */ /* 0x000e64000802017f */
[----:B-1----:R-:W-:Y:S05]  /*377a0*/  @!P1 BRA `(.L_x_813) ;  /* 0x0000000c00e09947 */ /* 0x002fea0003800000 */
.L_x_835:
[----:B------:R-:W-:Y:S01]  /*377b0*/  UPRMT UR5, UR21, 0x9910, URZ ;  /* 0x0000991015057896 */ /* 0x000fe2000800003f */
[----:B0-----:R0:W-:Y:S03]  /*377c0*/  @!P2 SYNCS.ARRIVE.TRANS64 RZ, [R16+URZ], R12 ;  /* 0x0000000c10ffa9a7 */ /* 0x0011e6000800003f */
[----:B------:R-:W-:-:S06]  /*377d0*/  UISETP.NE.AND UP0, UPT, UR5, 0x2, UPT ;  /* 0x000000020500788c */ /* 0x000fcc000bf05270 */
[----:B------:R-:W-:-:S13]  /*377e0*/  PLOP3.LUT P1, PT, PT, PT, UP0, 0x80, 0x0 ;  /* 0x000000000000781c */ /* 0x000fda0003f2f008 */
[----:B0-----:R-:W-:Y:S05]  /*377f0*/  @P1 BRA `(.L_x_814) ;  /* 0x0000000000041947 */ /* 0x001fea0003800000 */
[----:B------:R-:W-:Y:S01]  /*37800*/  BPT.TRAP 0x1 ;  /* 0x000000040000795c */ /* 0x000fe20000300000 */
.L_x_814:
[----:B------:R-:W-:Y:S05]  /*37810*/  @P0 BRA `(.L_x_815) ;  /* 0x0000000000040947 */ /* 0x000fea0003800000 */
[----:B------:R-:W-:Y:S01]  /*37820*/  BPT.TRAP 0x1 ;  /* 0x000000040000795c */ /* 0x000fe20000300000 */
.L_x_815:
[--C-:B-1----:R-:W-:Y:S01]  /*37830*/  IMAD R11, R8, 0x3000, R15.reuse ;  /* 0x00003000080b7824 */ /* 0x102fe200078e020f */
[----:B------:R-:W-:Y:S01]  /*37840*/  R2UR UR9, R16 ;  /* 0x00000000100972ca */ /* 0x000fe200000e0000 */
[C---:B------:R-:W-:Y:S01]  /*37850*/  IMAD R15, R8.reuse, 0x6000, R15 ;  /* 0x00006000080f7824 */ /* 0x040fe200078e020f */
[----:B------:R-:W-:Y:S01]  /*37860*/  UIADD3 UR6, UP0, UR24, 0xf0, URZ ;  /* 0x000000f018067890 */ /* 0x000fe2000ff1e03f */
[----:B------:R-:W-:Y:S01]  /*37870*/  VIADD R3, R3, 0xffffffff ;  /* 0xffffffff03037836 */ /* 0x000fe20000000000 */
[----:B------:R-:W-:Y:S01]  /*37880*/  R2UR UR5, R11 ;  /* 0x000000000b0572ca */ /* 0x000fe200000e0000 */
[----:B------:R-:W-:Y:S01]  /*37890*/  UIADD3 UR26, UP1, UR24, 0x1f0, URZ ;  /* 0x000001f0181a7890 */ /* 0x000fe2000ff3e03f */
[----:B------:R-:W-:Y:S01]  /*378a0*/  R2UR UR8, R15 ;  /* 0x000000000f0872ca */ /* 0x000fe200000e0000 */
[----:B------:R-:W-:Y:S01]  /*378b0*/  UIADD3.X UR7, URZ, UR25, URZ, UP0, !UPT ;  /* 0x000000193f077290 */ /* 0x000fe200087fe43f */
[----:B------:R-:W-:Y:S01]  /*378c0*/  R2UR UR11, R5 ;  /* 0x00000000050b72ca */ /* 0x000fe200000e0000 */
[----:B------:R-:W-:Y:S01]  /*378d0*/  VIADD R8, R8, 0x1 ;  /* 0x0000000108087836 */ /* 0x000fe20000000000 */
[----:B------:R-:W-:Y:S01]  /*378e0*/  R2UR UR10, R13 ;  /* 0x000000000d0a72ca */ /* 0x000fe200000e0000 */
[----:B------:R-:W-:Y:S01]  /*378f0*/  UIADD3.X UR27, URZ, UR25, URZ, UP1, !UPT ;  /* 0x000000193f1b7290 */ /* 0x000fe20008ffe43f */
[----:B------:R-:W-:Y:S01]  /*37900*/  R2UR UR12, R10 ;  /* 0x000000000a0c72ca */ /* 0x000fe200000e0000 */
[----:B------:R-:W-:Y:S01]  /*37910*/  UMOV UR14, 0x0 ;  /* 0x00000000000e7882 */ /* 0x000fe20000000000 */
[----:B------:R-:W-:Y:S01]  /*37920*/  R2UR UR20, R4 ;  /* 0x00000000041472ca */ /* 0x000fe200000e0000 */
[----:B------:R-:W-:Y:S01]  /*37930*/  UMOV UR15, 0x10000000 ;  /* 0x10000000000f7882 */ /* 0x000fe20000000000 */
[----:B------:R-:W-:Y:S01]  /*37940*/  ISETP.GT.AND P3, PT, R3, 0x1, PT ;  /* 0x000000010300780c */ /* 0x000fe20003f64270 */
[----:B------:R-:W-:Y:S01]  /*37950*/  UIADD3 UR5, UR5, 0x180, URZ ;  /* 0x0000018005057890 */ /* 0x000fe2000fffe03f */
[----:B------:R-:W-:Y:S01]  /*37960*/  ISETP.NE.AND P1, PT, R8, 0x6, PT ;  /* 0x000000060800780c */ /* 0x000fe20003f25270 */
[----:B------:R-:W-:Y:S01]  /*37970*/  UIADD3 UR17, UR8, 0x12180, URZ ;  /* 0x0001218008117890 */ /* 0x000fe2000fffe03f */
[----:B------:R-:W-:-:S02]  /*37980*/  VIADD R13, R13, 0x40 ;  /* 0x000000400d0d7836 */ /* 0x000fc40000000000 */
[----:B------:R-:W-:Y:S02]  /*37990*/  SEL R11, RZ, 0x1, P1 ;  /* 0x00000001ff0b7807 */ /* 0x000fe40000800000 */
[----:B------:R-:W-:Y:S01]  /*379a0*/  UMOV UR8, UR5 ;  /* 0x0000000500087c82 */ /* 0x000fe20008000000 */
[----:B------:R-:W-:Y:S01]  /*379b0*/  SEL R8, R8, RZ, P1 ;  /* 0x000000ff08087207 */ /* 0x000fe20000800000 */
[----:B------:R0:W-:Y:S01]  /*379c0*/  UTMALDG.3D [UR8], [UR6], desc[UR14] ;  /* 0x00000e08060075b4 */ /* 0x0001e20008011000 */
[----:B------:R-:W-:Y:S01]  /*379d0*/  LOP3.LUT R2, R2, R11, RZ, 0x3c, !PT ;  /* 0x0000000b02027212 */ /* 0x000fe200078e3cff */
[----:B0-----:R-:W-:Y:S01]  /*379e0*/  UMOV UR8, UR17 ;  /* 0x0000001100087c82 */ /* 0x001fe20008000000 */
[----:B------:R-:W-:Y:S02]  /*379f0*/  UMOV UR11, UR20 ;  /* 0x00000014000b7c82 */ /* 0x000fe40008000000 */
[----:B------:R0:W-:Y:S02]  /*37a00*/  UTMALDG.3D [UR8], [UR26], desc[UR14] ;  /* 0x00000e081a0075b4 */ /* 0x0001e40008011000 */
[----:B0-----:R-:W-:Y:S05]  /*37a10*/  @P3 BRA `(.L_x_816) ;  /* 0xfffffffc00443947 */ /* 0x001fea000383ffff */
.L_x_812:
[----:B------:R-:W-:Y:S05]  /*37a20*/  BSYNC B1 ;  /* 0x0000000000017941 */ /* 0x000fea0003800000 */
.L_x_811:
[----:B------:R-:W2:Y:S01]  /*37a30*/  LDL.LU R16, [R1+0x854] ;  /* 0x0008540001107983 */ /* 0x000ea20000300800 */
[----:B------:R-:W-:Y:S01]  /*37a40*/  LOP3.LUT P1, RZ, R9, 0xff, RZ, 0xc0, !PT ;  /* 0x000000ff09ff7812 */ /* 0x000fe2000782c0ff */
[C---:B------:R-:W-:Y:S01]  /*37a50*/  IMAD.IADD R4, R0.reuse, 0x1, R7 ;  /* 0x0000000100047824 */ /* 0x040fe200078e0207 */
[----:B------:R-:W-:Y:S01]  /*37a60*/  ULDC.64 UR6, c[0x0][0x650] ;  /* 0x0001940000067ab9 */ /* 0x000fe20000000a00 */
[----:B------:R-:W3:Y:S01]  /*37a70*/  LDL.LU R15, [R1+0x858] ;  /* 0x00085800010f7983 */ /* 0x000ee20000300800 */
[----:B------:R-:W-:Y:S01]  /*37a80*/  ISETP.GE.U32.AND P3, PT, R0, 0x6, PT ;  /* 0x000000060000780c */ /* 0x000fe20003f66070 */
[----:B------:R-:W-:Y:S01]  /*37a90*/  BSSY B1, `(.L_x_817) ;  /* 0x000006d000017945 */ /* 0x000fe20003800000 */
[----:B------:R-:W-:Y:S01]  /*37aa0*/  IMAD.MOV.U32 R10, RZ, RZ, -0x1 ;  /* 0xffffffffff0a7424 */ /* 0x000fe200078e00ff */
[----:B------:R-:W-:-:S06]  /*37ab0*/  PRMT R9, RZ, 0x7610, R9 ;  /* 0x00007610ff097816 */ /* 0x000fcc0000000009 */
[----:B------:R-:W0:Y:S01]  /*37ac0*/  @P1 S2R R3, SR_CgaCtaId ;  /* 0x0000000000031919 */ /* 0x000e220000008800 */
[----:B------:R-:W-:-:S04]  /*37ad0*/  @P1 MOV R2, 0x400 ;  /* 0x0000040000021802 */ /* 0x000fc80000000f00 */
[----:B0-----:R-:W-:-:S04]  /*37ae0*/  @P1 LEA R2, R3, R2, 0x18 ;  /* 0x0000000203021211 */ /* 0x001fc800078ec0ff */
[----:B------:R0:W-:Y:S01]  /*37af0*/  @P1 SYNCS.ARRIVE.TRANS64.A1T0 RZ, [R2+URZ+0x78], RZ ;  /* 0x000078ff02ff19a7 */ /* 0x0001e2000810003f */
[----:B------:R-:W-:-:S04]  /*37b00*/  ISETP.GT.U32.AND P1, PT, R4, 0x5, PT ;  /* 0x000000050400780c */ /* 0x000fc80003f24070 */
[----:B------:R-:W-:Y:S01]  /*37b10*/  ISETP.LT.U32.AND P1, PT, R0, 0x6, P1 ;  /* 0x000000060000780c */ /* 0x000fe20000f21070 */
[----:B0-----:R-:W-:-:S05]  /*37b20*/  IMAD.WIDE.U32 R2, R4, -0x55555555, RZ ;  /* 0xaaaaaaab04027825 */ /* 0x001fca00078e00ff */
[----:B------:R-:W-:Y:S02]  /*37b30*/  SHF.R.U32.HI R5, RZ, 0x2, R3 ;  /* 0x00000002ff057819 */ /* 0x000fe40000011603 */
[----:B------:R-:W-:Y:S02]  /*37b40*/  SEL R3, RZ, 0x1, !P1 ;  /* 0x00000001ff037807 */ /* 0x000fe40004800000 */
[----:B------:R-:W-:Y:S01]  /*37b50*/  PRMT R2, RZ, 0x7610, R2 ;  /* 0x00007610ff027816 */ /* 0x000fe20000000002 */
[----:B------:R-:W-:Y:S01]  /*37b60*/  IMAD R7, R5, -0x6, R4 ;  /* 0xfffffffa05077824 */ /* 0x000fe200078e0204 */
[----:B------:R-:W-:Y:S01]  /*37b70*/  LOP3.LUT R6, R6, R3, RZ, 0x3c, !PT ;  /* 0x0000000306067212 */ /* 0x000fe200078e3cff */
[----:B------:R-:W-:-:S03]  /*37b80*/  IMAD.MOV.U32 R4, RZ, RZ, -0x1 ;  /* 0xffffffffff047424 */ /* 0x000fc600078e00ff */
[----:B------:R-:W-:Y:S01]  /*37b90*/  @P3 LOP3.LUT R6, R6, 0x1, R5, 0x78, !PT ;  /* 0x0000000106063812 */ /* 0x000fe200078e7805 */
[----:B------:R-:W-:Y:S01]  /*37ba0*/  IMAD.MOV.U32 R5, RZ, RZ, -0x1 ;  /* 0xffffffffff057424 */ /* 0x000fe200078e00ff */
[----:B---3--:R-:W-:-:S04]  /*37bb0*/  IADD3 R15, P1, R15, UR22, RZ ;  /* 0x000000160f0f7c10 */ /* 0x008fc8000ff3e0ff */
[----:B--2---:R-:W-:Y:S01]  /*37bc0*/  IADD3.X R16, R16, UR16, RZ, P1, !PT ;  /* 0x0000001010107c10 */ /* 0x004fe20008ffe4ff */
[----:B------:R0:W-:Y:S01]  /*37bd0*/  STL [R1+0x858], R15 ;  /* 0x0008580f01007387 */ /* 0x0001e20000100800 */
[----:B------:R-:W-:-:S03]  /*37be0*/  ISETP.GE.U32.AND P1, PT, R15, UR6, PT ;  /* 0x000000060f007c0c */ /* 0x000fc6000bf26070 */
[----:B------:R0:W-:Y:S01]  /*37bf0*/  STL [R1+0x854], R16 ;  /* 0x0008541001007387 */ /* 0x0001e20000100800 */
[----:B------:R-:W-:-:S13]  /*37c00*/  ISETP.GE.U32.AND.EX P1, PT, R16, UR7, PT, P1 ;  /* 0x0000000710007c0c */ /* 0x000fda000bf26110 */
[----:B0-----:R-:W-:Y:S05]  /*37c10*/  @P1 BRA `(.L_x_818) ;  /* 0x0000000400501947 */ /* 0x001fea0003800000 */
[----:B------:R-:W0:Y:S01]  /*37c20*/  S2R R8, SR_CTAID.X ;  /* 0x0000000000087919 */ /* 0x000e220000002500 */
[----:B------:R-:W-:Y:S01]  /*37c30*/  ULDC UR5, c[0x0][0x150] ;  /* 0x0000540000057ab9 */ /* 0x000fe20000000800 */
[----:B------:R-:W1:Y:S01]  /*37c40*/  LDC R3, c[0x0][0x144] ;  /* 0x00005100ff037b82 */ /* 0x000e620000000800 */
[----:B------:R-:W-:Y:S01]  /*37c50*/  ULDC.64 UR6, c[0x0][0x628] ;  /* 0x00018a0000067ab9 */ /* 0x000fe20000000a00 */
[----:B------:R-:W2:Y:S01]  /*37c60*/  S2R R5, SR_CTAID.Y ;  /* 0x0000000000057919 */ /* 0x000ea20000002600 */
[----:B------:R-:W-:Y:S01]  /*37c70*/  ISETP.NE.U32.AND P1, PT, RZ, UR6, PT ;  /* 0x00000006ff007c0c */ /* 0x000fe2000bf25070 */
[----:B------:R-:W-:-:S03]  /*37c80*/  ULDC UR8, c[0x0][0x630] ;  /* 0x00018c0000087ab9 */ /* 0x000fc60000000800 */
[----:B------:R-:W-:Y:S01]  /*37c90*/  ISETP.NE.AND.EX P1, PT, RZ, UR7, PT, P1 ;  /* 0x00000007ff007c0c */ /* 0x000fe2000bf25310 */
[----:B------:R-:W3:Y:S01]  /*37ca0*/  LDC R12, c[0x0][0x148] ;  /* 0x00005200ff0c7b82 */ /* 0x000ee20000000800 */
[----:B0-----:R-:W-:Y:S02]  /*37cb0*/  I2FP.F32.U32 R2, R8 ;  /* 0x0000000800027245 */ /* 0x001fe40000201000 */
[----:B--2---:R-:W-:-:S03]  /*37cc0*/  I2FP.F32.U32 R4, R5 ;  /* 0x0000000500047245 */ /* 0x004fc60000201000 */
[----:B------:R-:W-:Y:S01]  /*37cd0*/  FMUL R2, R2, UR5 ;  /* 0x0000000502027c20 */ /* 0x000fe20008400000 */
[----:B------:R-:W-:Y:S02]  /*37ce0*/  ULDC UR5, c[0x0][0x154] ;  /* 0x0000550000057ab9 */ /* 0x000fe40000000800 */
[----:B------:R-:W-:-:S03]  /*37cf0*/  FMUL R10, R4, UR5 ;  /* 0x00000005040a7c20 */ /* 0x000fc60008400000 */
[----:B------:R-:W0:Y:S08]  /*37d00*/  F2I.U32.TRUNC.NTZ R2, R2 ;  /* 0x0000000200027305 */ /* 0x000e30000020f000 */
[----:B------:R-:W2:Y:S01]  /*37d10*/  F2I.U32.TRUNC.NTZ R10, R10 ;  /* 0x0000000a000a7305 */ /* 0x000ea2000020f000 */
[----:B0-----:R-:W-:Y:S02]  /*37d20*/  IMAD.MOV R4, RZ, RZ, -R2 ;  /* 0x000000ffff047224 */ /* 0x001fe400078e0a02 */
[----:B------:R-:W-:-:S02]  /*37d30*/  IMAD.MOV.U32 R2, RZ, RZ, R15 ;  /* 0x000000ffff027224 */ /* 0x000fc400078e000f */
[----:B-1----:R-:W-:Y:S02]  /*37d40*/  IMAD R8, R3, R4, R8 ;  /* 0x0000000403087224 */ /* 0x002fe400078e0208 */
[----:B--2---:R-:W-:-:S04]  /*37d50*/  IMAD.MOV R3, RZ, RZ, -R10 ;  /* 0x000000ffff037224 */ /* 0x004fc800078e0a0a */
[----:B---3--:R-:W-:Y:S02]  /*37d60*/  @P4 IMAD R8, R12, R3, R5 ;  /* 0x000000030c084224 */ /* 0x008fe400078e0205 */
[----:B------:R-:W-:Y:S01]  /*37d70*/  IMAD.MOV.U32 R3, RZ, RZ, R16 ;  /* 0x000000ffff037224 */ /* 0x000fe200078e0010 */
[----:B------:R-:W-:Y:S06]  /*37d80*/  @!P1 BRA `(.L_x_819) ;  /* 0x0000000000289947 */ /* 0x000fec0003800000 */
[----:B------:R-:W-:Y:S02]  /*37d90*/  ULDC UR5, c[0x0][0x634] ;  /* 0x00018d0000057ab9 */ /* 0x000fe40000000800 */
[----:B------:R-:W-:-:S05]  /*37da0*/  IADD3 R3, P1, R15, UR5, RZ ;  /* 0x000000050f037c10 */ /* 0x000fca000ff3e0ff */
[----:B------:R-:W-:-:S04]  /*37db0*/  IMAD.X R11, RZ, RZ, R16, P1 ;  /* 0x000000ffff0b7224 */ /* 0x000fc800008e0610 */
[----:B------:R-:W-:-:S04]  /*37dc0*/  IMAD.WIDE.U32 R4, R11, UR6, RZ ;  /* 0x000000060b047c25 */ /* 0x000fc8000f8e00ff */
[----:B------:R-:W-:-:S04]  /*37dd0*/  IMAD.WIDE.U32 R4, P1, R3, UR7, R4 ;  /* 0x0000000703047c25 */ /* 0x000fc8000f820004 */
[----:B------:R-:W-:-:S04]  /*37de0*/  IMAD.WIDE.U32 R2, R3, UR6, RZ ;  /* 0x0000000603027c25 */ /* 0x000fc8000f8e00ff */
[----:B------:R-:W-:Y:S01]  /*37df0*/  IMAD.MOV.U32 R2, RZ, RZ, R5 ;  /* 0x000000ffff027224 */ /* 0x000fe200078e0005 */
[----:B------:R-:W-:Y:S01]  /*37e00*/  IADD3 RZ, P3, R3, R4, RZ ;  /* 0x0000000403ff7210 */ /* 0x000fe20007f7e0ff */
[----:B------:R-:W-:-:S04]  /*37e10*/  IMAD.X R3, RZ, RZ, RZ, P1 ;  /* 0x000000ffff037224 */ /* 0x000fc800008e06ff */
[----:B------:R-:W-:-:S08]  /*37e20*/  IMAD.WIDE.U32.X R2, R11, UR7, R2, P3 ;  /* 0x000000070b027c25 */ /* 0x000fd000098e0402 */
.L_x_819:
[--C-:B------:R-:W-:Y:S01]  /*37e30*/  SHF.R.U64 R10, R2, UR8, R3.reuse ;  /* 0x00000008020a7c19 */ /* 0x100fe20008001203 */
[----:B------:R-:W-:Y:S01]  /*37e40*/  ULDC.64 UR6, c[0x0][0x620] ;  /* 0x0001880000067ab9 */ /* 0x000fe20000000a00 */
[----:B------:R-:W-:Y:S01]  /*37e50*/  SHF.R.U32.HI R2, RZ, UR8, R3 ;  /* 0x00000008ff027c19 */ /* 0x000fe20008011603 */
[----:B------:R-:W-:Y:S01]  /*37e60*/  IMAD.MOV.U32 R3, RZ, RZ, R16 ;  /* 0x000000ffff037224 */ /* 0x000fe200078e0010 */
[----:B------:R-:W-:Y:S01]  /*37e70*/  IADD3 R11, P1, RZ, -R10, RZ ;  /* 0x8000000aff0b7210 */ /* 0x000fe20007f3e0ff */
[----:B------:R-:W-:-:S04]  /*37e80*/  ULDC UR5, c[0x0][0x618] ;  /* 0x0001860000057ab9 */ /* 0x000fc80000000800 */
[----:B------:R-:W-:-:S04]  /*37e90*/  IMAD.X R2, RZ, RZ, ~R2, P1 ;  /* 0x000000ffff027224 */ /* 0x000fc800008e0e02 */
[----:B------:R-:W-:-:S04]  /*37ea0*/  IMAD R2, R2, UR6, RZ ;  /* 0x0000000602027c24 */ /* 0x000fc8000f8e02ff */
[----:B------:R-:W-:Y:S02]  /*37eb0*/  IMAD R5, R11, UR7, R2 ;  /* 0x000000070b057c24 */ /* 0x000fe4000f8e0202 */
[----:B------:R-:W-:-:S04]  /*37ec0*/  IMAD.MOV.U32 R2, RZ, RZ, R15 ;  /* 0x000000ffff027224 */ /* 0x000fc800078e000f */
[----:B------:R-:W-:Y:S01]  /*37ed0*/  IMAD.WIDE.U32 R2, R11, UR6, R2 ;  /* 0x000000060b027c25 */ /* 0x000fe2000f8e0002 */
[----:B------:R-:W-:Y:S02]  /*37ee0*/  ULDC.64 UR6, c[0x0][0x640] ;  /* 0x0001900000067ab9 */ /* 0x000fe40000000a00 */
[----:B------:R-:W-:Y:S01]  /*37ef0*/  ISETP.NE.U32.AND P1, PT, RZ, UR6, PT ;  /* 0x00000006ff007c0c */ /* 0x000fe2000bf25070 */
[----:B------:R-:W-:-:S03]  /*37f00*/  IMAD.IADD R3, R3, 0x1, R5 ;  /* 0x0000000103037824 */ /* 0x000fc600078e0205 */
[----:B------:R-:W-:Y:S02]  /*37f10*/  ISETP.NE.AND.EX P1, PT, RZ, UR7, PT, P1 ;  /* 0x00000007ff007c0c */ /* 0x000fe4000bf25310 */
[--C-:B------:R-:W-:Y:S02]  /*37f20*/  SHF.R.U64 R11, R2, UR5, R3.reuse ;  /* 0x00000005020b7c19 */ /* 0x100fe40008001203 */
[----:B------:R-:W-:Y:S01]  /*37f30*/  SHF.R.U32.HI R2, RZ, UR5, R3 ;  /* 0x00000005ff027c19 */ /* 0x000fe20008011603 */
[----:B------:R-:W-:-:S03]  /*37f40*/  ULDC UR5, c[0x0][0x608] ;  /* 0x0001820000057ab9 */ /* 0x000fc60000000800 */
[--C-:B------:R-:W-:Y:S02]  /*37f50*/  SHF.R.U64 R12, R11, UR5, R2.reuse ;  /* 0x000000050b0c7c19 */ /* 0x100fe40008001202 */
[----:B------:R-:W-:Y:S01]  /*37f60*/  SHF.R.U32.HI R3, RZ, UR5, R2 ;  /* 0x00000005ff037c19 */ /* 0x000fe20008011602 */
[----:B------:R-:W-:-:S03]  /*37f70*/  ULDC UR5, c[0x0][0x658] ;  /* 0x0001960000057ab9 */ /* 0x000fc60000000800 */
[--C-:B------:R-:W-:Y:S02]  /*37f80*/  SHF.R.U64 R13, R12, UR5, R3.reuse ;  /* 0x000000050c0d7c19 */ /* 0x100fe40008001203 */
[----:B------:R-:W-:-:S03]  /*37f90*/  SHF.R.U32.HI R15, RZ, UR5, R3 ;  /* 0x00000005ff0f7c19 */ /* 0x000fc60008011603 */
[----:B------:R-:W-:Y:S02]  /*37fa0*/  IMAD.MOV.U32 R2, RZ, RZ, R13 ;  /* 0x000000ffff027224 */ /* 0x000fe400078e000d */
        /* <DEDUP_REMOVED lines=12> */
.L_x_820:
[----:B------:R-:W-:Y:S01]  /*38070*/  ULDC UR5, c[0x0][0x648] ;  /* 0x0001920000057ab9 */ /* 0x000fe20000000800 */
[----:B------:R-:W-:Y:S02]  /*38080*/  LOP3.LUT R12, R12, UR18, RZ, 0xc0, !PT ;  /* 0x000000120c0c7c12 */ /* 0x000fe4000f8ec0ff */
[----:B------:R-:W-:Y:S01]  /*38090*/  SHF.R.U64 R3, R2, UR5, R3 ;  /* 0x0000000502037c19 */ /* 0x000fe20008001203 */
[----:B------:R-:W-:-:S04]  /*380a0*/  ULDC UR5, c[0x0][0x638] ;  /* 0x00018e0000057ab9 */ /* 0x000fc80000000800 */
[----:B------:R-:W-:Y:S02]  /*380b0*/  IMAD.MOV R2, RZ, RZ, -R3 ;  /* 0x000000ffff027224 */ /* 0x000fe400078e0a03 */
[----:B------:R-:W-:Y:S02]  /*380c0*/  IMAD R5, R3, UR19, R12 ;  /* 0x0000001303057c24 */ /* 0x000fe4000f8e020c */
[----:B------:R-:W-:Y:S01]  /*380d0*/  IMAD R13, R2, UR5, R13 ;  /* 0x00000005020d7c24 */ /* 0x000fe2000f8e020d */
[----:B------:R-:W-:Y:S01]  /*380e0*/  ULDC UR5, c[0x0][0x610] ;  /* 0x0001840000057ab9 */ /* 0x000fe20000000800 */
[----:B------:R-:W-:Y:S01]  /*380f0*/  LOP3.LUT R2, R11, UR4, RZ, 0xc0, !PT ;  /* 0x000000040b027c12 */ /* 0x000fe2000f8ec0ff */
[----:B------:R-:W-:Y:S01]  /*38100*/  IMAD R8, R5, UR5, R8 ;  /* 0x0000000505087c24 */ /* 0x000fe2000f8e0208 */
[----:B------:R-:W-:-:S03]  /*38110*/  ULDC UR5, c[0x0][0x600] ;  /* 0x0001800000057ab9 */ /* 0x000fc60000000800 */
[----:B------:R-:W-:Y:S02]  /*38120*/  IMAD R13, R13, UR5, R2 ;  /* 0x000000050d0d7c24 */ /* 0x000fe4000f8e0202 */
[----:B------:R-:W-:-:S03]  /*38130*/  IMAD.MOV.U32 R2, RZ, RZ, 0x1 ;  /* 0x00000001ff027424 */ /* 0x000fc600078e00ff */
[----:B------:R-:W-:Y:S02]  /*38140*/  SEL R4, R13, R8, !P4 ;  /* 0x000000080d047207 */ /* 0x000fe40006000000 */
[----:B------:R-:W-:-:S07]  /*38150*/  SEL R5, R8, R13, !P4 ;  /* 0x0000000d08057207 */ /* 0x000fce0006000000 */
.L_x_818:
[----:B------:R-:W-:Y:S05]  /*38160*/  BSYNC B1 ;  /* 0x0000000000017941 */ /* 0x000fea0003800000 */
.L_x_817:
[----:B------:R-:W-:-:S13]  /*38170*/  LOP3.LUT P1, RZ, R2, 0xff, RZ, 0xc0, !PT ;  /* 0x000000ff02ff7812 */ /* 0x000fda000782c0ff */
[----:B------:R-:W-:Y:S05]  /*38180*/  @P1 BRA `(.L_x_821) ;  /* 0xfffffff400341947 */ /* 0x000fea000383ffff */
[----:B------:R-:W-:Y:S05]  /*38190*/  BSYNC B0 ;  /* 0x0000000000007941 */ /* 0x000fea0003800000 */
.L_x_809:
[----:B------:R-:W-:-:S03]  /*381a0*/  UMOV UR5, 0xffffffff ;  /* 0xffffffff00057882 */ /* 0x000fc60000000000 */
[----:B------:R-:W-:Y:S05]  /*381b0*/  BRA.DIV UR5, `(.L_x_822) ;  /* 0x0000000605707947 */ /* 0x000fea000b800000 */
[----:B------:R-:W-:-:S13]  /*381c0*/  ELECT P0, URZ, PT ;  /* 0x00000000003f782f */ /* 0x000fda0003800000 */
.L_x_838:
[----:B------:R-:W-:Y:S04]  /*381d0*/  BSSY B0, `(.L_x_823) ;  /* 0x000003e000007945 */ /* 0x000fe80003800000 */
[----:B------:R-:W-:Y:S05]  /*381e0*/  @!P0 BRA `(.L_x_824) ;  /* 0x0000000000f08947 */ /* 0x000fea0003800000 */
[----:B------:R-:W-:-:S04]  /*381f0*/  ULOP3.LUT UR5, UR13, 0x2, URZ, 0xfc, !UPT ;  /* 0x000000020d057892 */ /* 0x000fc8000f8efc3f */
[----:B------:R-:W-:-:S06]  /*38200*/  UISETP.NE.AND UP0, UPT, UR5, 0x3, UPT ;  /* 0x000000030500788c */ /* 0x000fcc000bf05270 */
[----:B------:R-:W-:-:S13]  /*38210*/  PLOP3.LUT P0, PT, PT, PT, UP0, 0x80, 0x0 ;  /* 0x000000000000781c */ /* 0x000fda0003f0f008 */
[----:B------:R-:W-:Y:S05]  /*38220*/  @!P0 BRA `(.L_x_825) ;  /* 0x0000000000048947 */ /* 0x000fea0003800000 */
[----:B------:R-:W-:Y:S01]  /*38230*/  BPT.TRAP 0x1 ;  /* 0x000000040000795c */ /* 0x000fe20000300000 */
.L_x_825:
[----:B------:R-:W0:Y:S01]  /*38240*/  S2R R3, SR_CgaCtaId ;  /* 0x0000000000037919 */ /* 0x000e220000008800 */
[----:B------:R-:W-:Y:S02]  /*38250*/  MOV R0, 0x400 ;  /* 0x0000040000007802 */ /* 0x000fe40000000f00 */
[----:B------:R-:W-:Y:S02]  /*38260*/  SHF.L.U32 R2, R6, 0x1f, RZ ;  /* 0x0000001f06027819 */ /* 0x000fe400000006ff */
[----:B0-----:R-:W-:-:S05]  /*38270*/  LEA R0, R3, R0, 0x18 ;  /* 0x0000000003007211 */ /* 0x001fca00078ec0ff */
[----:B------:R-:W-:-:S04]  /*38280*/  VIADD R0, R0, 0x30 ;  /* 0x0000003000007836 */ /* 0x000fc80000000000 */
[----:B------:R-:W-:-:S04]  /*38290*/  IMAD R3, R7, 0x8, R0 ;  /* 0x0000000807037824 */ /* 0x000fc800078e0200 */
[----:B------:R-:W0:Y:S02]  /*382a0*/  SYNCS.PHASECHK.TRANS64.TRYWAIT P0, [R3+URZ], R2 ;  /* 0x00000002030075a7 */ /* 0x000e24000800017f */
[----:B0-----:R-:W-:Y:S05]  /*382b0*/  @!P0 BRA `(.L_x_826) ;  /* 0x0000000400548947 */ /* 0x001fea0003800000 */
.L_x_839:
[----:B------:R-:W-:-:S05]  /*382c0*/  VIADD R7, R7, 0x1 ;  /* 0x0000000107077836 */ /* 0x000fca0000000000 */
[----:B------:R-:W-:-:S04]  /*382d0*/  ISETP.NE.AND P0, PT, R7, 0x6, PT ;  /* 0x000000060700780c */ /* 0x000fc80003f05270 */
[----:B0-----:R-:W-:Y:S02]  /*382e0*/  SEL R3, RZ, 0x1, P0 ;  /* 0x00000001ff037807 */ /* 0x001fe40000000000 */
[----:B------:R-:W-:Y:S02]  /*382f0*/  SEL R7, R7, RZ, P0 ;  /* 0x000000ff07077207 */ /* 0x000fe40000000000 */
[----:B------:R-:W-:-:S03]  /*38300*/  LOP3.LUT R6, R6, R3, RZ, 0x3c, !PT ;  /* 0x0000000306067212 */ /* 0x000fc600078e3cff */
[----:B------:R-:W-:Y:S01]  /*38310*/  IMAD R3, R7, 0x8, R0 ;  /* 0x0000000807037824 */ /* 0x000fe200078e0200 */
[----:B------:R-:W-:-:S04]  /*38320*/  SHF.L.U32 R2, R6, 0x1f, RZ ;  /* 0x0000001f06027819 */ /* 0x000fc800000006ff */
[----:B------:R-:W0:Y:S02]  /*38330*/  SYNCS.PHASECHK.TRANS64.TRYWAIT P0, [R3+URZ], R2 ;  /* 0x00000002030075a7 */ /* 0x000e24000800017f */
[----:B0-----:R-:W-:Y:S05]  /*38340*/  @!P0 BRA `(.L_x_827) ;  /* 0x0000000400448947 */ /* 0x001fea0003800000 */
.L_x_840:
[----:B0-----:R-:W-:-:S05]  /*38350*/  VIADD R2, R7, 0x1 ;  /* 0x0000000107027836 */ /* 0x001fca0000000000 */
[----:B------:R-:W-:-:S04]  /*38360*/  ISETP.NE.AND P0, PT, R2, 0x6, PT ;  /* 0x000000060200780c */ /* 0x000fc80003f05270 */
[----:B------:R-:W-:Y:S02]  /*38370*/  SEL R3, RZ, 0x1, P0 ;  /* 0x00000001ff037807 */ /* 0x000fe40000000000 */
[----:B------:R-:W-:Y:S02]  /*38380*/  SEL R5, R2, RZ, P0 ;  /* 0x000000ff02057207 */ /* 0x000fe40000000000 */
[----:B------:R-:W-:-:S03]  /*38390*/  LOP3.LUT R6, R6, R3, RZ, 0x3c, !PT ;  /* 0x0000000306067212 */ /* 0x000fc600078e3cff */
[----:B------:R-:W-:Y:S01]  /*383a0*/  IMAD R3, R5, 0x8, R0 ;  /* 0x0000000805037824 */ /* 0x000fe200078e0200 */
[----:B------:R-:W-:-:S04]  /*383b0*/  SHF.L.U32 R2, R6, 0x1f, RZ ;  /* 0x0000001f06027819 */ /* 0x000fc800000006ff */
[----:B------:R-:W0:Y:S02]  /*383c0*/  SYNCS.PHASECHK.TRANS64.TRYWAIT P0, [R3+URZ], R2 ;  /* 0x00000002030075a7 */ /* 0x000e24000800017f */
[----:B0-----:R-:W-:Y:S05]  /*383d0*/  @!P0 BRA `(.L_x_828) ;  /* 0x0000000400348947 */ /* 0x001fea0003800000 */
.L_x_841:
        /* <DEDUP_REMOVED lines=9> */
.L_x_842:
        /* <DEDUP_REMOVED lines=9> */
.L_x_843:
[----:B0-----:R-:W-:-:S05]  /*38500*/  VIADD R2, R5, 0x1 ;  /* 0x0000000105027836 */ /* 0x001fca0000000000 */
[----:B------:R-:W-:-:S04]  /*38510*/  ISETP.NE.AND P0, PT, R2, 0x6, PT ;  /* 0x000000060200780c */ /* 0x000fc80003f05270 */
[----:B------:R-:W-:Y:S02]  /*38520*/  SEL R4, RZ, 0x1, P0 ;  /* 0x00000001ff047807 */ /* 0x000fe40000000000 */
[----:B------:R-:W-:Y:S02]  /*38530*/  SEL R3, R2, RZ, P0 ;  /* 0x000000ff02037207 */ /* 0x000fe40000000000 */
[----:B------:R-:W-:-:S03]  /*38540*/  LOP3.LUT R4, R7, R4, RZ, 0x3c, !PT ;  /* 0x0000000407047212 */ /* 0x000fc600078e3cff */
[----:B------:R-:W-:Y:S01]  /*38550*/  IMAD R3, R3, 0x8, R0 ;  /* 0x0000000803037824 */ /* 0x000fe200078e0200 */
[----:B------:R-:W-:-:S07]  /*38560*/  SHF.L.U32 R0, R4, 0x1f, RZ ;  /* 0x0000001f04007819 */ /* 0x000fce00000006ff */
.L_x_831:
[----:B0-----:R0:W1:Y:S02]  /*38570*/  SYNCS.PHASECHK.TRANS64.TRYWAIT P0, [R3+URZ], R0 ;  /* 0x00000000030075a7 */ /* 0x001064000800017f */
[----:B-1----:R-:W-:Y:S05]  /*38580*/  @!P0 NANOSLEEP.SYNCS 0x989680 ;  /* 0x009896800000895d */ /* 0x002fea0003900000 */
[----:B------:R-:W1:Y:S02]  /*38590*/  @!P0 SYNCS.PHASECHK.TRANS64 P0, [R3+URZ], R0 ;  /* 0x00000000030085a7 */ /* 0x000e64000800007f */
[----:B-1----:R-:W-:Y:S05]  /*385a0*/  @!P0 BRA `(.L_x_831) ;  /* 0xfffffffc00f08947 */ /* 0x002fea000383ffff */
.L_x_824:
[----:B------:R-:W-:Y:S05]  /*385b0*/  BSYNC B0 ;  /* 0x0000000000007941 */ /* 0x000fea0003800000 */
.L_x_823:
[----:B------:R-:W-:Y:S05]  /*385c0*/  EXIT ;  /* 0x000000000000794d */ /* 0x000fea0003800000 */
.L_x_17:
[----:B--2---:R-:W-:-:S04]  /*385d0*/  IMAD.U32 R3, RZ, RZ, UR7 ;  /* 0x00000007ff037e24 */ /* 0x004fc8000f8e00ff */
[----:B------:R2:W4:Y:S03]  /*385e0*/  SYNCS.PHASECHK.TRANS64.TRYWAIT P0, [R3+URZ], R0 ;  /* 0x00000000030075a7 */ /* 0x000526000800017f */
[----:B----4-:R-:W-:Y:S05]  /*385f0*/  @!P0 NANOSLEEP.SYNCS 0x989680 ;  /* 0x009896800000895d */ /* 0x010fea0003900000 */
[----:B------:R-:W4:Y:S02]  /*38600*/  @!P0 SYNCS.PHASECHK.TRANS64 P0, [R3+URZ], R0 ;  /* 0x00000000030085a7 */ /* 0x000f24000800007f */
[----:B----4-:R-:W-:Y:S05]  /*38610*/  @!P0 BRA `(.L_x_17) ;  /* 0xfffffffc00ec8947 */ /* 0x010fea000383ffff */
[----:B------:R-:W-:Y:S05]  /*38620*/  BRA `(.L_x_16) ;  /* 0xfffffcb400547947 */ /* 0x000fea000383ffff */
.L_x_23:
[----:B-----5:R3:W-:Y:S02]  /*38630*/  STL [R1+0x86c], R0 ;  /* 0x00086c0001007387 */ /* 0x0207e40000100800 */
[----:B---3--:R-:W-:-:S04]  /*38640*/  IMAD.U32 R0, RZ, RZ, UR9 ;  /* 0x00000009ff007e24 */ /* 0x008fc8000f8e00ff */
[----:B------:R3:W4:Y:S03]  /*38650*/  SYNCS.PHASECHK.TRANS64.TRYWAIT P0, [R0+URZ], R2 ;  /* 0x00000002000075a7 */ /* 0x000726000800017f */
[----:B----4-:R-:W-:Y:S05]  /*38660*/  @!P0 NANOSLEEP.SYNCS 0x989680 ;  /* 0x009896800000895d */ /* 0x010fea0003900000 */
[----:B------:R3:W4:Y:S02]  /*38670*/  @!P0 SYNCS.PHASECHK.TRANS64 P0, [R0+URZ], R2 ;  /* 0x00000002000085a7 */ /* 0x000724000800007f */
[----:B---3--:R3:W5:Y:S02]  /*38680*/  LDL.LU R0, [R1+0x86c] ;  /* 0x00086c0001007983 */ /* 0x0087640000300800 */
[----:B---34-:R-:W-:Y:S05]  /*38690*/  @!P0 BRA `(.L_x_23) ;  /* 0xfffffffc00e48947 */ /* 0x018fea000383ffff */
[----:B------:R-:W-:Y:S05]  /*386a0*/  BRA `(.L_x_22) ;  /* 0xfffffd2c00dc7947 */ /* 0x000fea000383ffff */
.L_x_810:
[----:B------:R-:W-:Y:S01]  /*386b0*/  BSSY B1, `(.L_x_832) ;  /* 0x0000006000017945 */ /* 0x000fe20003800000 */
[----:B------:R-:W-:-:S07]  /*386c0*/  IMAD.MOV.U32 R2, RZ, RZ, -0x1 ;  /* 0xffffffffff027424 */ /* 0x000fce00078e00ff */
[----:B------:R-:W-:Y:S05]  /*386d0*/  WARPSYNC.COLLECTIVE R2, `(.L_x_833) ;  /* 0x00000000020c7348 */ /* 0x000fea0003c00000 */
[----:B------:R-:W-:Y:S02]  /*386e0*/  ELECT P1, UR62, PT ;  /* 0x00000000003e782f */ /* 0x000fe40003820000 */
[----:B------:R-:W-:Y:S01]  /*386f0*/  MOV R2, UR62 ;  /* 0x0000003e00027c02 */ /* 0x000fe20008000f00 */
[----:B------:R-:W-:Y:S10]  /*38700*/  ENDCOLLECTIVE ;  /* 0x000000000000791b */ /* 0x000ff40003800000 */
.L_x_833:
[----:B------:R-:W-:Y:S05]  /*38710*/  BSYNC B1 ;  /* 0x0000000000017941 */ /* 0x000fea0003800000 */
.L_x_832:
[----:B------:R-:W-:Y:S05]  /*38720*/  BRA `(.L_x_834) ;  /* 0xffffffec00d87947 */ /* 0x000fea000383ffff */
.L_x_813:
[----:B-1----:R1:W2:Y:S02]  /*38730*/  SYNCS.PHASECHK.TRANS64.TRYWAIT P1, [R16+URZ+0x30], R11 ;  /* 0x0000300b100075a7 */ /* 0x0022a4000802017f */
[----:B--2---:R-:W-:Y:S05]  /*38740*/  @!P1 NANOSLEEP.SYNCS 0x989680 ;  /* 0x009896800000995d */ /* 0x004fea0003900000 */
[----:B------:R-:W2:Y:S02]  /*38750*/  @!P1 SYNCS.PHASECHK.TRANS64 P1, [R16+URZ+0x30], R11 ;  /* 0x0000300b100095a7 */ /* 0x000ea4000802007f */
[----:B--2---:R-:W-:Y:S05]  /*38760*/  @!P1 BRA `(.L_x_813) ;  /* 0xfffffffc00f09947 */ /* 0x004fea000383ffff */
[----:B------:R-:W-:Y:S05]  /*38770*/  BRA `(.L_x_835) ;  /* 0xfffffff0000c7947 */ /* 0x000fea000383ffff */
.L_x_822:
[----:B------:R-:W-:Y:S01]  /*38780*/  BSSY B0, `(.L_x_836) ;  /* 0x0000006000007945 */ /* 0x000fe20003800000 */
[----:B------:R-:W-:-:S07]  /*38790*/  IMAD.MOV.U32 R2, RZ, RZ, -0x1 ;  /* 0xffffffffff027424 */ /* 0x000fce00078e00ff */
[----:B------:R-:W-:Y:S05]  /*387a0*/  WARPSYNC.COLLECTIVE R2, `(.L_x_837) ;  /* 0x00000000020c7348 */ /* 0x000fea0003c00000 */
[----:B------:R-:W-:Y:S02]  /*387b0*/  ELECT P1, UR62, PT ;  /* 0x00000000003e782f */ /* 0x000fe40003820000 */
[----:B------:R-:W-:Y:S01]  /*387c0*/  MOV R2, UR62 ;  /* 0x0000003e00027c02 */ /* 0x000fe20008000f00 */
[----:B------:R-:W-:Y:S10]  /*387d0*/  ENDCOLLECTIVE ;  /* 0x000000000000791b */ /* 0x000ff40003800000 */
.L_x_837:
[----:B------:R-:W-:Y:S05]  /*387e0*/  BSYNC B0 ;  /* 0x0000000000007941 */ /* 0x000fea0003800000 */
.L_x_836:
[----:B------:R-:W-:Y:S01]  /*387f0*/  PLOP3.LUT P0, PT, P1, PT, PT, 0x80, 0x0 ;  /* 0x000000000000781c */ /* 0x000fe20000f0f070 */
[----:B------:R-:W-:-:S12]  /*38800*/  BRA `(.L_x_838) ;  /* 0xfffffff800707947 */ /* 0x000fd8000383ffff */
.L_x_826:
[----:B0-----:R0:W1:Y:S02]  /*38810*/  SYNCS.PHASECHK.TRANS64.TRYWAIT P0, [R3+URZ], R2 ;  /* 0x00000002030075a7 */ /* 0x001064000800017f */
[----:B-1----:R-:W-:Y:S05]  /*38820*/  @!P0 NANOSLEEP.SYNCS 0x989680 ;  /* 0x009896800000895d */ /* 0x002fea0003900000 */
[----:B------:R-:W1:Y:S02]  /*38830*/  @!P0 SYNCS.PHASECHK.TRANS64 P0, [R3+URZ], R2 ;  /* 0x00000002030085a7 */ /* 0x000e64000800007f */
[----:B-1----:R-:W-:Y:S05]  /*38840*/  @!P0 BRA `(.L_x_826) ;  /* 0xfffffffc00f08947 */ /* 0x002fea000383ffff */
[----:B------:R-:W-:Y:S05]  /*38850*/  BRA `(.L_x_839) ;  /* 0xfffffff800987947 */ /* 0x000fea000383ffff */
.L_x_827:
[----:B0-----:R0:W1:Y:S02]  /*38860*/  SYNCS.PHASECHK.TRANS64.TRYWAIT P0, [R3+URZ], R2 ;  /* 0x00000002030075a7 */ /* 0x001064000800017f */
[----:B-1----:R-:W-:Y:S05]  /*38870*/  @!P0 NANOSLEEP.SYNCS 0x989680 ;  /* 0x009896800000895d */ /* 0x002fea0003900000 */
[----:B------:R-:W1:Y:S02]  /*38880*/  @!P0 SYNCS.PHASECHK.TRANS64 P0, [R3+URZ], R2 ;  /* 0x00000002030085a7 */ /* 0x000e64000800007f */
[----:B-1----:R-:W-:Y:S05]  /*38890*/  @!P0 BRA `(.L_x_827) ;  /* 0xfffffffc00f08947 */ /* 0x002fea000383ffff */
[----:B------:R-:W-:Y:S05]  /*388a0*/  BRA `(.L_x_840) ;  /* 0xfffffff800a87947 */ /* 0x000fea000383ffff */
.L_x_828:
[----:B0-----:R0:W1:Y:S02]  /*388b0*/  SYNCS.PHASECHK.TRANS64.TRYWAIT P0, [R3+URZ], R2 ;  /* 0x00000002030075a7 */ /* 0x001064000800017f */
[----:B-1----:R-:W-:Y:S05]  /*388c0*/  @!P0 NANOSLEEP.SYNCS 0x989680 ;  /* 0x009896800000895d */ /* 0x002fea0003900000 */
[----:B------:R-:W1:Y:S02]  /*388d0*/  @!P0 SYNCS.PHASECHK.TRANS64 P0, [R3+URZ], R2 ;  /* 0x00000002030085a7 */ /* 0x000e64000800007f */
[----:B-1----:R-:W-:Y:S05]  /*388e0*/  @!P0 BRA `(.L_x_828) ;  /* 0xfffffffc00f08947 */ /* 0x002fea000383ffff */
[----:B------:R-:W-:Y:S05]  /*388f0*/  BRA `(.L_x_841) ;  /* 0xfffffff800b87947 */ /* 0x000fea000383ffff */
.L_x_829:
[----:B0-----:R0:W1:Y:S02]  /*38900*/  SYNCS.PHASECHK.TRANS64.TRYWAIT P0, [R3+URZ], R2 ;  /* 0x00000002030075a7 */ /* 0x001064000800017f */
[----:B-1----:R-:W-:Y:S05]  /*38910*/  @!P0 NANOSLEEP.SYNCS 0x989680 ;  /* 0x009896800000895d */ /* 0x002fea0003900000 */
[----:B------:R-:W1:Y:S02]  /*38920*/  @!P0 SYNCS.PHASECHK.TRANS64 P0, [R3+URZ], R2 ;  /* 0x00000002030085a7 */ /* 0x000e64000800007f */
[----:B-1----:R-:W-:Y:S05]  /*38930*/  @!P0 BRA `(.L_x_829) ;  /* 0xfffffffc00f08947 */ /* 0x002fea000383ffff */
[----:B------:R-:W-:Y:S05]  /*38940*/  BRA `(.L_x_842) ;  /* 0xfffffff800c87947 */ /* 0x000fea000383ffff */
.L_x_830:
[----:B0-----:R0:W1:Y:S02]  /*38950*/  SYNCS.PHASECHK.TRANS64.TRYWAIT P0, [R3+URZ], R2 ;  /* 0x00000002030075a7 */ /* 0x001064000800017f */
[----:B-1----:R-:W-:Y:S05]  /*38960*/  @!P0 NANOSLEEP.SYNCS 0x989680 ;  /* 0x009896800000895d */ /* 0x002fea0003900000 */
[----:B------:R-:W1:Y:S02]  /*38970*/  @!P0 SYNCS.PHASECHK.TRANS64 P0, [R3+URZ], R2 ;  /* 0x00000002030085a7 */ /* 0x000e64000800007f */
[----:B-1----:R-:W-:Y:S05]  /*38980*/  @!P0 BRA `(.L_x_830) ;  /* 0xfffffffc00f08947 */ /* 0x002fea000383ffff */
[----:B------:R-:W-:Y:S05]  /*38990*/  BRA `(.L_x_843) ;  /* 0xfffffff800d87947 */ /* 0x000fea000383ffff */
.L_x_844:
[----:B------:R-:W-:-:S00]  /*389a0*/  BRA `(.L_x_844) ;  /* 0xfffffffc00fc7947 */ /* 0x000fc0000383ffff */
[----:B------:R-:W-:-:S00]  /*389b0*/  NOP ;  /* 0x0000000000007918 */ /* 0x000fc00000000000 */
        /* <DEDUP_REMOVED lines=12> */
.L_x_845:


//--------------------- .nv.shared._ZN7cutlass13device_kernelINS_4gemm6kernel13GemmUniversalIN4cute5tupleIJiiiiEEENS1_10collective13CollectiveMmaINS1_37MainloopSm90TmaGmmaWarpSpecializedFP8ILi6ENS5_IJNS4_1CILi1EEESB_SB_EEENS1_35KernelTmaWarpSpecializedCooperativeEEENS5_IJNSA_ILi192EEENSA_ILi384EEENSA_ILi64EEEEEENS_12float_e4m3_tENS5_IJlSB_lEEESJ_SK_NS4_8TiledMMAINS4_8MMA_AtomIJNS4_4SM904GMMA31MMA_64x192x32_F32E4M3E4M3_SS_TNILNSO_7ScaleInE1ELSQ_1EEEEEENS4_6LayoutINS5_IJNSA_ILi2EEESB_SB_EEENS5_IJSB_NSA_ILi0EEESW_EEEEENS5_IJNS4_10UnderscoreESZ_SZ_EEEEENS4_13SM90_TMA_LOADENS4_14ComposedLayoutINS4_7SwizzleILi2ELi4ELi3EEENS4_18smem_ptr_flag_bitsILi8EEENST_INS5_IJNSA_ILi8EEESH_EEENS5_IJSH_SB_EEEEEEEvNS4_8identityES12_S1C_vS1D_EENS_8epilogue10collective6detail29Sm90TmaWarpSpecializedAdapterINS1G_15DefaultEpilogueISJ_SK_SK_NS1F_6thread17LinearCombinationISJ_Li1EffLNS1K_9ScaleType4KindE0ELNS_15FloatRoundStyleE2ESJ_EENS1_15EpilogueDefaultEEEEEvvEEEEvNT_6ParamsE --------------------------
	.section	.nv.shared._ZN7cutlass13device_kernelINS_4gemm6kernel13GemmUniversalIN4cute5tupleIJiiiiEEENS1_10collective13CollectiveMmaINS1_37MainloopSm90TmaGmmaWarpSpecializedFP8ILi6ENS5_IJNS4_1CILi1EEESB_SB_EEENS1_35KernelTmaWarpSpecializedCooperativeEEENS5_IJNSA_ILi192EEENSA_ILi384EEENSA_ILi64EEEEEENS_12float_e4m3_tENS5_IJlSB_lEEESJ_SK_NS4_8TiledMMAINS4_8MMA_AtomIJNS4_4SM904GMMA31MMA_64x192x32_F32E4M3E4M3_SS_TNILNSO_7ScaleInE1ELSQ_1EEEEEENS4_6LayoutINS5_IJNSA_ILi2EEESB_SB_EEENS5_IJSB_NSA_ILi0EEESW_EEEEENS5_IJNS4_10UnderscoreESZ_SZ_EEEEENS4_13SM90_TMA_LOADENS4_14ComposedLayoutINS4_7SwizzleILi2ELi4ELi3EEENS4_18smem_ptr_flag_bitsILi8EEENST_INS5_IJNSA_ILi8EEESH_EEENS5_IJSH_SB_EEEEEEEvNS4_8identityES12_S1C_vS1D_EENS_8epilogue10collective6detail29Sm90TmaWarpSpecializedAdapterINS1G_15DefaultEpilogueISJ_SK_SK_NS1F_6thread17LinearCombinationISJ_Li1EffLNS1K_9ScaleType4KindE0ELNS_15FloatRoundStyleE2ESJ_EENS1_15EpilogueDefaultEEEEEvvEEEEvNT_6ParamsE,"aw",@nobits
	.sectionflags	@""
	.align	16
	.zero		1024


//--------------------- .nv.shared.reserved.0     --------------------------
	.section	.nv.shared.reserved.0,"aw",@nobits
	.weak		__nv_reservedSMEM_offset_0_alias
	.size		__nv_reservedSMEM_offset_0_alias, 0, 0
	.other		__nv_reservedSMEM_offset_0_alias,@"STO_CUDA_RESERVED_SHARED STV_DEFAULT"
__nv_reservedSMEM_offset_0_alias:
	.zero		0


//--------------------- .nv.global                --------------------------
	.section	.nv.global,"aw",@nobits
.nv.global:
	.type		_ZN40_INTERNAL_18c8603c_4_k_cu_7aedba8c_125244cute1_E,@object
	.size		_ZN40_INTERNAL_18c8603c_4_k_cu_7aedba8c_125244cute1_E,(_ZN40_INTERNAL_18c8603c_4_k_cu_7aedba8c_125244cuda3std3__45__cpo6cbeginE - _ZN40_INTERNAL_18c8603c_4_k_cu_7aedba8c_125244cute1_E)
_ZN40_INTERNAL_18c8603c_4_k_cu_7aedba8c_125244cute1_E:
	.zero		1
	.type		_ZN40_INTERNAL_18c8603c_4_k_cu_7aedba8c_125244cuda3std3__45__cpo6cbeginE,@object
	.size		_ZN40_INTERNAL_18c8603c_4_k_cu_7aedba8c_125244cuda3std3__45__cpo6cbeginE,(_ZN40_INTERNAL_18c8603c_4_k_cu_7aedba8c_125244cuda3std3__48in_placeE - _ZN40_INTERNAL_18c8603c_4_k_cu_7aedba8c_125244cuda3std3__45__cpo6cbeginE)
_ZN40_INTERNAL_18c8603c_4_k_cu_7aedba8c_125244cuda3std3__45__cpo6cbeginE:
	.zero		1
	.type		_ZN40_INTERNAL_18c8603c_4_k_cu_7aedba8c_125244cuda3std3__48in_placeE,@object
	.size		_ZN40_INTERNAL_18c8603c_4_k_cu_7aedba8c_125244cuda3std3__48in_placeE,(_ZN40_INTERNAL_18c8603c_4_k_cu_7aedba8c_125244cuda3std6ranges3__45__cpo9iter_moveE - _ZN40_INTERNAL_18c8603c_4_k_cu_7aedba8c_125244cuda3std3__48in_placeE)
_ZN40_INTERNAL_18c8603c_4_k_cu_7aedba8c_125244cuda3std3__48in_placeE:
	.zero		1
	.type		_ZN40_INTERNAL_18c8603c_4_k_cu_7aedba8c_125244cuda3std6ranges3__45__cpo9iter_moveE,@object
	.size		_ZN40_INTERNAL_18c8603c_4_k_cu_7aedba8c_125244cuda3std6ranges3__45__cpo9iter_moveE,(_ZN40_INTERNAL_18c8603c_4_k_cu_7aedba8c_125244cuda3std3__45__cpo5beginE - _ZN40_INTERNAL_18c8603c_4_k_cu_7aedba8c_125244cuda3std6ranges3__45__cpo9iter_moveE)
_ZN40_INTERNAL_18c8603c_4_k_cu_7aedba8c_125244cuda3std6ranges3__45__cpo9iter_moveE:
	.zero		1
	.type		_ZN40_INTERNAL_18c8603c_4_k_cu_7aedba8c_125244cuda3std3__45__cpo5beginE,@object
	.size		_ZN40_INTERNAL_18c8603c_4_k_cu_7aedba8c_125244cuda3std3__45__cpo5beginE,(_ZN40_INTERNAL_18c8603c_4_k_cu_7aedba8c_125244cuda3std3__442_GLOBAL__N__18c8603c_4_k_cu_7aedba8c_125246ignoreE - _ZN40_INTERNAL_18c8603c_4_k_cu_7aedba8c_125244cuda3std3__45__cpo5beginE)
_ZN40_INTERNAL_18c8603c_4_k_cu_7aedba8c_125244cuda3std3__45__cpo5beginE:
	.zero		1
	.type		_ZN40_INTERNAL_18c8603c_4_k_cu_7aedba8c_125244cuda3std3__442_GLOBAL__N__18c8603c_4_k_cu_7aedba8c_125246ignoreE,@object
	.size		_ZN40_INTERNAL_18c8603c_4_k_cu_7aedba8c_125244cuda3std3__442_GLOBAL__N__18c8603c_4_k_cu_7aedba8c_125246ignoreE,(_ZN40_INTERNAL_18c8603c_4_k_cu_7aedba8c_125244cute7productE - _ZN40_INTERNAL_18c8603c_4_k_cu_7aedba8c_125244cuda3std3__442_GLOBAL__N__18c8603c_4_k_cu_7aedba8c_125246ignoreE)
_ZN40_INTERNAL_18c8603c_4_k_cu_7aedba8c_125244cuda3std3__442_GLOBAL__N__18c8603c_4_k_cu_7aedba8c_125246ignoreE:
	.zero		1
	.type		_ZN40_INTERNAL_18c8603c_4_k_cu_7aedba8c_125244cute7productE,@object
	.size		_ZN40_INTERNAL_18c8603c_4_k_cu_7aedba8c_125244cute7productE,(_ZN40_INTERNAL_18c8603c_4_k_cu_7aedba8c_125244cuda3std3__45__cpo3endE - _ZN40_INTERNAL_18c8603c_4_k_cu_7aedba8c_125244cute7productE)
_ZN40_INTERNAL_18c8603c_4_k_cu_7aedba8c_125244cute7productE:
	.zero		1
	.type		_ZN40_INTERNAL_18c8603c_4_k_cu_7aedba8c_125244cuda3std3__45__cpo3endE,@object
	.size		_ZN40_INTERNAL_18c8603c_4_k_cu_7aedba8c_125244cuda3std3__45__cpo3endE,(_ZN40_INTERNAL_18c8603c_4_k_cu_7aedba8c_125244cuda3std3__419piecewise_constructE - _ZN40_INTERNAL_18c8603c_4_k_cu_7aedba8c_125244cuda3std3__45__cpo3endE)
_ZN40_INTERNAL_18c8603c_4_k_cu_7aedba8c_125244cuda3std3__45__cpo3endE:
	.zero		1
	.type		_ZN40_INTERNAL_18c8603c_4_k_cu_7aedba8c_125244cuda3std3__419piecewise_constructE,@object
	.size		_ZN40_INTERNAL_18c8603c_4_k_cu_7aedba8c_125244cuda3std3__419piecewise_constructE,(_ZN40_INTERNAL_18c8603c_4_k_cu_7aedba8c_125244cuda3std3__45__cpo4cendE - _ZN40_INTERNAL_18c8603c_4_k_cu_7aedba8c_125244cuda3std3__419piecewise_constructE)
_ZN40_INTERNAL_18c8603c_4_k_cu_7aedba8c_125244cuda3std3__419piecewise_constructE:
	.zero		1
	.type		_ZN40_INTERNAL_18c8603c_4_k_cu_7aedba8c_125244cuda3std3__45__cpo4cendE,@object
	.size		_ZN40_INTERNAL_18c8603c_4_k_cu_7aedba8c_125244cuda3std3__45__cpo4cendE,(_ZN40_INTERNAL_18c8603c_4_k_cu_7aedba8c_125244cuda3std6ranges3__45__cpo4swapE - _ZN40_INTERNAL_18c8603c_4_k_cu_7aedba8c_125244cuda3std3__45__cpo4cendE)
_ZN40_INTERNAL_18c8603c_4_k_cu_7aedba8c_125244cuda3std3__45__cpo4cendE:
	.zero		1
	.type		_ZN40_INTERNAL_18c8603c_4_k_cu_7aedba8c_125244cuda3std6ranges3__45__cpo4swapE,@object
	.size		_ZN40_INTERNAL_18c8603c_4_k_cu_7aedba8c_125244cuda3std6ranges3__45__cpo4swapE,(.L_7 - _ZN40_INTERNAL_18c8603c_4_k_cu_7aedba8c_125244cuda3std6ranges3__45__cpo4swapE)
_ZN40_INTERNAL_18c8603c_4_k_cu_7aedba8c_125244cuda3std6ranges3__45__cpo4swapE:
	.zero		1
.L_7:


//--------------------- .nv.constant0._ZN7cutlass13device_kernelINS_4gemm6kernel13GemmUniversalIN4cute5tupleIJiiiiEEENS1_10collective13CollectiveMmaINS1_37MainloopSm90TmaGmmaWarpSpecializedFP8ILi6ENS5_IJNS4_1CILi1EEESB_SB_EEENS1_35KernelTmaWarpSpecializedCooperativeEEENS5_IJNSA_ILi192EEENSA_ILi384EEENSA_ILi64EEEEEENS_12float_e4m3_tENS5_IJlSB_lEEESJ_SK_NS4_8TiledMMAINS4_8MMA_AtomIJNS4_4SM904GMMA31MMA_64x192x32_F32E4M3E4M3_SS_TNILNSO_7ScaleInE1ELSQ_1EEEEEENS4_6LayoutINS5_IJNSA_ILi2EEESB_SB_EEENS5_IJSB_NSA_ILi0EEESW_EEEEENS5_IJNS4_10UnderscoreESZ_SZ_EEEEENS4_13SM90_TMA_LOADENS4_14ComposedLayoutINS4_7SwizzleILi2ELi4ELi3EEENS4_18smem_ptr_flag_bitsILi8EEENST_INS5_IJNSA_ILi8EEESH_EEENS5_IJSH_SB_EEEEEEEvNS4_8identityES12_S1C_vS1D_EENS_8epilogue10collective6detail29Sm90TmaWarpSpecializedAdapterINS1G_15DefaultEpilogueISJ_SK_SK_NS1F_6thread17LinearCombinationISJ_Li1EffLNS1K_9ScaleType4KindE0ELNS_15FloatRoundStyleE2ESJ_EENS1_15EpilogueDefaultEEEEEvvEEEEvNT_6ParamsE --------------------------
	.section	.nv.constant0._ZN7cutlass13device_kernelINS_4gemm6kernel13GemmUniversalIN4cute5tupleIJiiiiEEENS1_10collective13CollectiveMmaINS1_37MainloopSm90TmaGmmaWarpSpecializedFP8ILi6ENS5_IJNS4_1CILi1EEESB_SB_EEENS1_35KernelTmaWarpSpecializedCooperativeEEENS5_IJNSA_ILi192EEENSA_ILi384EEENSA_ILi64EEEEEENS_12float_e4m3_tENS5_IJlSB_lEEESJ_SK_NS4_8TiledMMAINS4_8MMA_AtomIJNS4_4SM904GMMA31MMA_64x192x32_F32E4M3E4M3_SS_TNILNSO_7ScaleInE1ELSQ_1EEEEEENS4_6LayoutINS5_IJNSA_ILi2EEESB_SB_EEENS5_IJSB_NSA_ILi0EEESW_EEEEENS5_IJNS4_10UnderscoreESZ_SZ_EEEEENS4_13SM90_TMA_LOADENS4_14ComposedLayoutINS4_7SwizzleILi2ELi4ELi3EEENS4_18smem_ptr_flag_bitsILi8EEENST_INS5_IJNSA_ILi8EEESH_EEENS5_IJSH_SB_EEEEEEEvNS4_8identityES12_S1C_vS1D_EENS_8epilogue10collective6detail29Sm90TmaWarpSpecializedAdapterINS1G_15DefaultEpilogueISJ_SK_SK_NS1F_6thread17LinearCombinationISJ_Li1EffLNS1K_9ScaleType4KindE0ELNS_15FloatRoundStyleE2ESJ_EENS1_15EpilogueDefaultEEEEEvvEEEEvNT_6ParamsE,"a",@progbits
	.sectionflags	@""
	.align	4
.nv.constant0._ZN7cutlass13device_kernelINS_4gemm6kernel13GemmUniversalIN4cute5tupleIJiiiiEEENS1_10collective13CollectiveMmaINS1_37MainloopSm90TmaGmmaWarpSpecializedFP8ILi6ENS5_IJNS4_1CILi1EEESB_SB_EEENS1_35KernelTmaWarpSpecializedCooperativeEEENS5_IJNSA_ILi192EEENSA_ILi384EEENSA_ILi64EEEEEENS_12float_e4m3_tENS5_IJlSB_lEEESJ_SK_NS4_8TiledMMAINS4_8MMA_AtomIJNS4_4SM904GMMA31MMA_64x192x32_F32E4M3E4M3_SS_TNILNSO_7ScaleInE1ELSQ_1EEEEEENS4_6LayoutINS5_IJNSA_ILi2EEESB_SB_EEENS5_IJSB_NSA_ILi0EEESW_EEEEENS5_IJNS4_10UnderscoreESZ_SZ_EEEEENS4_13SM90_TMA_LOADENS4_14ComposedLayoutINS4_7SwizzleILi2ELi4ELi3EEENS4_18smem_ptr_flag_bitsILi8EEENST_INS5_IJNSA_ILi8EEESH_EEENS5_IJSH_SB_EEEEEEEvNS4_8identityES12_S1C_vS1D_EENS_8epilogue10collective6detail29Sm90TmaWarpSpecializedAdapterINS1G_15DefaultEpilogueISJ_SK_SK_NS1F_6thread17LinearCombinationISJ_Li1EffLNS1K_9ScaleType4KindE0ELNS_15FloatRoundStyleE2ESJ_EENS1_15EpilogueDefaultEEEEEvvEEEEvNT_6ParamsE:
	.zero		1664


//--------------------- SYMBOLS --------------------------

	.type		.nv.reservedSmem.offset0,@object
	.size		.nv.reservedSmem.offset0,0x4
